def matmul_kernel(
    a_ptr,
    b_ptr,
    c_ptr,
    M,
    N,
    K,
    stride_am,
    stride_ak,
    stride_bk,
    stride_bn,
    stride_cm,
    stride_cn,
    BLOCK_M: tl.constexpr,
    BLOCK_N: tl.constexpr,
    BLOCK_K: tl.constexpr,
    GROUP_M: tl.constexpr,
):
    pid = tl.program_id(axis=0)
    num_pid_m = tl.cdiv(M, BLOCK_M)
    num_pid_n = tl.cdiv(N, BLOCK_N)
    num_pid_in_group = GROUP_M * num_pid_n
    group_id = pid // num_pid_in_group
    first_pid_m = group_id * GROUP_M
    group_size_m = min(num_pid_m - first_pid_m, GROUP_M)
    pid_m = first_pid_m + ((pid % num_pid_in_group) % group_size_m)
    pid_n = (pid % num_pid_in_group) // group_size_m

    offs_am = (pid_m * BLOCK_M + tl.arange(0, BLOCK_M)) % M
    offs_bn = (pid_n * BLOCK_N + tl.arange(0, BLOCK_N)) % N
    offs_k = tl.arange(0, BLOCK_K)
    a_ptrs = a_ptr + offs_am[:, None] * stride_am + offs_k[None, :] * stride_ak
    b_ptrs = b_ptr + offs_k[:, None] * stride_bk + offs_bn[None, :] * stride_bn

    acc = tl.zeros((BLOCK_M, BLOCK_N), dtype=tl.float32)
    for kk in range(0, tl.cdiv(K, BLOCK_K)):
        a = tl.load(a_ptrs, mask=offs_k[None, :] < K - kk * BLOCK_K, other=0.0)
        b = tl.load(b_ptrs, mask=offs_k[:, None] < K - kk * BLOCK_K, other=0.0)
        acc = tl.dot(a, b, acc)
        a_ptrs += BLOCK_K * stride_ak
        b_ptrs += BLOCK_K * stride_bk

    c = acc.to(c_ptr.dtype.element_ty)
    offs_cm = pid_m * BLOCK_M + tl.arange(0, BLOCK_M)
    offs_cn = pid_n * BLOCK_N + tl.arange(0, BLOCK_N)
    c_ptrs = c_ptr + offs_cm[:, None] * stride_cm + offs_cn[None, :] * stride_cn
    mask = (offs_cm[:, None] < M) & (offs_cn[None, :] < N)
    tl.store(c_ptrs, c, mask=mask)

# config = {"BLOCK_K": 32, "BLOCK_M": 256, "BLOCK_N": 256, "GROUP_M": 8, "arch": "sm_100", "dtype": "fp8e5m2", "num_ctas": 1, "num_stages": 3, "num_warps": 4}
# arch = sm_100


// ===== COMPILED SASS (sm_100a) =====

	.target	sm_100a

	.elftype	@"ET_EXEC"


//--------------------- .note.nv.tkinfo           --------------------------
	.section	.note.nv.tkinfo,"",@"SHT_NOTE"
	.sectionflags	@"SHF_NOTE_NV_TKINFO"
	.tkinfo
        /*0018*/ 	.word	0x00000081
        /*0030*/ 	.string	""
        /*0030*/ 	.string	"ptxas-blackwell"
        /*0030*/ 	.string	"Cuda compilation tools, release 12.9, V12.9.86"
        /*0030*/ 	.string	"Build cuda_12.9.r12.9/compiler.36037853_0"
        /*0030*/ 	.string	"-v  -suppress-debug-info  -lineinfo  -arch sm_100a "



//--------------------- .note.nv.cuver            --------------------------
	.section	.note.nv.cuver,"",@"SHT_NOTE"
	.sectionflags	@"SHF_NOTE_NV_CUVER"
        /*0018*/ 	.short	0x0001
        /*001a*/ 	.short	0x0064
        /*001c*/ 	.short	0x0001
        /*001e*/ 	.short	0x0000
        /*0020*/ 	.short	0x0001
        /*0022*/ 	.short	0x0000


//--------------------- .nv.info                  --------------------------
	.section	.nv.info,"",@"SHT_CUDA_INFO"
	.align	4


	//----- nvinfo : EIATTR_REGCOUNT
	.align		4
        /*0000*/ 	.byte	0x04, 0x2f
        /*0002*/ 	.short	(.L_4 - .L_3)
	.align		4
.L_3:
        /*0004*/ 	.word	index@(matmul_kernel)
        /*0008*/ 	.word	0x000000ff


	//----- nvinfo : EIATTR_FRAME_SIZE
	.align		4
.L_4:
        /*000c*/ 	.byte	0x04, 0x11
        /*000e*/ 	.short	(.L_6 - .L_5)
	.align		4
.L_5:
        /*0010*/ 	.word	index@($__internal_2_$__cuda_sm10x_tcgen05_guardrail_trap_unallocated_columns_being_dealloced)
        /*0014*/ 	.word	0x00000d08


	//----- nvinfo : EIATTR_FRAME_SIZE
	.align		4
.L_6:
        /*0018*/ 	.byte	0x04, 0x11
        /*001a*/ 	.short	(.L_8 - .L_7)
	.align		4
.L_7:
        /*001c*/ 	.word	index@($__internal_1_$__cuda_sm10x_tcgen05_guardrail_trap_phase_invalid_during_alloc)
        /*0020*/ 	.word	0x00000d08


	//----- nvinfo : EIATTR_FRAME_SIZE
	.align		4
.L_8:
        /*0024*/ 	.byte	0x04, 0x11
        /*0026*/ 	.short	(.L_10 - .L_9)
	.align		4
.L_9:
        /*0028*/ 	.word	index@($__internal_0_$__cuda_sm10x_tcgen05_guardrail_trap_col_being_dealloced_not_returned_by_alloc)
        /*002c*/ 	.word	0x00000d08


	//----- nvinfo : EIATTR_FRAME_SIZE
	.align		4
.L_10:
        /*0030*/ 	.byte	0x04, 0x11
        /*0032*/ 	.short	(.L_12 - .L_11)
	.align		4
.L_11:
        /*0034*/ 	.word	index@(matmul_kernel)
        /*0038*/ 	.word	0x00000d08


	//----- nvinfo : EIATTR_MIN_STACK_SIZE
	.align		4
.L_12:
        /*003c*/ 	.byte	0x04, 0x12
        /*003e*/ 	.short	(.L_14 - .L_13)
	.align		4
.L_13:
        /*0040*/ 	.word	index@(matmul_kernel)
        /*0044*/ 	.word	0x00000d08
.L_14:


//--------------------- .nv.info.matmul_kernel    --------------------------
	.section	.nv.info.matmul_kernel,"",@"SHT_CUDA_INFO"
	.sectionflags	@""
	.align	4


	//----- nvinfo : EIATTR_CUDA_API_VERSION
	.align		4
        /*0000*/ 	.byte	0x04, 0x37
        /*0002*/ 	.short	(.L_16 - .L_15)
.L_15:
        /*0004*/ 	.word	0x00000081


	//----- nvinfo : EIATTR_KPARAM_INFO
	.align		4
.L_16:
        /*0008*/ 	.byte	0x04, 0x17
        /*000a*/ 	.short	(.L_18 - .L_17)
.L_17:
        /*000c*/ 	.word	0x00000000
        /*0010*/ 	.short	0x000d
        /*0012*/ 	.short	0x0048
        /*0014*/ 	.byte	0x00, 0xf4, 0x21, 0x00


	//----- nvinfo : EIATTR_KPARAM_INFO
	.align		4
.L_18:
        /*0018*/ 	.byte	0x04, 0x17
        /*001a*/ 	.short	(.L_20 - .L_19)
.L_19:
        /*001c*/ 	.word	0x00000000
        /*0020*/ 	.short	0x000c
        /*0022*/ 	.short	0x0040
        /*0024*/ 	.byte	0x00, 0xf4, 0x21, 0x00


	//----- nvinfo : EIATTR_KPARAM_INFO
	.align		4
.L_20:
        /*0028*/ 	.byte	0x04, 0x17
        /*002a*/ 	.short	(.L_22 - .L_21)
.L_21:
        /*002c*/ 	.word	0x00000000
        /*0030*/ 	.short	0x000b
        /*0032*/ 	.short	0x0038
        /*0034*/ 	.byte	0x00, 0xf0, 0x11, 0x00


	//----- nvinfo : EIATTR_KPARAM_INFO
	.align		4
.L_22:
        /*0038*/ 	.byte	0x04, 0x17
        /*003a*/ 	.short	(.L_24 - .L_23)
.L_23:
        /*003c*/ 	.word	0x00000000
        /*0040*/ 	.short	0x000a
        /*0042*/ 	.short	0x0034
        /*0044*/ 	.byte	0x00, 0xf0, 0x11, 0x00


	//----- nvinfo : EIATTR_KPARAM_INFO
	.align		4
.L_24:
        /*0048*/ 	.byte	0x04, 0x17
        /*004a*/ 	.short	(.L_26 - .L_25)
.L_25:
        /*004c*/ 	.word	0x00000000
        /*0050*/ 	.short	0x0009
        /*0052*/ 	.short	0x0030
        /*0054*/ 	.byte	0x00, 0xf0, 0x11, 0x00


	//----- nvinfo : EIATTR_KPARAM_INFO
	.align		4
.L_26:
        /*0058*/ 	.byte	0x04, 0x17
        /*005a*/ 	.short	(.L_28 - .L_27)
.L_27:
        /*005c*/ 	.word	0x00000000
        /*0060*/ 	.short	0x0008
        /*0062*/ 	.short	0x002c
        /*0064*/ 	.byte	0x00, 0xf0, 0x11, 0x00


	//----- nvinfo : EIATTR_KPARAM_INFO
	.align		4
.L_28:
        /*0068*/ 	.byte	0x04, 0x17
        /*006a*/ 	.short	(.L_30 - .L_29)
.L_29:
        /*006c*/ 	.word	0x00000000
        /*0070*/ 	.short	0x0007
        /*0072*/ 	.short	0x0028
        /*0074*/ 	.byte	0x00, 0xf0, 0x11, 0x00


	//----- nvinfo : EIATTR_KPARAM_INFO
	.align		4
.L_30:
        /*0078*/ 	.byte	0x04, 0x17
        /*007a*/ 	.short	(.L_32 - .L_31)
.L_31:
        /*007c*/ 	.word	0x00000000
        /*0080*/ 	.short	0x0006
        /*0082*/ 	.short	0x0024
        /*0084*/ 	.byte	0x00, 0xf0, 0x11, 0x00


	//----- nvinfo : EIATTR_KPARAM_INFO
	.align		4
.L_32:
        /*0088*/ 	.byte	0x04, 0x17
        /*008a*/ 	.short	(.L_34 - .L_33)
.L_33:
        /*008c*/ 	.word	0x00000000
        /*0090*/ 	.short	0x0005
        /*0092*/ 	.short	0x0020
        /*0094*/ 	.byte	0x00, 0xf0, 0x11, 0x00


	//----- nvinfo : EIATTR_KPARAM_INFO
	.align		4
.L_34:
        /*0098*/ 	.byte	0x04, 0x17
        /*009a*/ 	.short	(.L_36 - .L_35)
.L_35:
        /*009c*/ 	.word	0x00000000
        /*00a0*/ 	.short	0x0004
        /*00a2*/ 	.short	0x001c
        /*00a4*/ 	.byte	0x00, 0xf0, 0x11, 0x00


	//----- nvinfo : EIATTR_KPARAM_INFO
	.align		4
.L_36:
        /*00a8*/ 	.byte	0x04, 0x17
        /*00aa*/ 	.short	(.L_38 - .L_37)
.L_37:
        /*00ac*/ 	.word	0x00000000
        /*00b0*/ 	.short	0x0003
        /*00b2*/ 	.short	0x0018
        /*00b4*/ 	.byte	0x00, 0xf0, 0x11, 0x00


	//----- nvinfo : EIATTR_KPARAM_INFO
	.align		4
.L_38:
        /*00b8*/ 	.byte	0x04, 0x17
        /*00ba*/ 	.short	(.L_40 - .L_39)
.L_39:
        /*00bc*/ 	.word	0x00000000
        /*00c0*/ 	.short	0x0002
        /*00c2*/ 	.short	0x0010
        /*00c4*/ 	.byte	0x00, 0xf4, 0x21, 0x00


	//----- nvinfo : EIATTR_KPARAM_INFO
	.align		4
.L_40:
        /*00c8*/ 	.byte	0x04, 0x17
        /*00ca*/ 	.short	(.L_42 - .L_41)
.L_41:
        /*00cc*/ 	.word	0x00000000
        /*00d0*/ 	.short	0x0001
        /*00d2*/ 	.short	0x0008
        /*00d4*/ 	.byte	0x00, 0xf4, 0x21, 0x00


	//----- nvinfo : EIATTR_KPARAM_INFO
	.align		4
.L_42:
        /*00d8*/ 	.byte	0x04, 0x17
        /*00da*/ 	.short	(.L_44 - .L_43)
.L_43:
        /*00dc*/ 	.word	0x00000000
        /*00e0*/ 	.short	0x0000
        /*00e2*/ 	.short	0x0000
        /*00e4*/ 	.byte	0x00, 0xf4, 0x21, 0x00


	//----- nvinfo : EIATTR_AT_ENTRY_FRAGMENTS
	.align		4
.L_44:
        /*00e8*/ 	.byte	0x04, 0x4f
        /*00ea*/ 	.short	(.L_46 - .L_45)


	//   ....[0]....
.L_45:
        /*00ec*/ 	.word	0x00000004


	//----- nvinfo : EIATTR_RESERVED_SMEM_USED
	.align		4
.L_46:
        /*00f0*/ 	.byte	0x01, 0x41
	.zero		2


	//----- nvinfo : EIATTR_SPARSE_MMA_MASK
	.align		4
        /*00f4*/ 	.byte	0x03, 0x50
        /*00f6*/ 	.short	0x0000


	//----- nvinfo : EIATTR_TCGEN05_1CTA_USED
	.align		4
        /*00f8*/ 	.byte	0x01, 0x51
	.zero		2


	//----- nvinfo : EIATTR_MAXREG_COUNT
	.align		4
        /*00fc*/ 	.byte	0x03, 0x1b
        /*00fe*/ 	.short	0x00ff


	//----- nvinfo : EIATTR_NUM_BARRIERS
	.align		4
        /*0100*/ 	.byte	0x02, 0x4c
        /*0102*/ 	.byte	0x01
	.zero		1


	//----- nvinfo : EIATTR_ANNOTATIONS
	.align		4
        /*0104*/ 	.byte	0x04, 0x55
        /*0106*/ 	.short	(.L_48 - .L_47)


	//   ....[0]....
.L_47:
        /*0108*/ 	.word	0x00000001
        /*010c*/ 	.byte	0xb0, 0x2f, 0x00, 0x00, 0x01, 0x00, 0x00, 0x00, 0x30, 0x31, 0x00, 0x00, 0x01, 0x00, 0x00, 0x00
        /* <DEDUP_REMOVED lines=721> */
        /*2e2c*/ 	.byte	0xd0, 0x3e, 0x02, 0x00, 0x01, 0x00, 0x00, 0x00, 0xe0, 0x3e, 0x02, 0x00


	//----- nvinfo : EIATTR_INT_WARP_WIDE_INSTR_OFFSETS
	.align		4
.L_48:
        /*2e38*/ 	.byte	0x04, 0x31
        /*2e3a*/ 	.short	(.L_50 - .L_49)


	//   ....[0]....
.L_49:
        /*2e3c*/ 	.word	0x00002f00


	//   ....[1]....
        /*2e40*/ 	.word	0x00002f20


	//   ....[2]....
        /*2e44*/ 	.word	0x00006220


	//   ....[3]....
        /*2e48*/ 	.word	0x00025070


	//   ....[4]....
        /*2e4c*/ 	.word	0x000250c0


	//----- nvinfo : EIATTR_COOP_GROUP_MASK_REGIDS
	.align		4
.L_50:
        /*2e50*/ 	.byte	0x04, 0x29
        /*2e52*/ 	.short	(.L_52 - .L_51)


	//   ....[0]....
.L_51:
        /*2e54*/ 	.word	0xffffffff


	//   ....[1]....
        /*2e58*/ 	.word	0xffffffff


	//   ....[2]....
        /*2e5c*/ 	.word	0xffffffff


	//   ....[3]....
        /*2e60*/ 	.word	0xffffffff


	//----- nvinfo : EIATTR_COOP_GROUP_INSTR_OFFSETS
	.align		4
.L_52:
        /*2e64*/ 	.byte	0x04, 0x28
        /*2e66*/ 	.short	(.L_54 - .L_53)


	//   ....[0]....
.L_53:
        /*2e68*/ 	.word	0x00000080


	//   ....[1]....
        /*2e6c*/ 	.word	0x00000340


	//   ....[2]....
        /*2e70*/ 	.word	0x00024f00


	//   ....[3]....
        /*2e74*/ 	.word	0x00025170


	//----- nvinfo : EIATTR_VRC_CTA_INIT_COUNT
	.align		4
.L_54:
        /*2e78*/ 	.byte	0x02, 0x4a
        /*2e7a*/ 	.byte	0x80
	.zero		1


	//----- nvinfo : EIATTR_MBARRIER_INSTR_OFFSETS
	.align		4
        /*2e7c*/ 	.byte	0x04, 0x39
        /*2e7e*/ 	.short	(.L_56 - .L_55)


	//   ....[0]....
.L_55:
        /*2e80*/ 	.word	0x000030b0
        /*2e84*/ 	.word	0x000000ff
        /*2e88*/ 	.word	0x00000000
        /*2e8c*/ 	.short	0x0100
        /*2e8e*/ 	.byte	0x0d
	.zero		1


	//   ....[1]....
        /*2e90*/ 	.word	0x000062b0
        /*2e94*/ 	.word	0x000000ff
        /*2e98*/ 	.word	0x00008008
        /*2e9c*/ 	.short	0x0100
        /*2e9e*/ 	.byte	0x0c
	.zero		1


	//   ....[2]....
        /*2ea0*/ 	.word	0x0000aca0
        /*2ea4*/ 	.word	0x000000ff
        /*2ea8*/ 	.word	0x00000000
        /*2eac*/ 	.short	0x010a
        /*2eae*/ 	.byte	0x0d
	.zero		1


	//   ....[3]....
        /*2eb0*/ 	.word	0x0000e690
        /*2eb4*/ 	.word	0x000000ff
        /*2eb8*/ 	.word	0x00000000
        /*2ebc*/ 	.short	0x010a
        /*2ebe*/ 	.byte	0x0d
	.zero		1


	//   ....[4]....
        /*2ec0*/ 	.word	0x0000e810
        /*2ec4*/ 	.word	0x000000ff
        /*2ec8*/ 	.word	0x00008000
        /*2ecc*/ 	.short	0x0108
        /*2ece*/ 	.byte	0x0c
	.zero		1


	//   ....[5]....
        /*2ed0*/ 	.word	0x0000e980
        /*2ed4*/ 	.word	0x000000ff
        /*2ed8*/ 	.word	0x00008008
        /*2edc*/ 	.short	0x0108
        /*2ede*/ 	.byte	0x0c
	.zero		1


	//   ....[6]....
        /*2ee0*/ 	.word	0x00025190
        /*2ee4*/ 	.word	0x000000ff
        /*2ee8*/ 	.word	0x00000000
        /*2eec*/ 	.short	0x010a
        /*2eee*/ 	.byte	0x0d
	.zero		1


	//   ....[7]....
        /*2ef0*/ 	.word	0x000251c0
        /*2ef4*/ 	.word	0x000000ff
        /*2ef8*/ 	.word	0x00000000
        /*2efc*/ 	.short	0x010a
        /*2efe*/ 	.byte	0x0d
	.zero		1


	//----- nvinfo : EIATTR_NUM_MBARRIERS
	.align		4
.L_56:
        /*2f00*/ 	.byte	0x03, 0x38
        /*2f02*/ 	.short	0x0002


	//----- nvinfo : EIATTR_EXIT_INSTR_OFFSETS
	.align		4
        /*2f04*/ 	.byte	0x04, 0x1c
        /*2f06*/ 	.short	(.L_58 - .L_57)


	//   ....[0]....
.L_57:
        /*2f08*/ 	.word	0x00025180


	//----- nvinfo : EIATTR_REQNTID
	.align		4
.L_58:
        /*2f0c*/ 	.byte	0x04, 0x10
        /*2f0e*/ 	.short	(.L_60 - .L_59)
.L_59:
        /*2f10*/ 	.word	0x00000080
        /*2f14*/ 	.word	0x00000001
        /*2f18*/ 	.word	0x00000001


	//----- nvinfo : EIATTR_CRS_STACK_SIZE
	.align		4
.L_60:
        /*2f1c*/ 	.byte	0x04, 0x1e
        /*2f1e*/ 	.short	(.L_62 - .L_61)
.L_61:
        /*2f20*/ 	.word	0x00000000


	//----- nvinfo : EIATTR_CBANK_PARAM_SIZE
	.align		4
.L_62:
        /*2f24*/ 	.byte	0x03, 0x19
        /*2f26*/ 	.short	0x0050


	//----- nvinfo : EIATTR_PARAM_CBANK
	.align		4
        /*2f28*/ 	.byte	0x04, 0x0a
        /*2f2a*/ 	.short	(.L_64 - .L_63)
	.align		4
.L_63:
        /*2f2c*/ 	.word	index@(.nv.constant0.matmul_kernel)
        /*2f30*/ 	.short	0x0380
        /*2f32*/ 	.short	0x0050


	//----- nvinfo : EIATTR_SW_WAR
	.align		4
.L_64:
        /*2f34*/ 	.byte	0x04, 0x36
        /*2f36*/ 	.short	(.L_66 - .L_65)
.L_65:
        /*2f38*/ 	.word	0x00000008
.L_66:


//--------------------- .nv.compat                --------------------------
	.section	.nv.compat,"",@"SHT_CUDA_COMPAT_INFO"
	.align	4
        /*0000*/ 	.byte	0x02, 0x02, 0x02, 0x00, 0x02, 0x05, 0x05, 0x00, 0x02, 0x03, 0x00, 0x00, 0x02, 0x06, 0x01, 0x00


//--------------------- .nv.callgraph             --------------------------
	.section	.nv.callgraph,"",@"SHT_CUDA_CALLGRAPH"
	.align	4
	.sectionentsize	8
	.align		4
        /*0000*/ 	.word	0x00000000
	.align		4
        /*0004*/ 	.word	0xffffffff
	.align		4
        /*0008*/ 	.word	0x00000000
	.align		4
        /*000c*/ 	.word	0xfffffffe
	.align		4
        /*0010*/ 	.word	0x00000000
	.align		4
        /*0014*/ 	.word	0xfffffffd
	.align		4
        /*0018*/ 	.word	0x00000000
	.align		4
        /*001c*/ 	.word	0xfffffffc


//--------------------- .text.matmul_kernel       --------------------------
	.section	.text.matmul_kernel,"ax",@progbits
	.align	128
        .global         matmul_kernel
        .type           matmul_kernel,@function
        .size           matmul_kernel,(.L_x_20 - matmul_kernel)
        .other          matmul_kernel,@"STO_CUDA_ENTRY STV_DEFAULT"
matmul_kernel:
.text.matmul_kernel:
[----:B------:R-:W0:Y:S01]  /*0000*/  LDC R1, c[0x0][0x37c] ;  /* 0x0000df00ff017b82 */ /* 0x000e220000000800 */
[----:B------:R-:W1:Y:S01]  /*0010*/  S2R R0, SR_TID.X ;  /* 0x0000000000007919 */ /* 0x000e620000002100 */
[----:B0-----:R-:W-:Y:S01]  /*0020*/  VIADD R1, R1, 0xfffff2f8 ;  /* 0xfffff2f801017836 */ /* 0x001fe20000000000 */
[----:B------:R-:W0:Y:S01]  /*0030*/  LDCU.64 UR24, c[0x0][0x358] ;  /* 0x00006b00ff1877ac */ /* 0x000e220008000a00 */
[----:B-1----:R-:W-:-:S13]  /*0040*/  ISETP.GE.U32.AND P0, PT, R0, 0x20, PT ;  /* 0x000000200000780c */ /* 0x002fda0003f06070 */
[----:B------:R-:W-:Y:S02]  /*0050*/  VOTEU.ANY UP0, P0 ;  /* 0x0000000000ff7886 */ /* 0x000fe40000000100 */
[----:B------:R-:W-:Y:S05]  /*0060*/  BRA.U UP0, `(.L_x_0) ;  /* 0x0000000100b87547 */ /* 0x000fea000b800000 */
[----:B------:R-:W1:Y:S01]  /*0070*/  S2UR UR6, SR_CgaCtaId ;  /* 0x00000000000679c3 */ /* 0x000e620000008800 */
[----:B------:R-:W-:Y:S01]  /*0080*/  NOP ;  /* 0x0000000000007918 */ /* 0x000fe20000000000 */
[----:B------:R-:W-:Y:S02]  /*0090*/  UMOV UR4, 0x40 ;  /* 0x0000004000047882 */ /* 0x000fe40000000000 */
[----:B-1----:R-:W-:-:S09]  /*00a0*/  ULEA UR4, UR6, UR4, 0x18 ;  /* 0x0000000406047291 */ /* 0x002fd2000f8ec0ff */
[----:B------:R-:W1:Y:S01]  /*00b0*/  LDS.U8 R0, [UR4] ;  /* 0x00000004ff007984 */ /* 0x000e620008000000 */
[----:B------:R-:W-:Y:S02]  /*00c0*/  UMOV UR4, 0x400 ;  /* 0x0000040000047882 */ /* 0x000fe40000000000 */
[----:B------:R-:W-:Y:S01]  /*00d0*/  ULEA UR4, UR6, UR4, 0x18 ;  /* 0x0000000406047291 */ /* 0x000fe2000f8ec0ff */
[----:B-1----:R-:W-:-:S13]  /*00e0*/  ISETP.NE.AND P0, PT, R0, RZ, PT ;  /* 0x000000ff0000720c */ /* 0x002fda0003f05270 */
[----:B------:R-:W-:Y:S05]  /*00f0*/  @P0 BRA `(.L_x_1) ;  /* 0x00000000007c0947 */ /* 0x000fea0003800000 */
[----:B------:R-:W-:-:S13]  /*0100*/  ELECT P0, URZ, PT ;  /* 0x0000000000ff782f */ /* 0x000fda0003800000 */
[----:B------:R-:W-:Y:S05]  /*0110*/  @!P0 BRA `(.L_x_2) ;  /* 0x0000000000848947 */ /* 0x000fea0003800000 */
[----:B------:R-:W-:Y:S01]  /*0120*/  UMOV UR5, 0x10 ;  /* 0x0000001000057882 */ /* 0x000fe20000000000 */
[----:B------:R-:W-:Y:S02]  /*0130*/  IMAD.MOV.U32 R4, RZ, RZ, 0x1 ;  /* 0x00000001ff047424 */ /* 0x000fe400078e00ff */
[----:B------:R-:W-:Y:S02]  /*0140*/  IMAD.MOV.U32 R5, RZ, RZ, 0xffff ;  /* 0x0000ffffff057424 */ /* 0x000fe400078e00ff */
[----:B------:R-:W-:Y:S04]  /*0150*/  DEPBAR.LE SB1, 0x36 ;  /* 0x00009d800000791a */ /* 0x000fe80000000000 */
[----:B------:R-:W1:Y:S02]  /*0160*/  UTCATOMSWS.FIND_AND_SET.ALIGN UP1, UR5, UR5 ;  /* 0x00000005000575e3 */ /* 0x000e640008020800 */
[----:B-1----:R-:W-:-:S04]  /*0170*/  PLOP3.LUT P0, PT, PT, PT, UP1, 0x80, 0x8 ;  /* 0x000000000008781c */ /* 0x002fc80003f0f018 */
[----:B------:R-:W-:-:S04]  /*0180*/  SEL R0, RZ, 0xffffffff, !P0 ;  /* 0xffffffffff007807 */ /* 0x000fc80004000000 */
[----:B------:R-:W-:Y:S01]  /*0190*/  ISETP.NE.AND P0, PT, R0, RZ, PT ;  /* 0x000000ff0000720c */ /* 0x000fe20003f05270 */
[----:B------:R-:W-:-:S12]  /*01a0*/  IMAD.U32 R0, RZ, RZ, UR5 ;  /* 0x00000005ff007e24 */ /* 0x000fd8000f8e00ff */
[----:B------:R-:W-:Y:S05]  /*01b0*/  @P0 BRA `(.L_x_3) ;  /* 0x0000000000240947 */ /* 0x000fea0003800000 */
.L_x_4:
[----:B------:R-:W-:Y:S05]  /*01c0*/  NANOSLEEP 0x64 ;  /* 0x000000640000795d */ /* 0x000fea0003800000 */
[----:B------:R-:W-:-:S05]  /*01d0*/  UMOV UR5, 0x10 ;  /* 0x0000001000057882 */ /* 0x000fca0000000000 */
[----:B------:R-:W-:Y:S04]  /*01e0*/  DEPBAR.LE SB1, 0x36 ;  /* 0x00009d800000791a */ /* 0x000fe80000000000 */
[----:B------:R-:W1:Y:S02]  /*01f0*/  UTCATOMSWS.FIND_AND_SET.ALIGN UP1, UR5, UR5 ;  /* 0x00000005000575e3 */ /* 0x000e640008020800 */
[----:B-1----:R-:W-:-:S04]  /*0200*/  PLOP3.LUT P0, PT, PT, PT, UP1, 0x80, 0x8 ;  /* 0x000000000008781c */ /* 0x002fc80003f0f018 */
[----:B------:R-:W-:-:S04]  /*0210*/  SEL R0, RZ, 0xffffffff, !P0 ;  /* 0xffffffffff007807 */ /* 0x000fc80004000000 */
[----:B------:R-:W-:Y:S01]  /*0220*/  ISETP.NE.AND P0, PT, R0, RZ, PT ;  /* 0x000000ff0000720c */ /* 0x000fe20003f05270 */
[----:B------:R-:W-:-:S12]  /*0230*/  IMAD.U32 R0, RZ, RZ, UR5 ;  /* 0x00000005ff007e24 */ /* 0x000fd8000f8e00ff */
[----:B------:R-:W-:Y:S05]  /*0240*/  @!P0 BRA `(.L_x_4) ;  /* 0xfffffffc00dc8947 */ /* 0x000fea000383ffff */
.L_x_3:
[C---:B------:R-:W-:Y:S01]  /*0250*/  VIADD R3, R0.reuse, 0x10 ;  /* 0x0000001000037836 */ /* 0x040fe20000000000 */
[----:B------:R-:W-:Y:S01]  /*0260*/  UMOV UR5, 0x50 ;  /* 0x0000005000057882 */ /* 0x000fe20000000000 */
[----:B------:R-:W-:Y:S01]  /*0270*/  SHF.L.U32 R2, R5, R0, RZ ;  /* 0x0000000005027219 */ /* 0x000fe200000006ff */
[----:B------:R-:W-:Y:S01]  /*0280*/  ULEA UR5, UR6, UR5, 0x18 ;  /* 0x0000000506057291 */ /* 0x000fe2000f8ec0ff */
[----:B------:R-:W-:Y:S01]  /*0290*/  IMAD.SHL.U32 R0, R0, 0x20, RZ ;  /* 0x0000002000007824 */ /* 0x000fe200078e00ff */
[----:B------:R-:W-:-:S04]  /*02a0*/  SHF.L.U32 R3, R4, R3, RZ ;  /* 0x0000000304037219 */ /* 0x000fc800000006ff */
[----:B------:R-:W-:-:S05]  /*02b0*/  LOP3.LUT R2, R3, R2, RZ, 0xfc, !PT ;  /* 0x0000000203027212 */ /* 0x000fca00078efcff */
[----:B------:R1:W-:Y:S04]  /*02c0*/  ATOMS.OR RZ, [UR5], R2 ;  /* 0x00000002ffff798c */ /* 0x0003e8000b000005 */
[----:B------:R1:W-:Y:S01]  /*02d0*/  STS [UR4], R0 ;  /* 0x00000000ff007988 */ /* 0x0003e20008000804 */
[----:B------:R-:W-:Y:S05]  /*02e0*/  BRA `(.L_x_2) ;  /* 0x0000000000107947 */ /* 0x000fea0003800000 */
.L_x_1:
[----:B------:R-:W-:Y:S01]  /*02f0*/  IMAD.MOV.U32 R0, RZ, RZ, -0x1 ;  /* 0xffffffffff007424 */ /* 0x000fe200078e00ff */
[----:B------:R-:W-:-:S04]  /*0300*/  MOV R2, 0x330 ;  /* 0x0000033000027802 */ /* 0x000fc80000000f00 */
[----:B------:R1:W-:Y:S03]  /*0310*/  STS [UR4], R0 ;  /* 0x00000000ff007988 */ /* 0x0003e60008000804 */
[----:B01----:R-:W-:Y:S05]  /*0320*/  CALL.REL.NOINC `($__internal_1_$__cuda_sm10x_tcgen05_guardrail_trap_phase_invalid_during_alloc) ;  /* 0x0000024c00bc7944 */ /* 0x003fea0003c00000 */
.L_x_2:
[----:B------:R-:W-:Y:S05]  /*0330*/  WARPSYNC.ALL ;  /* 0x0000000000007948 */ /* 0x000fea0003800000 */
[----:B------:R-:W-:Y:S01]  /*0340*/  NOP ;  /* 0x0000000000007918 */ /* 0x000fe20000000000 */
.L_x_0:
[----:B------:R-:W2:Y:S01]  /*0350*/  LDC.64 R98, c[0x0][0x398] ;  /* 0x0000e600ff627b82 */ /* 0x000ea20000000a00 */
[----:B------:R-:W3:Y:S01]  /*0360*/  S2R R5, SR_CTAID.X ;  /* 0x0000000000057919 */ /* 0x000ee20000002500 */
[----:B------:R-:W-:Y:S01]  /*0370*/  UMOV UR12, 0x400 ;  /* 0x00000400000c7882 */ /* 0x000fe20000000000 */
[----:B------:R-:W4:Y:S01]  /*0380*/  LDCU UR20, c[0x0][0x3a4] ;  /* 0x00007480ff1477ac */ /* 0x000f220008000800 */
[----:B------:R-:W5:Y:S01]  /*0390*/  S2R R13, SR_TID.X ;  /* 0x00000000000d7919 */ /* 0x000f620000002100 */
[----:B------:R-:W1:Y:S03]  /*03a0*/  LDCU.64 UR8, c[0x0][0x3a8] ;  /* 0x00007500ff0877ac */ /* 0x000e660008000a00 */
[----:B------:R-:W0:Y:S01]  /*03b0*/  S2UR UR5, SR_CgaCtaId ;  /* 0x00000000000579c3 */ /* 0x000e220000008800 */
[----:B------:R-:W0:Y:S07]  /*03c0*/  LDCU.128 UR16, c[0x0][0x380] ;  /* 0x00007000ff1077ac */ /* 0x000e2e0008000c00 */
[----:B------:R-:W1:Y:S02]  /*03d0*/  LDC R21, c[0x0][0x3a0] ;  /* 0x0000e800ff157b82 */ /* 0x000e640000000800 */
[----:B-12---:R-:W-:Y:S01]  /*03e0*/  VIADD R0, R99, 0xff ;  /* 0x000000ff63007836 */ /* 0x006fe20000000000 */
[----:B------:R-:W-:-:S04]  /*03f0*/  IABS R77, R99 ;  /* 0x00000063004d7213 */ /* 0x000fc80000000000 */
[----:B------:R-:W-:Y:S01]  /*0400*/  SHF.R.S32.HI R3, RZ, 0x1f, R0 ;  /* 0x0000001fff037819 */ /* 0x000fe20000011400 */
[----:B0-----:R-:W-:-:S03]  /*0410*/  ULEA UR12, UR5, UR12, 0x18 ;  /* 0x0000000c050c7291 */ /* 0x001fc6000f8ec0ff */
[----:B------:R-:W-:Y:S02]  /*0420*/  LEA.HI R3, R3, R0, RZ, 0x8 ;  /* 0x0000000003037211 */ /* 0x000fe400078f40ff */
[----:B---3--:R-:W-:Y:S01]  /*0430*/  IABS R8, R5 ;  /* 0x0000000500087213 */ /* 0x008fe20000000000 */
[----:B------:R-:W-:Y:S01]  /*0440*/  UIADD3 UR13, UPT, UPT, UR12, 0x8000, URZ ;  /* 0x000080000c0d7890 */ /* 0x000fe2000fffe0ff */
[----:B------:R-:W-:Y:S02]  /*0450*/  SHF.R.S32.HI R3, RZ, 0x8, R3 ;  /* 0x00000008ff037819 */ /* 0x000fe40000011403 */
[----:B-----5:R-:W-:Y:S01]  /*0460*/  SHF.R.U32.HI R75, RZ, 0x5, R13 ;  /* 0x00000005ff4b7819 */ /* 0x020fe2000001160d */
[----:B------:R-:W-:Y:S01]  /*0470*/  VIADD R19, R21, 0xfffffffe ;  /* 0xfffffffe15137836 */ /* 0x000fe20000000000 */
[----:B------:R-:W-:Y:S01]  /*0480*/  LOP3.LUT R20, R13, 0x7f, RZ, 0xc0, !PT ;  /* 0x0000007f0d147812 */ /* 0x000fe200078ec0ff */
[----:B------:R-:W-:Y:S01]  /*0490*/  IMAD.SHL.U32 R4, R3, 0x8, RZ ;  /* 0x0000000803047824 */ /* 0x000fe200078e00ff */
[----:B------:R-:W-:-:S04]  /*04a0*/  SGXT.U32 R75, R75, 0x2 ;  /* 0x000000024b4b781a */ /* 0x000fc80000000000 */
[-C--:B------:R-:W-:Y:S02]  /*04b0*/  IABS R7, R4.reuse ;  /* 0x0000000400077213 */ /* 0x080fe40000000000 */
[----:B------:R-:W-:Y:S02]  /*04c0*/  IABS R10, R4 ;  /* 0x00000004000a7213 */ /* 0x000fe40000000000 */
[----:B------:R-:W0:Y:S08]  /*04d0*/  I2F.RP R0, R7 ;  /* 0x0000000700007306 */ /* 0x000e300000209400 */
[----:B0-----:R-:W0:Y:S02]  /*04e0*/  MUFU.RCP R0, R0 ;  /* 0x0000000000007308 */ /* 0x001e240000001000 */
[----:B0-----:R-:W-:-:S02]  /*04f0*/  VIADD R2, R0, 0xffffffe ;  /* 0x0ffffffe00027836 */ /* 0x001fc40000000000 */
[----:B------:R-:W-:Y:S01]  /*0500*/  IMAD.MOV R0, RZ, RZ, -R10 ;  /* 0x000000ffff007224 */ /* 0x000fe200078e0a0a */
[----:B------:R-:W-:Y:S06]  /*0510*/  BAR.SYNC.DEFER_BLOCKING 0x0 ;  /* 0x0000000000007b1d */ /* 0x000fec0000010000 */
[----:B------:R0:W1:Y:S02]  /*0520*/  F2I.FTZ.U32.TRUNC.NTZ R3, R2 ;  /* 0x0000000200037305 */ /* 0x000064000021f000 */
[----:B0-----:R-:W-:Y:S02]  /*0530*/  IMAD.MOV.U32 R2, RZ, RZ, RZ ;  /* 0x000000ffff027224 */ /* 0x001fe400078e00ff */
[----:B-1----:R-:W-:Y:S01]  /*0540*/  IMAD.MOV R6, RZ, RZ, -R3 ;  /* 0x000000ffff067224 */ /* 0x002fe200078e0a03 */
[----:B------:R-:W0:Y:S03]  /*0550*/  LDS R10, [UR12] ;  /* 0x0000000cff0a7984 */ /* 0x000e260008000800 */
[----:B------:R-:W-:-:S02]  /*0560*/  IMAD R9, R6, R7, RZ ;  /* 0x0000000706097224 */ /* 0x000fc400078e02ff */
[----:B------:R-:W-:Y:S02]  /*0570*/  IMAD.MOV.U32 R6, RZ, RZ, R8 ;  /* 0x000000ffff067224 */ /* 0x000fe400078e0008 */
[----:B------:R-:W-:-:S06]  /*0580*/  IMAD.HI.U32 R3, R3, R9, R2 ;  /* 0x0000000903037227 */ /* 0x000fcc00078e0002 */
[----:B------:R-:W-:-:S04]  /*0590*/  IMAD.HI.U32 R3, R3, R6, RZ ;  /* 0x0000000603037227 */ /* 0x000fc800078e00ff */
[----:B------:R-:W-:Y:S01]  /*05a0*/  IMAD R0, R3, R0, R6 ;  /* 0x0000000003007224 */ /* 0x000fe200078e0206 */
[----:B------:R-:W-:Y:S04]  /*05b0*/  BAR.SYNC.DEFER_BLOCKING 0x0 ;  /* 0x0000000000007b1d */ /* 0x000fe80000010000 */
[----:B------:R-:W-:-:S13]  /*05c0*/  ISETP.GT.U32.AND P1, PT, R7, R0, PT ;  /* 0x000000000700720c */ /* 0x000fda0003f24070 */
[----:B------:R-:W-:Y:S02]  /*05d0*/  @!P1 IMAD.IADD R0, R0, 0x1, -R7 ;  /* 0x0000000100009824 */ /* 0x000fe400078e0a07 */
[----:B------:R-:W-:Y:S01]  /*05e0*/  @!P1 VIADD R3, R3, 0x1 ;  /* 0x0000000103039836 */ /* 0x000fe20000000000 */
[----:B------:R-:W-:Y:S02]  /*05f0*/  ISETP.NE.AND P1, PT, R4, RZ, PT ;  /* 0x000000ff0400720c */ /* 0x000fe40003f25270 */
[----:B------:R-:W-:Y:S02]  /*0600*/  ISETP.GE.U32.AND P0, PT, R0, R7, PT ;  /* 0x000000070000720c */ /* 0x000fe40003f06070 */
[----:B------:R-:W-:Y:S02]  /*0610*/  LOP3.LUT R0, R5, R4, RZ, 0x3c, !PT ;  /* 0x0000000405007212 */ /* 0x000fe400078e3cff */
[----:B0-----:R-:W-:Y:S02]  /*0620*/  R2UR UR10, R10 ;  /* 0x000000000a0a72ca */ /* 0x001fe400000e0000 */
[----:B------:R-:W-:Y:S01]  /*0630*/  ISETP.GE.AND P2, PT, R0, RZ, PT ;  /* 0x000000ff0000720c */ /* 0x000fe20003f46270 */
[----:B------:R-:W-:-:S06]  /*0640*/  VIADD R0, R98, 0xff ;  /* 0x000000ff62007836 */ /* 0x000fcc0000000000 */
[----:B------:R-:W-:-:S04]  /*0650*/  @P0 VIADD R3, R3, 0x1 ;  /* 0x0000000103030836 */ /* 0x000fc80000000000 */
[----:B------:R-:W-:Y:S01]  /*0660*/  IMAD.MOV.U32 R2, RZ, RZ, R3 ;  /* 0x000000ffff027224 */ /* 0x000fe200078e0003 */
[----:B------:R-:W-:-:S03]  /*0670*/  SHF.R.S32.HI R3, RZ, 0x1f, R0 ;  /* 0x0000001fff037819 */ /* 0x000fc60000011400 */
[----:B------:R-:W-:Y:S01]  /*0680*/  @!P2 IMAD.MOV R2, RZ, RZ, -R2 ;  /* 0x000000ffff02a224 */ /* 0x000fe200078e0a02 */
[----:B------:R-:W-:Y:S02]  /*0690*/  @!P1 LOP3.LUT R2, RZ, R4, RZ, 0x33, !PT ;  /* 0x00000004ff029212 */ /* 0x000fe400078e33ff */
[----:B------:R-:W-:-:S03]  /*06a0*/  LEA.HI R3, R3, R0, RZ, 0x8 ;  /* 0x0000000003037211 */ /* 0x000fc600078f40ff */
[----:B------:R-:W-:Y:S02]  /*06b0*/  IMAD.SHL.U32 R9, R2, 0x8, RZ ;  /* 0x0000000802097824 */ /* 0x000fe400078e00ff */
[----:B------:R-:W-:-:S03]  /*06c0*/  IMAD.MOV R2, RZ, RZ, -R2 ;  /* 0x000000ffff027224 */ /* 0x000fc600078e0a02 */
[----:B------:R-:W-:Y:S01]  /*06d0*/  LEA.HI.SX32 R3, R3, -R9, 0x18 ;  /* 0x8000000903037211 */ /* 0x000fe200078fc2ff */
[----:B------:R-:W-:Y:S02]  /*06e0*/  IMAD R8, R4, R2, R5 ;  /* 0x0000000204087224 */ /* 0x000fe400078e0205 */
[----:B------:R-:W-:Y:S01]  /*06f0*/  IMAD.MOV.U32 R2, RZ, RZ, RZ ;  /* 0x000000ffff027224 */ /* 0x000fe200078e00ff */
[----:B------:R-:W-:Y:S02]  /*0700*/  VIMNMX R11, PT, PT, R3, 0x8, PT ;  /* 0x00000008030b7848 */ /* 0x000fe40003fe0100 */
[----:B------:R-:W-:Y:S02]  /*0710*/  IABS R4, R8 ;  /* 0x0000000800047213 */ /* 0x000fe40000000000 */
[----:B------:R-:W-:-:S04]  /*0720*/  IABS R7, R11 ;  /* 0x0000000b00077213 */ /* 0x000fc80000000000 */
[----:B------:R-:W0:Y:S08]  /*0730*/  I2F.RP R0, R7 ;  /* 0x0000000700007306 */ /* 0x000e300000209400 */
[----:B0-----:R-:W0:Y:S02]  /*0740*/  MUFU.RCP R0, R0 ;  /* 0x0000000000007308 */ /* 0x001e240000001000 */
[----:B0-----:R-:W-:Y:S01]  /*0750*/  VIADD R3, R0, 0xffffffe ;  /* 0x0ffffffe00037836 */ /* 0x001fe20000000000 */
[----:B------:R-:W-:-:S05]  /*0760*/  IABS R0, R11 ;  /* 0x0000000b00007213 */ /* 0x000fca0000000000 */
[----:B------:R-:W0:Y:S01]  /*0770*/  F2I.FTZ.U32.TRUNC.NTZ R3, R3 ;  /* 0x0000000300037305 */ /* 0x000e22000021f000 */
[----:B------:R-:W-:Y:S02]  /*0780*/  IMAD.MOV R0, RZ, RZ, -R0 ;  /* 0x000000ffff007224 */ /* 0x000fe400078e0a00 */
[----:B0-----:R-:W-:-:S04]  /*0790*/  IMAD.MOV R6, RZ, RZ, -R3 ;  /* 0x000000ffff067224 */ /* 0x001fc800078e0a03 */
[----:B------:R-:W-:Y:S02]  /*07a0*/  IMAD R5, R6, R7, RZ ;  /* 0x0000000706057224 */ /* 0x000fe400078e02ff */
[----:B------:R-:W0:Y:S02]  /*07b0*/  I2F.RP R6, R77 ;  /* 0x0000004d00067306 */ /* 0x000e240000209400 */
[----:B------:R-:W-:-:S04]  /*07c0*/  IMAD.HI.U32 R2, R3, R5, R2 ;  /* 0x0000000503027227 */ /* 0x000fc800078e0002 */
[----:B------:R-:W-:Y:S01]  /*07d0*/  IMAD.MOV.U32 R3, RZ, RZ, R4 ;  /* 0x000000ffff037224 */ /* 0x000fe200078e0004 */
[----:B------:R-:W-:-:S03]  /*07e0*/  IABS R4, R98 ;  /* 0x0000006200047213 */ /* 0x000fc60000000000 */
[----:B------:R-:W-:Y:S01]  /*07f0*/  IMAD.HI.U32 R2, R2, R3, RZ ;  /* 0x0000000302027227 */ /* 0x000fe200078e00ff */
[----:B------:R-:W1:Y:S03]  /*0800*/  I2F.RP R5, R4 ;  /* 0x0000000400057306 */ /* 0x000e660000209400 */
[----:B------:R-:W-:-:S05]  /*0810*/  IMAD R0, R2, R0, R3 ;  /* 0x0000000002007224 */ /* 0x000fca00078e0203 */
[----:B------:R-:W-:Y:S01]  /*0820*/  ISETP.GT.U32.AND P1, PT, R7, R0, PT ;  /* 0x000000000700720c */ /* 0x000fe20003f24070 */
[----:B0-----:R-:W0:Y:S08]  /*0830*/  MUFU.RCP R6, R6 ;  /* 0x0000000600067308 */ /* 0x001e300000001000 */
[----:B-1----:R-:W1:Y:S04]  /*0840*/  MUFU.RCP R5, R5 ;  /* 0x0000000500057308 */ /* 0x002e680000001000 */
[----:B------:R-:W-:-:S02]  /*0850*/  @!P1 IMAD.IADD R0, R0, 0x1, -R7 ;  /* 0x0000000100009824 */ /* 0x000fc400078e0a07 */
[----:B------:R-:W-:Y:S01]  /*0860*/  @!P1 VIADD R2, R2, 0x1 ;  /* 0x0000000102029836 */ /* 0x000fe20000000000 */
[----:B------:R-:W-:Y:S02]  /*0870*/  ISETP.NE.AND P1, PT, R11, RZ, PT ;  /* 0x000000ff0b00720c */ /* 0x000fe40003f25270 */
[----:B------:R-:W-:Y:S01]  /*0880*/  ISETP.GE.U32.AND P0, PT, R0, R7, PT ;  /* 0x000000070000720c */ /* 0x000fe20003f06070 */
[----:B0-----:R-:W-:Y:S01]  /*0890*/  VIADD R3, R6, 0xffffffe ;  /* 0x0ffffffe06037836 */ /* 0x001fe20000000000 */
[----:B------:R-:W-:-:S04]  /*08a0*/  LOP3.LUT R0, R8, R11, RZ, 0x3c, !PT ;  /* 0x0000000b08007212 */ /* 0x000fc800078e3cff */
[----:B------:R-:W-:Y:S01]  /*08b0*/  ISETP.GE.AND P2, PT, R0, RZ, PT ;  /* 0x000000ff0000720c */ /* 0x000fe20003f46270 */
[----:B------:R-:W0:Y:S01]  /*08c0*/  F2I.FTZ.U32.TRUNC.NTZ R3, R3 ;  /* 0x0000000300037305 */ /* 0x000e22000021f000 */
[----:B-1----:R-:W-:Y:S01]  /*08d0*/  VIADD R6, R5, 0xffffffe ;  /* 0x0ffffffe05067836 */ /* 0x002fe20000000000 */
[----:B------:R-:W-:Y:S01]  /*08e0*/  SHF.R.U32.HI R0, RZ, 0x5, R13 ;  /* 0x00000005ff007819 */ /* 0x000fe2000001160d */
[----:B------:R-:W-:-:S03]  /*08f0*/  VIADD R13, R21, 0xffffffe3 ;  /* 0xffffffe3150d7836 */ /* 0x000fc60000000000 */
[----:B------:R-:W-:Y:S01]  /*0900*/  @P0 VIADD R2, R2, 0x1 ;  /* 0x0000000102020836 */ /* 0x000fe20000000000 */
[----:B------:R-:W-:Y:S01]  /*0910*/  R2UR UR7, R0 ;  /* 0x00000000000772ca */ /* 0x000fe200000e0000 */
[----:B------:R-:W1:Y:S02]  /*0920*/  F2I.FTZ.U32.TRUNC.NTZ R7, R6 ;  /* 0x0000000600077305 */ /* 0x000e64000021f000 */
[----:B------:R-:W-:-:S04]  /*0930*/  IMAD.MOV.U32 R12, RZ, RZ, R2 ;  /* 0x000000ffff0c7224 */ /* 0x000fc800078e0002 */
[----:B------:R-:W-:Y:S01]  /*0940*/  @!P2 IMAD.MOV R12, RZ, RZ, -R12 ;  /* 0x000000ffff0ca224 */ /* 0x000fe200078e0a0c */
[----:B------:R-:W-:Y:S01]  /*0950*/  @!P1 LOP3.LUT R12, RZ, R11, RZ, 0x33, !PT ;  /* 0x0000000bff0c9212 */ /* 0x000fe200078e33ff */
[----:B0-----:R-:W-:-:S04]  /*0960*/  IMAD.MOV R2, RZ, RZ, -R3 ;  /* 0x000000ffff027224 */ /* 0x001fc800078e0a03 */
[----:B------:R-:W-:Y:S01]  /*0970*/  IMAD.SHL.U32 R0, R12, 0x100, RZ ;  /* 0x000001000c007824 */ /* 0x000fe200078e00ff */
[----:B------:R-:W-:Y:S01]  /*0980*/  USHF.L.U32 UR4, UR7, 0x15, URZ ;  /* 0x0000001507047899 */ /* 0x000fe200080006ff */
[----:B------:R-:W-:Y:S02]  /*0990*/  IMAD R5, R2, R77, RZ ;  /* 0x0000004d02057224 */ /* 0x000fe400078e02ff */
[----:B------:R-:W-:Y:S01]  /*09a0*/  IMAD.MOV.U32 R2, RZ, RZ, RZ ;  /* 0x000000ffff027224 */ /* 0x000fe200078e00ff */
[----:B------:R-:W-:Y:S01]  /*09b0*/  LOP3.LUT R75, R0, R75, RZ, 0xfc, !PT ;  /* 0x0000004b004b7212 */ /* 0x000fe200078efcff */
[----:B-1----:R-:W-:Y:S01]  /*09c0*/  IMAD.MOV R6, RZ, RZ, -R7 ;  /* 0x000000ffff067224 */ /* 0x002fe200078e0a07 */
[----:B------:R-:W-:Y:S01]  /*09d0*/  ULOP3.LUT UR4, UR4, 0x600000, URZ, 0xc0, !UPT ;  /* 0x0060000004047892 */ /* 0x000fe2000f8ec0ff */
[----:B------:R-:W-:Y:S01]  /*09e0*/  IMAD.HI.U32 R5, R3, R5, R2 ;  /* 0x0000000503057227 */ /* 0x000fe200078e0002 */
[C---:B------:R-:W-:Y:S02]  /*09f0*/  LOP3.LUT R74, R75.reuse, 0x4, RZ, 0xfc, !PT ;  /* 0x000000044b4a7812 */ /* 0x040fe400078efcff */
[----:B------:R-:W-:Y:S01]  /*0a00*/  IABS R116, R75 ;  /* 0x0000004b00747213 */ /* 0x000fe20000000000 */
[----:B------:R-:W-:Y:S01]  /*0a10*/  IMAD.MOV.U32 R3, RZ, RZ, R6 ;  /* 0x000000ffff037224 */ /* 0x000fe200078e0006 */
[----:B------:R-:W-:Y:S01]  /*0a20*/  IABS R10, R74 ;  /* 0x0000004a000a7213 */ /* 0x000fe20000000000 */
[----:B------:R-:W-:Y:S01]  /*0a30*/  IMAD.MOV.U32 R6, RZ, RZ, RZ ;  /* 0x000000ffff067224 */ /* 0x000fe200078e00ff */
[----:B------:R-:W-:Y:S01]  /*0a40*/  LOP3.LUT R76, R75, 0xc, RZ, 0xfc, !PT ;  /* 0x0000000c4b4c7812 */ /* 0x000fe200078efcff */
[----:B------:R-:W-:Y:S01]  /*0a50*/  IMAD R3, R3, R4, RZ ;  /* 0x0000000403037224 */ /* 0x000fe200078e02ff */
[C---:B------:R-:W-:Y:S01]  /*0a60*/  LOP3.LUT R79, R75.reuse, 0x10, RZ, 0xfc, !PT ;  /* 0x000000104b4f7812 */ /* 0x040fe200078efcff */
[----:B------:R-:W-:Y:S01]  /*0a70*/  IMAD.MOV R2, RZ, RZ, -R12 ;  /* 0x000000ffff027224 */ /* 0x000fe200078e0a0c */
[----:B------:R-:W-:Y:S01]  /*0a80*/  LOP3.LUT R106, R75, 0x8, RZ, 0xfc, !PT ;  /* 0x000000084b6a7812 */ /* 0x000fe200078efcff */
[----:B------:R-:W-:Y:S01]  /*0a90*/  IMAD.HI.U32 R6, R7, R3, R6 ;  /* 0x0000000307067227 */ /* 0x000fe200078e0006 */
[----:B------:R-:W-:Y:S01]  /*0aa0*/  IABS R120, R79 ;  /* 0x0000004f00787213 */ /* 0x000fe20000000000 */
[----:B------:R-:W-:Y:S01]  /*0ab0*/  UIADD3 UR11, UPT, UPT, UR10, UR4, URZ ;  /* 0x000000040a0b7290 */ /* 0x000fe2000fffe0ff */
[----:B------:R-:W-:Y:S01]  /*0ac0*/  IABS R118, R106 ;  /* 0x0000006a00767213 */ /* 0x000fe20000000000 */
[----:B------:R-:W-:Y:S01]  /*0ad0*/  IMAD R2, R11, R2, R8 ;  /* 0x000000020b027224 */ /* 0x000fe200078e0208 */
[----:B------:R-:W-:Y:S01]  /*0ae0*/  LOP3.LUT R78, R75, 0x18, RZ, 0xfc, !PT ;  /* 0x000000184b4e7812 */ /* 0x000fe200078efcff */
[----:B------:R-:W-:Y:S01]  /*0af0*/  IMAD.HI.U32 R7, R5, R10, RZ ;  /* 0x0000000a05077227 */ /* 0x000fe200078e00ff */
[----:B------:R-:W-:Y:S01]  /*0b00*/  LOP3.LUT R102, R75, 0x14, RZ, 0xfc, !PT ;  /* 0x000000144b667812 */ /* 0x000fe200078efcff */
[----:B------:R-:W-:Y:S01]  /*0b10*/  UMOV UR4, 0x1 ;  /* 0x0000000100047882 */ /* 0x000fe20000000000 */
[----:B------:R-:W-:Y:S01]  /*0b20*/  IABS R122, R78 ;  /* 0x0000004e007a7213 */ /* 0x000fe20000000000 */
[----:B------:R-:W-:Y:S01]  /*0b30*/  IMAD.IADD R2, R9, 0x1, R2 ;  /* 0x0000000109027824 */ /* 0x000fe200078e0202 */
[----:B------:R-:W-:Y:S01]  /*0b40*/  IABS R9, R76 ;  /* 0x0000004c00097213 */ /* 0x000fe20000000000 */
[----:B------:R-:W-:Y:S01]  /*0b50*/  IMAD.HI.U32 R3, R5, R116, RZ ;  /* 0x0000007405037227 */ /* 0x000fe200078e00ff */
[----:B------:R-:W-:-:S02]  /*0b60*/  IABS R12, R102 ;  /* 0x00000066000c7213 */ /* 0x000fc40000000000 */
[C---:B------:R-:W-:Y:S01]  /*0b70*/  LOP3.LUT R167, R75.reuse, 0x20, RZ, 0xfc, !PT ;  /* 0x000000204ba77812 */ /* 0x040fe200078efcff */
[----:B------:R-:W-:Y:S01]  /*0b80*/  IMAD.MOV R7, RZ, RZ, -R7 ;  /* 0x000000ffff077224 */ /* 0x000fe200078e0a07 */
[----:B------:R-:W-:Y:S01]  /*0b90*/  LOP3.LUT R103, R75, 0x24, RZ, 0xfc, !PT ;  /* 0x000000244b677812 */ /* 0x000fe200078efcff */
[----:B------:R-:W-:Y:S01]  /*0ba0*/  IMAD.MOV R3, RZ, RZ, -R3 ;  /* 0x000000ffff037224 */ /* 0x000fe200078e0a03 */
[----:B------:R-:W-:Y:S01]  /*0bb0*/  IABS R124, R167 ;  /* 0x000000a7007c7213 */ /* 0x000fe20000000000 */
[----:B------:R-:W-:Y:S01]  /*0bc0*/  IMAD R117, R77, R7, R10 ;  /* 0x000000074d757224 */ /* 0x000fe200078e020a */
[----:B------:R-:W-:Y:S01]  /*0bd0*/  IABS R80, R103 ;  /* 0x0000006700507213 */ /* 0x000fe20000000000 */
[----:B------:R-:W-:Y:S01]  /*0be0*/  IMAD.MOV.U32 R10, RZ, RZ, R9 ;  /* 0x000000ffff0a7224 */ /* 0x000fe200078e0009 */
[C---:B------:R-:W-:Y:S01]  /*0bf0*/  LOP3.LUT R165, R75.reuse, 0x28, RZ, 0xfc, !PT ;  /* 0x000000284ba57812 */ /* 0x040fe200078efcff */
[----:B------:R-:W-:Y:S01]  /*0c00*/  VIADD R227, R0, UR7 ;  /* 0x0000000700e37c36 */ /* 0x000fe20008000000 */
[----:B------:R-:W-:Y:S01]  /*0c10*/  LOP3.LUT R166, R75, 0x2c, RZ, 0xfc, !PT ;  /* 0x0000002c4ba67812 */ /* 0x000fe200078efcff */
[----:B------:R-:W-:Y:S01]  /*0c20*/  IMAD R116, R77, R3, R116 ;  /* 0x000000034d747224 */ /* 0x000fe200078e0274 */
[----:B------:R-:W-:Y:S01]  /*0c30*/  LOP3.LUT R162, R75, 0x34, RZ, 0xfc, !PT ;  /* 0x000000344ba27812 */ /* 0x000fe200078efcff */
[----:B------:R-:W-:Y:S01]  /*0c40*/  IMAD.HI.U32 R3, R5, R10, RZ ;  /* 0x0000000a05037227 */ /* 0x000fe200078e00ff */
[----:B------:R-:W-:-:S02]  /*0c50*/  LOP3.LUT R104, R75, 0x30, RZ, 0xfc, !PT ;  /* 0x000000304b687812 */ /* 0x000fc400078efcff */
[----:B------:R-:W-:Y:S01]  /*0c60*/  LOP3.LUT R105, R75, 0x38, RZ, 0xfc, !PT ;  /* 0x000000384b697812 */ /* 0x000fe200078efcff */
[----:B------:R-:W-:Y:S01]  /*0c70*/  VIADD R168, R227, 0x1c ;  /* 0x0000001ce3a87836 */ /* 0x000fe20000000000 */
[----:B------:R-:W-:Y:S01]  /*0c80*/  IABS R14, R104 ;  /* 0x00000068000e7213 */ /* 0x000fe20000000000 */
[----:B------:R-:W-:Y:S01]  /*0c90*/  IMAD.MOV R119, RZ, RZ, -R3 ;  /* 0x000000ffff777224 */ /* 0x000fe200078e0a03 */
[----:B------:R-:W-:Y:S01]  /*0ca0*/  LOP3.LUT R158, R75, 0x44, RZ, 0xfc, !PT ;  /* 0x000000444b9e7812 */ /* 0x000fe200078efcff */
[C---:B------:R-:W-:Y:S01]  /*0cb0*/  IMAD.HI.U32 R3, R5.reuse, R120, RZ ;  /* 0x0000007805037227 */ /* 0x040fe200078e00ff */
[----:B------:R-:W-:Y:S02]  /*0cc0*/  IABS R7, R168 ;  /* 0x000000a800077213 */ /* 0x000fe40000000000 */
[----:B------:R-:W-:Y:S01]  /*0cd0*/  IABS R160, R105 ;  /* 0x0000006900a07213 */ /* 0x000fe20000000000 */
[----:B------:R-:W-:Y:S01]  /*0ce0*/  IMAD.HI.U32 R8, R5, R118, RZ ;  /* 0x0000007605087227 */ /* 0x000fe200078e00ff */
[----:B------:R-:W-:-:S02]  /*0cf0*/  LOP3.LUT R83, R75, 0x40, RZ, 0xfc, !PT ;  /* 0x000000404b537812 */ /* 0x000fc400078efcff */
[----:B------:R-:W-:Y:S01]  /*0d00*/  LOP3.LUT R82, R75, 0x48, RZ, 0xfc, !PT ;  /* 0x000000484b527812 */ /* 0x000fe200078efcff */
[----:B------:R-:W-:Y:S01]  /*0d10*/  IMAD.MOV R9, RZ, RZ, -R3 ;  /* 0x000000ffff097224 */ /* 0x000fe200078e0a03 */
[----:B------:R-:W-:Y:S01]  /*0d20*/  IABS R154, R83 ;  /* 0x00000053009a7213 */ /* 0x000fe20000000000 */
[----:B------:R-:W-:Y:S01]  /*0d30*/  IMAD.MOV R8, RZ, RZ, -R8 ;  /* 0x000000ffff087224 */ /* 0x000fe200078e0a08 */
[----:B------:R-:W-:Y:S01]  /*0d40*/  IABS R156, R82 ;  /* 0x00000052009c7213 */ /* 0x000fe20000000000 */
[----:B------:R-:W-:Y:S01]  /*0d50*/  IMAD R119, R77, R119, R10 ;  /* 0x000000774d777224 */ /* 0x000fe200078e020a */
[----:B------:R-:W-:Y:S01]  /*0d60*/  LOP3.LUT R155, R75, 0x4c, RZ, 0xfc, !PT ;  /* 0x0000004c4b9b7812 */ /* 0x000fe200078efcff */
[----:B------:R-:W-:Y:S01]  /*0d70*/  IMAD.HI.U32 R3, R5, R122, RZ ;  /* 0x0000007a05037227 */ /* 0x000fe200078e00ff */
[C---:B------:R-:W-:Y:S02]  /*0d80*/  LOP3.LUT R157, R75.reuse, 0x54, RZ, 0xfc, !PT ;  /* 0x000000544b9d7812 */ /* 0x040fe400078efcff */
[----:B------:R-:W-:Y:S01]  /*0d90*/  LOP3.LUT R153, R75, 0x50, RZ, 0xfc, !PT ;  /* 0x000000504b997812 */ /* 0x000fe200078efcff */
[----:B------:R-:W-:Y:S01]  /*0da0*/  IMAD.MOV.U32 R10, RZ, RZ, R7 ;  /* 0x000000ffff0a7224 */ /* 0x000fe200078e0007 */
[----:B------:R-:W-:Y:S01]  /*0db0*/  IABS R88, R157 ;  /* 0x0000009d00587213 */ /* 0x000fe20000000000 */
[----:B------:R-:W-:Y:S01]  /*0dc0*/  IMAD R118, R77, R8, R118 ;  /* 0x000000084d767224 */ /* 0x000fe200078e0276 */
[----:B------:R-:W-:Y:S01]  /*0dd0*/  IABS R152, R153 ;  /* 0x0000009900987213 */ /* 0x000fe20000000000 */
[----:B------:R-:W-:Y:S01]  /*0de0*/  IMAD.HI.U32 R7, R5, R12, RZ ;  /* 0x0000000c05077227 */ /* 0x000fe200078e00ff */
[----:B------:R-:W-:-:S02]  /*0df0*/  LOP3.LUT R86, R75, 0x60, RZ, 0xfc, !PT ;  /* 0x000000604b567812 */ /* 0x000fc400078efcff */
[----:B------:R-:W-:Y:S01]  /*0e00*/  LOP3.LUT R145, R75, 0x68, RZ, 0xfc, !PT ;  /* 0x000000684b917812 */ /* 0x000fe200078efcff */
[----:B------:R-:W-:Y:S01]  /*0e10*/  IMAD.MOV R3, RZ, RZ, -R3 ;  /* 0x000000ffff037224 */ /* 0x000fe200078e0a03 */
[----:B------:R-:W-:Y:S01]  /*0e20*/  IABS R148, R86 ;  /* 0x0000005600947213 */ /* 0x000fe20000000000 */
[----:B------:R-:W-:Y:S01]  /*0e30*/  IMAD.HI.U32 R8, R5, R10, RZ ;  /* 0x0000000a05087227 */ /* 0x000fe200078e00ff */
[C---:B------:R-:W-:Y:S02]  /*0e40*/  LOP3.LUT R170, R75.reuse, 0x70, RZ, 0xfc, !PT ;  /* 0x000000704baa7812 */ /* 0x040fe400078efcff */
[C---:B------:R-:W-:Y:S01]  /*0e50*/  LOP3.LUT R147, R75.reuse, 0x64, RZ, 0xfc, !PT ;  /* 0x000000644b937812 */ /* 0x040fe200078efcff */
[----:B------:R-:W-:Y:S01]  /*0e60*/  IMAD.MOV R7, RZ, RZ, -R7 ;  /* 0x000000ffff077224 */ /* 0x000fe200078e0a07 */
[----:B------:R-:W-:Y:S01]  /*0e70*/  LOP3.LUT R169, R75, 0x74, RZ, 0xfc, !PT ;  /* 0x000000744ba97812 */ /* 0x000fe200078efcff */
[----:B------:R-:W-:Y:S01]  /*0e80*/  IMAD R122, R77, R3, R122 ;  /* 0x000000034d7a7224 */ /* 0x000fe200078e027a */
[----:B------:R-:W-:Y:S01]  /*0e90*/  LOP3.LUT R87, R75, 0x58, RZ, 0xfc, !PT ;  /* 0x000000584b577812 */ /* 0x000fe200078efcff */
[----:B------:R-:W-:Y:S01]  /*0ea0*/  IMAD.MOV R8, RZ, RZ, -R8 ;  /* 0x000000ffff087224 */ /* 0x000fe200078e0a08 */
[----:B------:R-:W-:Y:S01]  /*0eb0*/  IABS R90, R147 ;  /* 0x00000093005a7213 */ /* 0x000fe20000000000 */
[----:B------:R-:W-:Y:S01]  /*0ec0*/  IMAD.HI.U32 R3, R5, R124, RZ ;  /* 0x0000007c05037227 */ /* 0x000fe200078e00ff */
[----:B------:R-:W-:-:S02]  /*0ed0*/  IABS R142, R169 ;  /* 0x000000a9008e7213 */ /* 0x000fc40000000000 */
[----:B------:R-:W-:Y:S01]  /*0ee0*/  IABS R146, R87 ;  /* 0x0000005700927213 */ /* 0x000fe20000000000 */
[C---:B------:R-:W-:Y:S01]  /*0ef0*/  IMAD R121, R77.reuse, R7, R12 ;  /* 0x000000074d797224 */ /* 0x040fe200078e020c */
[----:B------:R-:W-:Y:S01]  /*0f00*/  IABS R12, R166 ;  /* 0x000000a6000c7213 */ /* 0x000fe20000000000 */
[----:B------:R-:W-:Y:S01]  /*0f10*/  IMAD R123, R77, R8, R10 ;  /* 0x000000084d7b7224 */ /* 0x000fe200078e020a */
[----:B------:R-:W-:Y:S01]  /*0f20*/  IABS R10, R165 ;  /* 0x000000a5000a7213 */ /* 0x000fe20000000000 */
[----:B------:R-:W-:Y:S01]  /*0f30*/  IMAD.MOV R7, RZ, RZ, -R3 ;  /* 0x000000ffff077224 */ /* 0x000fe200078e0a03 */
[----:B------:R-:W-:Y:S01]  /*0f40*/  LOP3.LUT R171, R75, 0x78, RZ, 0xfc, !PT ;  /* 0x000000784bab7812 */ /* 0x000fe200078efcff */
[----:B------:R-:W-:Y:S01]  /*0f50*/  IMAD.HI.U32 R3, R5, R80, RZ ;  /* 0x0000005005037227 */ /* 0x000fe200078e00ff */
[----:B------:R-:W-:Y:S02]  /*0f60*/  LOP3.LUT R149, R75, 0x6c, RZ, 0xfc, !PT ;  /* 0x0000006c4b957812 */ /* 0x000fe400078efcff */
[----:B------:R-:W-:Y:S01]  /*0f70*/  IABS R144, R171 ;  /* 0x000000ab00907213 */ /* 0x000fe20000000000 */
[----:B------:R-:W-:Y:S01]  /*0f80*/  IMAD R120, R77, R9, R120 ;  /* 0x000000094d787224 */ /* 0x000fe200078e0278 */
[----:B------:R-:W-:Y:S01]  /*0f90*/  LOP3.LUT R181, R75, 0x84, RZ, 0xfc, !PT ;  /* 0x000000844bb57812 */ /* 0x000fe200078efcff */
[----:B------:R-:W-:Y:S01]  /*0fa0*/  IMAD R124, R77, R7, R124 ;  /* 0x000000074d7c7224 */ /* 0x000fe200078e027c */
[----:B------:R-:W-:Y:S01]  /*0fb0*/  LOP3.LUT R200, R75, 0x88, RZ, 0xfc, !PT ;  /* 0x000000884bc87812 */ /* 0x000fe200078efcff */
[----:B------:R-:W-:Y:S01]  /*0fc0*/  IMAD.MOV R9, RZ, RZ, -R3 ;  /* 0x000000ffff097224 */ /* 0x000fe200078e0a03 */
[----:B------:R-:W-:Y:S01]  /*0fd0*/  IABS R138, R181 ;  /* 0x000000b5008a7213 */ /* 0x000fe20000000000 */
[----:B------:R-:W-:Y:S01]  /*0fe0*/  IMAD.HI.U32 R7, R5, R10, RZ ;  /* 0x0000000a05077227 */ /* 0x000fe200078e00ff */
[----:B------:R-:W-:-:S02]  /*0ff0*/  LOP3.LUT R201, R75, 0x90, RZ, 0xfc, !PT ;  /* 0x000000904bc97812 */ /* 0x000fc400078efcff */
[----:B------:R-:W-:Y:S01]  /*1000*/  LOP3.LUT R183, R75, 0x80, RZ, 0xfc, !PT ;  /* 0x000000804bb77812 */ /* 0x000fe200078efcff */
[----:B------:R-:W-:Y:S01]  /*1010*/  IMAD R80, R77, R9, R80 ;  /* 0x000000094d507224 */ /* 0x000fe200078e0250 */
[----:B------:R-:W-:Y:S01]  /*1020*/  IABS R9, R162 ;  /* 0x000000a200097213 */ /* 0x000fe20000000000 */
[----:B------:R-:W-:Y:S01]  /*1030*/  IMAD.HI.U32 R3, R5, R12, RZ ;  /* 0x0000000c05037227 */ /* 0x000fe200078e00ff */
[C---:B------:R-:W-:Y:S02]  /*1040*/  LOP3.LUT R190, R75.reuse, 0x8c, RZ, 0xfc, !PT ;  /* 0x0000008c4bbe7812 */ /* 0x040fe400078efcff */
[----:B------:R-:W-:Y:S01]  /*1050*/  IABS R140, R183 ;  /* 0x000000b7008c7213 */ /* 0x000fe20000000000 */
[----:B------:R-:W-:Y:S01]  /*1060*/  IMAD.MOV R7, RZ, RZ, -R7 ;  /* 0x000000ffff077224 */ /* 0x000fe200078e0a07 */
[----:B------:R-:W-:Y:S01]  /*1070*/  IABS R92, R190 ;  /* 0x000000be005c7213 */ /* 0x000fe20000000000 */
[----:B------:R-:W-:Y:S01]  /*1080*/  IMAD.MOV R3, RZ, RZ, -R3 ;  /* 0x000000ffff037224 */ /* 0x000fe200078e0a03 */
[----:B------:R-:W-:Y:S01]  /*1090*/  LOP3.LUT R203, R75, 0x98, RZ, 0xfc, !PT ;  /* 0x000000984bcb7812 */ /* 0x000fe200078efcff */
[----:B------:R-:W-:Y:S01]  /*10a0*/  IMAD R161, R77, R7, R10 ;  /* 0x000000074da17224 */ /* 0x000fe200078e020a */
[----:B------:R-:W-:Y:S01]  /*10b0*/  IABS R7, R158 ;  /* 0x0000009e00077213 */ /* 0x000fe20000000000 */
[----:B------:R-:W-:Y:S01]  /*10c0*/  IMAD.MOV.U32 R10, RZ, RZ, R9 ;  /* 0x000000ffff0a7224 */ /* 0x000fe200078e0009 */
[----:B------:R-:W-:Y:S01]  /*10d0*/  LOP3.LUT R204, R75, 0x94, RZ, 0xfc, !PT ;  /* 0x000000944bcc7812 */ /* 0x000fe200078efcff */
[----:B------:R-:W-:Y:S01]  /*10e0*/  IMAD R81, R77, R3, R12 ;  /* 0x000000034d517224 */ /* 0x000fe200078e020c */
[----:B------:R-:W-:Y:S01]  /*10f0*/  IABS R12, R149 ;  /* 0x00000095000c7213 */ /* 0x000fe20000000000 */
[----:B------:R-:W-:Y:S01]  /*1100*/  IMAD.HI.U32 R3, R5, R10, RZ ;  /* 0x0000000a05037227 */ /* 0x000fe200078e00ff */
[----:B------:R-:W-:-:S02]  /*1110*/  IABS R94, R204 ;  /* 0x000000cc005e7213 */ /* 0x000fc40000000000 */
[----:B------:R-:W-:Y:S01]  /*1120*/  LOP3.LUT R207, R75, 0xa8, RZ, 0xfc, !PT ;  /* 0x000000a84bcf7812 */ /* 0x000fe200078efcff */
[----:B------:R-:W-:Y:S01]  /*1130*/  IMAD.HI.U32 R8, R5, R14, RZ ;  /* 0x0000000e05087227 */ /* 0x000fe200078e00ff */
[C---:B------:R-:W-:Y:S02]  /*1140*/  LOP3.LUT R205, R75.reuse, 0xa4, RZ, 0xfc, !PT ;  /* 0x000000a44bcd7812 */ /* 0x040fe400078efcff */
[----:B------:R-:W-:Y:S01]  /*1150*/  LOP3.LUT R206, R75, 0xa0, RZ, 0xfc, !PT ;  /* 0x000000a04bce7812 */ /* 0x000fe200078efcff */
[----:B------:R-:W-:Y:S01]  /*1160*/  IMAD.MOV R159, RZ, RZ, -R3 ;  /* 0x000000ffff9f7224 */ /* 0x000fe200078e0a03 */
[----:B------:R-:W-:Y:S01]  /*1170*/  IABS R96, R205 ;  /* 0x000000cd00607213 */ /* 0x000fe20000000000 */
[----:B------:R-:W-:Y:S01]  /*1180*/  VIADD R164, R227, 0x3c ;  /* 0x0000003ce3a47836 */ /* 0x000fe20000000000 */
[C---:B------:R-:W-:Y:S01]  /*1190*/  LOP3.LUT R210, R75.reuse, 0xac, RZ, 0xfc, !PT ;  /* 0x000000ac4bd27812 */ /* 0x040fe200078efcff */
[----:B------:R-:W-:Y:S01]  /*11a0*/  IMAD.MOV R8, RZ, RZ, -R8 ;  /* 0x000000ffff087224 */ /* 0x000fe200078e0a08 */
[----:B------:R-:W-:Y:S01]  /*11b0*/  LOP3.LUT R209, R75, 0xb0, RZ, 0xfc, !PT ;  /* 0x000000b04bd17812 */ /* 0x000fe200078efcff */
[----:B------:R-:W-:Y:S01]  /*11c0*/  IMAD.HI.U32 R3, R5, R160, RZ ;  /* 0x000000a005037227 */ /* 0x000fe200078e00ff */
[----:B------:R-:W-:-:S02]  /*11d0*/  IABS R84, R164 ;  /* 0x000000a400547213 */ /* 0x000fc40000000000 */
[----:B------:R-:W-:Y:S01]  /*11e0*/  IABS R100, R210 ;  /* 0x000000d200647213 */ /* 0x000fe20000000000 */
[----:B------:R-:W-:Y:S01]  /*11f0*/  IMAD R159, R77, R159, R10 ;  /* 0x0000009f4d9f7224 */ /* 0x000fe200078e020a */
[C---:B------:R-:W-:Y:S01]  /*1200*/  LOP3.LUT R212, R75.reuse, 0xb8, RZ, 0xfc, !PT ;  /* 0x000000b84bd47812 */ /* 0x040fe200078efcff */
[----:B------:R-:W-:Y:S01]  /*1210*/  IMAD.MOV.U32 R10, RZ, RZ, R7 ;  /* 0x000000ffff0a7224 */ /* 0x000fe200078e0007 */
[----:B------:R-:W-:Y:S01]  /*1220*/  LOP3.LUT R208, R75, 0xb4, RZ, 0xfc, !PT ;  /* 0x000000b44bd07812 */ /* 0x000fe200078efcff */
[----:B------:R-:W-:Y:S01]  /*1230*/  IMAD R163, R77, R8, R14 ;  /* 0x000000084da37224 */ /* 0x000fe200078e020e */
[----:B------:R-:W-:Y:S01]  /*1240*/  IABS R14, R170 ;  /* 0x000000aa000e7213 */ /* 0x000fe20000000000 */
[----:B------:R-:W-:Y:S01]  /*1250*/  IMAD.MOV R9, RZ, RZ, -R3 ;  /* 0x000000ffff097224 */ /* 0x000fe200078e0a03 */
[----:B------:R-:W-:Y:S01]  /*1260*/  IABS R134, R208 ;  /* 0x000000d000867213 */ /* 0x000fe20000000000 */
[----:B------:R-:W-:Y:S01]  /*1270*/  IMAD.HI.U32 R3, R5, R154, RZ ;  /* 0x0000009a05037227 */ /* 0x000fe200078e00ff */
[----:B------:R-:W-:-:S02]  /*1280*/  LOP3.LUT R213, R75, 0xc0, RZ, 0xfc, !PT ;  /* 0x000000c04bd57812 */ /* 0x000fc400078efcff */
[----:B------:R-:W-:Y:S01]  /*1290*/  LOP3.LUT R215, R75, 0xc4, RZ, 0xfc, !PT ;  /* 0x000000c44bd77812 */ /* 0x000fe200078efcff */
[----:B------:R-:W-:Y:S01]  /*12a0*/  IMAD.HI.U32 R8, R5, R10, RZ ;  /* 0x0000000a05087227 */ /* 0x000fe200078e00ff */
[----:B------:R-:W-:Y:S02]  /*12b0*/  IABS R130, R213 ;  /* 0x000000d500827213 */ /* 0x000fe40000000000 */
[----:B------:R-:W-:Y:S01]  /*12c0*/  LOP3.LUT R217, R75, 0xcc, RZ, 0xfc, !PT ;  /* 0x000000cc4bd97812 */ /* 0x000fe200078efcff */
[----:B------:R-:W-:Y:S01]  /*12d0*/  IMAD.HI.U32 R7, R5, R84, RZ ;  /* 0x0000005405077227 */ /* 0x000fe200078e00ff */
[C---:B------:R-:W-:Y:S02]  /*12e0*/  LOP3.LUT R214, R75.reuse, 0xc8, RZ, 0xfc, !PT ;  /* 0x000000c84bd67812 */ /* 0x040fe400078efcff */
[----:B------:R-:W-:Y:S01]  /*12f0*/  IABS R128, R217 ;  /* 0x000000d900807213 */ /* 0x000fe20000000000 */
[----:B------:R-:W-:Y:S01]  /*1300*/  IMAD.MOV R3, RZ, RZ, -R3 ;  /* 0x000000ffff037224 */ /* 0x000fe200078e0a03 */
[C---:B------:R-:W-:Y:S01]  /*1310*/  LOP3.LUT R218, R75.reuse, 0xd4, RZ, 0xfc, !PT ;  /* 0x000000d44bda7812 */ /* 0x040fe200078efcff */
[----:B------:R-:W-:Y:S01]  /*1320*/  IMAD.MOV R8, RZ, RZ, -R8 ;  /* 0x000000ffff087224 */ /* 0x000fe200078e0a08 */
[C---:B------:R-:W-:Y:S01]  /*1330*/  LOP3.LUT R216, R75.reuse, 0xd0, RZ, 0xfc, !PT ;  /* 0x000000d04bd87812 */ /* 0x040fe200078efcff */
[----:B------:R-:W-:Y:S01]  /*1340*/  IMAD.MOV R7, RZ, RZ, -R7 ;  /* 0x000000ffff077224 */ /* 0x000fe200078e0a07 */
[----:B------:R-:W-:Y:S01]  /*1350*/  LOP3.LUT R221, R75, 0xd8, RZ, 0xfc, !PT ;  /* 0x000000d84bdd7812 */ /* 0x000fe200078efcff */
[C---:B------:R-:W-:Y:S01]  /*1360*/  IMAD R154, R77.reuse, R3, R154 ;  /* 0x000000034d9a7224 */ /* 0x040fe200078e029a */
[C---:B------:R-:W-:Y:S01]  /*1370*/  ISETP.GT.U32.AND P3, PT, R77.reuse, R117, PT ;  /* 0x000000754d00720c */ /* 0x040fe20003f64070 */
[----:B------:R-:W-:Y:S01]  /*1380*/  IMAD R85, R77, R8, R10 ;  /* 0x000000084d557224 */ /* 0x000fe200078e020a */
[----:B------:R-:W-:Y:S01]  /*1390*/  IABS R10, R155 ;  /* 0x0000009b000a7213 */ /* 0x000fe20000000000 */
[----:B------:R-:W-:Y:S01]  /*13a0*/  IMAD.HI.U32 R3, R5, R156, RZ ;  /* 0x0000009c05037227 */ /* 0x000fe200078e00ff */
[----:B------:R-:W-:-:S02]  /*13b0*/  ISETP.GT.U32.AND P1, PT, R77, R121, PT ;  /* 0x000000794d00720c */ /* 0x000fc40003f24070 */
[----:B------:R-:W-:Y:S01]  /*13c0*/  LOP3.LUT R223, R75, 0xe8, RZ, 0xfc, !PT ;  /* 0x000000e84bdf7812 */ /* 0x000fe200078efcff */
[C---:B------:R-:W-:Y:S01]  /*13d0*/  IMAD R84, R77.reuse, R7, R84 ;  /* 0x000000074d547224 */ /* 0x040fe200078e0254 */
[----:B------:R-:W-:Y:S01]  /*13e0*/  ISETP.GT.U32.AND P0, PT, R77, R118, PT ;  /* 0x000000764d00720c */ /* 0x000fe20003f04070 */
[----:B------:R-:W-:Y:S01]  /*13f0*/  IMAD.MOV R7, RZ, RZ, -R3 ;  /* 0x000000ffff077224 */ /* 0x000fe200078e0a03 */
[----:B------:R-:W-:Y:S01]  /*1400*/  IABS R126, R221 ;  /* 0x000000dd007e7213 */ /* 0x000fe20000000000 */
[----:B------:R-:W-:Y:S01]  /*1410*/  IMAD.HI.U32 R3, R5, R10, RZ ;  /* 0x0000000a05037227 */ /* 0x000fe200078e00ff */
[----:B------:R-:W-:Y:S02]  /*1420*/  ISETP.GT.U32.AND P5, PT, R77, R120, PT ;  /* 0x000000784d00720c */ /* 0x000fe40003fa4070 */
[----:B------:R-:W-:Y:S01]  /*1430*/  LOP3.LUT R219, R75, 0xe4, RZ, 0xfc, !PT ;  /* 0x000000e44bdb7812 */ /* 0x000fe200078efcff */
[----:B------:R-:W-:Y:S01]  /*1440*/  IMAD.MOV R151, RZ, RZ, -R3 ;  /* 0x000000ffff977224 */ /* 0x000fe200078e0a03 */
[----:B------:R-:W-:Y:S01]  /*1450*/  ISETP.GT.U32.AND P4, PT, R77, R123, PT ;  /* 0x0000007b4d00720c */ /* 0x000fe20003f84070 */
[----:B------:R-:W-:Y:S01]  /*1460*/  VIADD R150, R227, 0x5c ;  /* 0x0000005ce3967836 */ /* 0x000fe20000000000 */
[----:B------:R-:W-:Y:S01]  /*1470*/  ISETP.GT.U32.AND P2, PT, R77, R119, PT ;  /* 0x000000774d00720c */ /* 0x000fe20003f44070 */
[----:B------:R-:W-:Y:S01]  /*1480*/  IMAD.HI.U32 R3, R5, R88, RZ ;  /* 0x0000005805037227 */ /* 0x000fe200078e00ff */
[----:B------:R-:W-:-:S02]  /*1490*/  LOP3.LUT R220, R75, 0xe0, RZ, 0xfc, !PT ;  /* 0x000000e04bdc7812 */ /* 0x000fc400078efcff */
[----:B------:R-:W-:Y:S01]  /*14a0*/  IABS R108, R219 ;  /* 0x000000db006c7213 */ /* 0x000fe20000000000 */
[----:B------:R-:W-:Y:S01]  /*14b0*/  IMAD R156, R77, R7, R156 ;  /* 0x000000074d9c7224 */ /* 0x000fe200078e029c */
[----:B------:R-:W-:Y:S01]  /*14c0*/  LOP3.LUT R222, R75, 0xec, RZ, 0xfc, !PT ;  /* 0x000000ec4bde7812 */ /* 0x000fe200078efcff */
[----:B------:R-:W-:Y:S01]  /*14d0*/  IMAD R151, R77, R151, R10 ;  /* 0x000000974d977224 */ /* 0x000fe200078e020a */
[----:B------:R-:W-:Y:S01]  /*14e0*/  IABS R10, R150 ;  /* 0x00000096000a7213 */ /* 0x000fe20000000000 */
[----:B------:R-:W-:Y:S01]  /*14f0*/  IMAD.HI.U32 R7, R5, R152, RZ ;  /* 0x0000009805077227 */ /* 0x000fe200078e00ff */
[----:B------:R-:W-:Y:S02]  /*1500*/  IABS R110, R222 ;  /* 0x000000de006e7213 */ /* 0x000fe40000000000 */
[C---:B------:R-:W-:Y:S01]  /*1510*/  LOP3.LUT R224, R75.reuse, 0xf0, RZ, 0xfc, !PT ;  /* 0x000000f04be07812 */ /* 0x040fe200078efcff */
[----:B------:R-:W-:Y:S01]  /*1520*/  IMAD.MOV R3, RZ, RZ, -R3 ;  /* 0x000000ffff037224 */ /* 0x000fe200078e0a03 */
[----:B------:R-:W-:Y:S01]  /*1530*/  LOP3.LUT R225, R75, 0xf4, RZ, 0xfc, !PT ;  /* 0x000000f44be17812 */ /* 0x000fe200078efcff */
[----:B------:R-:W-:Y:S01]  /*1540*/  IMAD.MOV R7, RZ, RZ, -R7 ;  /* 0x000000ffff077224 */ /* 0x000fe200078e0a07 */
[C---:B------:R-:W-:Y:S01]  /*1550*/  ISETP.GT.U32.AND P6, PT, R77.reuse, R122, PT ;  /* 0x0000007a4d00720c */ /* 0x040fe20003fc4070 */
[----:B------:R-:W-:Y:S01]  /*1560*/  IMAD R88, R77, R3, R88 ;  /* 0x000000034d587224 */ /* 0x000fe200078e0258 */
[----:B------:R-:W-:Y:S01]  /*1570*/  IABS R112, R225 ;  /* 0x000000e100707213 */ /* 0x000fe20000000000 */
[----:B------:R-:W-:Y:S01]  /*1580*/  IMAD.HI.U32 R3, R5, R10, RZ ;  /* 0x0000000a05037227 */ /* 0x000fe200078e00ff */
[----:B------:R-:W-:-:S03]  /*1590*/  LOP3.LUT R228, R75, 0xf8, RZ, 0xfc, !PT ;  /* 0x000000f84be47812 */ /* 0x000fc600078efcff */
[----:B------:R-:W-:Y:S01]  /*15a0*/  IMAD R152, R77, R7, R152 ;  /* 0x000000074d987224 */ /* 0x000fe200078e0298 */
[----:B------:R-:W-:Y:S01]  /*15b0*/  IABS R7, R145 ;  /* 0x0000009100077213 */ /* 0x000fe20000000000 */
[----:B------:R-:W-:Y:S02]  /*15c0*/  IMAD.MOV R89, RZ, RZ, -R3 ;  /* 0x000000ffff597224 */ /* 0x000fe400078e0a03 */
[----:B------:R-:W-:-:S04]  /*15d0*/  IMAD.HI.U32 R3, R5, R148, RZ ;  /* 0x0000009405037227 */ /* 0x000fc800078e00ff */
[C---:B------:R-:W-:Y:S02]  /*15e0*/  IMAD R89, R77.reuse, R89, R10 ;  /* 0x000000594d597224 */ /* 0x040fe400078e020a */
[----:B------:R-:W-:Y:S02]  /*15f0*/  IMAD.MOV.U32 R10, RZ, RZ, R7 ;  /* 0x000000ffff0a7224 */ /* 0x000fe400078e0007 */
[----:B------:R-:W-:Y:S02]  /*1600*/  IMAD R160, R77, R9, R160 ;  /* 0x000000094da07224 */ /* 0x000fe400078e02a0 */
[----:B------:R-:W-:Y:S02]  /*1610*/  IMAD.MOV R9, RZ, RZ, -R3 ;  /* 0x000000ffff097224 */ /* 0x000fe400078e0a03 */
[----:B------:R-:W-:-:S04]  /*1620*/  IMAD.HI.U32 R3, R5, R10, RZ ;  /* 0x0000000a05037227 */ /* 0x000fc800078e00ff */
[----:B------:R-:W-:Y:S02]  /*1630*/  IMAD.MOV R3, RZ, RZ, -R3 ;  /* 0x000000ffff037224 */ /* 0x000fe400078e0a03 */
[----:B------:R-:W-:Y:S02]  /*1640*/  VIADD R189, R227, 0x7c ;  /* 0x0000007ce3bd7836 */ /* 0x000fe40000000000 */
[----:B------:R-:W-:Y:S02]  /*1650*/  IMAD R91, R77, R3, R10 ;  /* 0x000000034d5b7224 */ /* 0x000fe400078e020a */
[----:B------:R-:W-:Y:S01]  /*1660*/  IMAD.HI.U32 R3, R5, R14, RZ ;  /* 0x0000000e05037227 */ /* 0x000fe200078e00ff */
[----:B------:R-:W-:-:S03]  /*1670*/  IABS R10, R189 ;  /* 0x000000bd000a7213 */ /* 0x000fc60000000000 */
[----:B------:R-:W-:Y:S02]  /*1680*/  IMAD.MOV R143, RZ, RZ, -R3 ;  /* 0x000000ffff8f7224 */ /* 0x000fe400078e0a03 */
[----:B------:R-:W-:-:S04]  /*1690*/  IMAD.HI.U32 R7, R5, R90, RZ ;  /* 0x0000005a05077227 */ /* 0x000fc800078e00ff */
[----:B------:R-:W-:-:S04]  /*16a0*/  IMAD.HI.U32 R3, R5, R142, RZ ;  /* 0x0000008e05037227 */ /* 0x000fc800078e00ff */
[----:B------:R-:W-:-:S04]  /*16b0*/  IMAD.HI.U32 R8, R5, R146, RZ ;  /* 0x0000009205087227 */ /* 0x000fc800078e00ff */
[----:B------:R-:W-:Y:S02]  /*16c0*/  IMAD R148, R77, R9, R148 ;  /* 0x000000094d947224 */ /* 0x000fe400078e0294 */
[----:B------:R-:W-:Y:S02]  /*16d0*/  IMAD.MOV R7, RZ, RZ, -R7 ;  /* 0x000000ffff077224 */ /* 0x000fe400078e0a07 */
[----:B------:R-:W-:Y:S02]  /*16e0*/  IMAD.MOV R9, RZ, RZ, -R3 ;  /* 0x000000ffff097224 */ /* 0x000fe400078e0a03 */
[----:B------:R-:W-:Y:S02]  /*16f0*/  IMAD.MOV R8, RZ, RZ, -R8 ;  /* 0x000000ffff087224 */ /* 0x000fe400078e0a08 */
[----:B------:R-:W-:-:S04]  /*1700*/  IMAD.HI.U32 R3, R5, R10, RZ ;  /* 0x0000000a05037227 */ /* 0x000fc800078e00ff */
[C---:B------:R-:W-:Y:S02]  /*1710*/  IMAD R90, R77.reuse, R7, R90 ;  /* 0x000000074d5a7224 */ /* 0x040fe400078e025a */
[----:B------:R-:W-:Y:S02]  /*1720*/  IMAD R146, R77, R8, R146 ;  /* 0x000000084d927224 */ /* 0x000fe400078e0292 */
[----:B------:R-:W-:-:S04]  /*1730*/  IMAD.HI.U32 R7, R5, R144, RZ ;  /* 0x0000009005077227 */ /* 0x000fc800078e00ff */
[----:B------:R-:W-:Y:S02]  /*1740*/  IMAD.MOV R3, RZ, RZ, -R3 ;  /* 0x000000ffff037224 */ /* 0x000fe400078e0a03 */
[----:B------:R-:W-:-:S04]  /*1750*/  IMAD.HI.U32 R8, R5, R12, RZ ;  /* 0x0000000c05087227 */ /* 0x000fc800078e00ff */
[----:B------:R-:W-:Y:S02]  /*1760*/  IMAD.MOV R7, RZ, RZ, -R7 ;  /* 0x000000ffff077224 */ /* 0x000fe400078e0a07 */
[----:B------:R-:W-:Y:S01]  /*1770*/  IMAD R139, R77, R3, R10 ;  /* 0x000000034d8b7224 */ /* 0x000fe200078e020a */
[----:B------:R-:W-:Y:S01]  /*1780*/  IABS R10, R200 ;  /* 0x000000c8000a7213 */ /* 0x000fe20000000000 */
[----:B------:R-:W-:Y:S02]  /*1790*/  IMAD.MOV R8, RZ, RZ, -R8 ;  /* 0x000000ffff087224 */ /* 0x000fe400078e0a08 */
[----:B------:R-:W-:-:S04]  /*17a0*/  IMAD.HI.U32 R3, R5, R138, RZ ;  /* 0x0000008a05037227 */ /* 0x000fc800078e00ff */
[C---:B------:R-:W-:Y:S02]  /*17b0*/  IMAD R144, R77.reuse, R7, R144 ;  /* 0x000000074d907224 */ /* 0x040fe400078e0290 */
[----:B------:R-:W-:Y:S01]  /*17c0*/  IMAD R141, R77, R8, R12 ;  /* 0x000000084d8d7224 */ /* 0x000fe200078e020c */
[----:B------:R-:W-:Y:S01]  /*17d0*/  IABS R12, R201 ;  /* 0x000000c9000c7213 */ /* 0x000fe20000000000 */
[----:B------:R-:W-:Y:S02]  /*17e0*/  IMAD.MOV R7, RZ, RZ, -R3 ;  /* 0x000000ffff077224 */ /* 0x000fe400078e0a03 */
[----:B------:R-:W-:-:S04]  /*17f0*/  IMAD.HI.U32 R3, R5, R10, RZ ;  /* 0x0000000a05037227 */ /* 0x000fc800078e00ff */
[----:B------:R-:W-:Y:S02]  /*1800*/  IMAD.MOV R93, RZ, RZ, -R3 ;  /* 0x000000ffff5d7224 */ /* 0x000fe400078e0a03 */
[----:B------:R-:W-:-:S04]  /*1810*/  IMAD.HI.U32 R3, R5, R12, RZ ;  /* 0x0000000c05037227 */ /* 0x000fc800078e00ff */
[C---:B------:R-:W-:Y:S02]  /*1820*/  IMAD R138, R77.reuse, R7, R138 ;  /* 0x000000074d8a7224 */ /* 0x040fe400078e028a */
[----:B------:R-:W-:Y:S01]  /*1830*/  IMAD R93, R77, R93, R10 ;  /* 0x0000005d4d5d7224 */ /* 0x000fe200078e020a */
[----:B------:R-:W-:Y:S01]  /*1840*/  IABS R10, R203 ;  /* 0x000000cb000a7213 */ /* 0x000fe20000000000 */
[----:B------:R-:W-:-:S04]  /*1850*/  IMAD.HI.U32 R8, R5, R140, RZ ;  /* 0x0000008c05087227 */ /* 0x000fc800078e00ff */
[----:B------:R-:W-:-:S04]  /*1860*/  IMAD.HI.U32 R7, R5, R92, RZ ;  /* 0x0000005c05077227 */ /* 0x000fc800078e00ff */
[----:B------:R-:W-:Y:S02]  /*1870*/  IMAD.MOV R3, RZ, RZ, -R3 ;  /* 0x000000ffff037224 */ /* 0x000fe400078e0a03 */
[----:B------:R-:W-:Y:S02]  /*1880*/  VIADD R202, R227, 0x9c ;  /* 0x0000009ce3ca7836 */ /* 0x000fe40000000000 */
[----:B------:R-:W-:Y:S02]  /*1890*/  IMAD.MOV R8, RZ, RZ, -R8 ;  /* 0x000000ffff087224 */ /* 0x000fe400078e0a08 */
[----:B------:R-:W-:Y:S01]  /*18a0*/  IMAD.MOV R7, RZ, RZ, -R7 ;  /* 0x000000ffff077224 */ /* 0x000fe200078e0a07 */
[----:B------:R-:W-:Y:S01]  /*18b0*/  IABS R136, R202 ;  /* 0x000000ca00887213 */ /* 0x000fe20000000000 */
[----:B------:R-:W-:Y:S01]  /*18c0*/  IMAD R137, R77, R3, R12 ;  /* 0x000000034d897224 */ /* 0x000fe200078e020c */
[----:B------:R-:W-:Y:S01]  /*18d0*/  IABS R12, R206 ;  /* 0x000000ce000c7213 */ /* 0x000fe20000000000 */
[----:B------:R-:W-:-:S04]  /*18e0*/  IMAD.HI.U32 R3, R5, R10, RZ ;  /* 0x0000000a05037227 */ /* 0x000fc800078e00ff */
[C---:B------:R-:W-:Y:S02]  /*18f0*/  IMAD R140, R77.reuse, R8, R140 ;  /* 0x000000084d8c7224 */ /* 0x040fe400078e028c */
[----:B------:R-:W-:Y:S01]  /*1900*/  IMAD R92, R77, R7, R92 ;  /* 0x000000074d5c7224 */ /* 0x000fe200078e025c */
[----:B------:R-:W-:Y:S01]  /*1910*/  IABS R7, R207 ;  /* 0x000000cf00077213 */ /* 0x000fe20000000000 */
[----:B------:R-:W-:-:S04]  /*1920*/  IMAD.HI.U32 R8, R5, R94, RZ ;  /* 0x0000005e05087227 */ /* 0x000fc800078e00ff */
[----:B------:R-:W-:Y:S02]  /*1930*/  IMAD.MOV R95, RZ, RZ, -R3 ;  /* 0x000000ffff5f7224 */ /* 0x000fe400078e0a03 */
[----:B------:R-:W-:Y:S02]  /*1940*/  IMAD.MOV R8, RZ, RZ, -R8 ;  /* 0x000000ffff087224 */ /* 0x000fe400078e0a08 */
[----:B------:R-:W-:-:S04]  /*1950*/  IMAD.HI.U32 R3, R5, R136, RZ ;  /* 0x0000008805037227 */ /* 0x000fc800078e00ff */
[C---:B------:R-:W-:Y:S02]  /*1960*/  IMAD R95, R77.reuse, R95, R10 ;  /* 0x0000005f4d5f7224 */ /* 0x040fe400078e020a */
[----:B------:R-:W-:Y:S02]  /*1970*/  IMAD.MOV.U32 R10, RZ, RZ, R7 ;  /* 0x000000ffff0a7224 */ /* 0x000fe400078e0007 */
[C---:B------:R-:W-:Y:S02]  /*1980*/  IMAD R142, R77.reuse, R9, R142 ;  /* 0x000000094d8e7224 */ /* 0x040fe400078e028e */
[----:B------:R-:W-:Y:S02]  /*1990*/  IMAD R94, R77, R8, R94 ;  /* 0x000000084d5e7224 */ /* 0x000fe400078e025e */
[----:B------:R-:W-:Y:S02]  /*19a0*/  IMAD.MOV R9, RZ, RZ, -R3 ;  /* 0x000000ffff097224 */ /* 0x000fe400078e0a03 */
[----:B------:R-:W-:-:S04]  /*19b0*/  IMAD.HI.U32 R3, R5, R96, RZ ;  /* 0x0000006005037227 */ /* 0x000fc800078e00ff */
[----:B------:R-:W-:-:S04]  /*19c0*/  IMAD.HI.U32 R8, R5, R10, RZ ;  /* 0x0000000a05087227 */ /* 0x000fc800078e00ff */
[----:B------:R-:W-:-:S04]  /*19d0*/  IMAD.HI.U32 R7, R5, R12, RZ ;  /* 0x0000000c05077227 */ /* 0x000fc800078e00ff */
[----:B------:R-:W-:Y:S02]  /*19e0*/  IMAD.MOV R3, RZ, RZ, -R3 ;  /* 0x000000ffff037224 */ /* 0x000fe400078e0a03 */
[----:B------:R-:W-:Y:S02]  /*19f0*/  IMAD.MOV R8, RZ, RZ, -R8 ;  /* 0x000000ffff087224 */ /* 0x000fe400078e0a08 */
[----:B------:R-:W-:Y:S02]  /*1a00*/  IMAD.MOV R7, RZ, RZ, -R7 ;  /* 0x000000ffff077224 */ /* 0x000fe400078e0a07 */
[C---:B------:R-:W-:Y:S02]  /*1a10*/  IMAD R96, R77.reuse, R3, R96 ;  /* 0x000000034d607224 */ /* 0x040fe400078e0260 */
[----:B------:R-:W-:Y:S01]  /*1a20*/  IMAD R135, R77, R8, R10 ;  /* 0x000000084d877224 */ /* 0x000fe200078e020a */
[----:B------:R-:W-:Y:S01]  /*1a30*/  IABS R10, R209 ;  /* 0x000000d1000a7213 */ /* 0x000fe20000000000 */
[----:B------:R-:W-:-:S04]  /*1a40*/  IMAD.HI.U32 R3, R5, R100, RZ ;  /* 0x0000006405037227 */ /* 0x000fc800078e00ff */
[----:B------:R-:W-:Y:S01]  /*1a50*/  IMAD R97, R77, R7, R12 ;  /* 0x000000074d617224 */ /* 0x000fe200078e020c */
[----:B------:R-:W-:Y:S01]  /*1a60*/  IABS R12, R212 ;  /* 0x000000d4000c7213 */ /* 0x000fe20000000000 */
[----:B------:R-:W-:Y:S02]  /*1a70*/  IMAD.MOV R7, RZ, RZ, -R3 ;  /* 0x000000ffff077224 */ /* 0x000fe400078e0a03 */
[----:B------:R-:W-:-:S04]  /*1a80*/  IMAD.HI.U32 R3, R5, R10, RZ ;  /* 0x0000000a05037227 */ /* 0x000fc800078e00ff */
[----:B------:R-:W-:Y:S02]  /*1a90*/  IMAD.MOV R101, RZ, RZ, -R3 ;  /* 0x000000ffff657224 */ /* 0x000fe400078e0a03 */
[----:B------:R-:W-:-:S04]  /*1aa0*/  IMAD.HI.U32 R3, R5, R12, RZ ;  /* 0x0000000c05037227 */ /* 0x000fc800078e00ff */
[----:B------:R-:W-:Y:S02]  /*1ab0*/  IMAD R100, R77, R7, R100 ;  /* 0x000000074d647224 */ /* 0x000fe400078e0264 */
[----:B------:R-:W-:-:S04]  /*1ac0*/  IMAD.HI.U32 R7, R5, R134, RZ ;  /* 0x0000008605077227 */ /* 0x000fc800078e00ff */
[----:B------:R-:W-:Y:S02]  /*1ad0*/  IMAD.MOV R3, RZ, RZ, -R3 ;  /* 0x000000ffff037224 */ /* 0x000fe400078e0a03 */
[----:B------:R-:W-:Y:S02]  /*1ae0*/  IMAD.MOV R7, RZ, RZ, -R7 ;  /* 0x000000ffff077224 */ /* 0x000fe400078e0a07 */
[C---:B------:R-:W-:Y:S01]  /*1af0*/  IMAD R101, R77.reuse, R101, R10 ;  /* 0x000000654d657224 */ /* 0x040fe200078e020a */
[----:B------:R-:W-:Y:S01]  /*1b00*/  IABS R10, R215 ;  /* 0x000000d7000a7213 */ /* 0x000fe20000000000 */
[----:B------:R-:W-:Y:S01]  /*1b10*/  IMAD R133, R77, R3, R12 ;  /* 0x000000034d857224 */ /* 0x000fe200078e020c */
[----:B------:R-:W-:Y:S01]  /*1b20*/  IABS R12, R214 ;  /* 0x000000d6000c7213 */ /* 0x000fe20000000000 */
[----:B------:R-:W-:-:S04]  /*1b30*/  IMAD.HI.U32 R3, R5, R130, RZ ;  /* 0x0000008205037227 */ /* 0x000fc800078e00ff */
[----:B------:R-:W-:Y:S02]  /*1b40*/  IMAD R134, R77, R7, R134 ;  /* 0x000000074d867224 */ /* 0x000fe400078e0286 */
[----:B------:R-:W-:Y:S02]  /*1b50*/  VIADD R211, R227, 0xbc ;  /* 0x000000bce3d37836 */ /* 0x000fe40000000000 */
[----:B------:R-:W-:Y:S02]  /*1b60*/  IMAD.MOV R7, RZ, RZ, -R3 ;  /* 0x000000ffff077224 */ /* 0x000fe400078e0a03 */
[----:B------:R-:W-:Y:S01]  /*1b70*/  IMAD.HI.U32 R3, R5, R10, RZ ;  /* 0x0000000a05037227 */ /* 0x000fe200078e00ff */
[----:B------:R-:W-:-:S03]  /*1b80*/  IABS R132, R211 ;  /* 0x000000d300847213 */ /* 0x000fc60000000000 */
        /* <DEDUP_REMOVED lines=8> */
[C---:B------:R-:W-:Y:S01]  /*1c10*/  IMAD R143, R77.reuse, R143, R14 ;  /* 0x0000008f4d8f7224 */ /* 0x040fe200078e020e */
[----:B------:R-:W-:Y:S01]  /*1c20*/  IABS R14, R216 ;  /* 0x000000d8000e7213 */ /* 0x000fe20000000000 */
[----:B------:R-:W-:Y:S02]  /*1c30*/  IMAD.MOV R8, RZ, RZ, -R8 ;  /* 0x000000ffff087224 */ /* 0x000fe400078e0a08 */
[----:B------:R-:W-:Y:S02]  /*1c40*/  IMAD.MOV R7, RZ, RZ, -R7 ;  /* 0x000000ffff077224 */ /* 0x000fe400078e0a07 */
[----:B------:R-:W-:Y:S02]  /*1c50*/  IMAD R128, R77, R3, R128 ;  /* 0x000000034d807224 */ /* 0x000fe400078e0280 */
[----:B------:R-:W-:-:S04]  /*1c60*/  IMAD.HI.U32 R3, R5, R10, RZ ;  /* 0x0000000a05037227 */ /* 0x000fc800078e00ff */
[C---:B------:R-:W-:Y:S02]  /*1c70*/  IMAD R132, R77.reuse, R8, R132 ;  /* 0x000000084d847224 */ /* 0x040fe400078e0284 */
[----:B------:R-:W-:Y:S01]  /*1c80*/  IMAD R129, R77, R7, R12 ;  /* 0x000000074d817224 */ /* 0x000fe200078e020c */
[----:B------:R-:W-:Y:S01]  /*1c90*/  IABS R7, R223 ;  /* 0x000000df00077213 */ /* 0x000fe20000000000 */
[----:B------:R-:W-:Y:S01]  /*1ca0*/  IMAD.HI.U32 R8, R5, R14, RZ ;  /* 0x0000000e05087227 */ /* 0x000fe200078e00ff */
[----:B------:R-:W-:-:S03]  /*1cb0*/  IABS R12, R220 ;  /* 0x000000dc000c7213 */ /* 0x000fc60000000000 */
        /* <DEDUP_REMOVED lines=8> */
[--C-:B------:R-:W-:Y:S01]  /*1d40*/  @!P3 IMAD.IADD R117, R117, 0x1, -R77.reuse ;  /* 0x000000017575b824 */ /* 0x100fe200078e0a4d */
[----:B------:R-:W-:Y:S01]  /*1d50*/  ISETP.GT.U32.AND P3, PT, R77, R124, PT ;  /* 0x0000007c4d00720c */ /* 0x000fe20003f64070 */
[----:B------:R-:W-:Y:S01]  /*1d60*/  @!P1 IMAD.IADD R121, R121, 0x1, -R77 ;  /* 0x0000000179799824 */ /* 0x000fe200078e0a4d */
[----:B------:R-:W-:Y:S01]  /*1d70*/  ISETP.GT.U32.AND P1, PT, R77, R163, PT ;  /* 0x000000a34d00720c */ /* 0x000fe20003f24070 */
[----:B------:R-:W-:-:S04]  /*1d80*/  IMAD.HI.U32 R3, R5, R108, RZ ;  /* 0x0000006c05037227 */ /* 0x000fc800078e00ff */
[----:B------:R-:W-:-:S04]  /*1d90*/  IMAD.HI.U32 R8, R5, R10, RZ ;  /* 0x0000000a05087227 */ /* 0x000fc800078e00ff */
[--C-:B------:R-:W-:Y:S01]  /*1da0*/  @!P0 IMAD.IADD R118, R118, 0x1, -R77.reuse ;  /* 0x0000000176768824 */ /* 0x100fe200078e0a4d */
[C---:B------:R-:W-:Y:S01]  /*1db0*/  ISETP.GT.U32.AND P0, PT, R77.reuse, R80, PT ;  /* 0x000000504d00720c */ /* 0x040fe20003f04070 */
[----:B------:R-:W-:Y:S01]  /*1dc0*/  @!P5 IMAD.IADD R120, R120, 0x1, -R77 ;  /* 0x000000017878d824 */ /* 0x000fe200078e0a4d */
[----:B------:R-:W-:Y:S01]  /*1dd0*/  ISETP.GT.U32.AND P5, PT, R77, R81, PT ;  /* 0x000000514d00720c */ /* 0x000fe20003fa4070 */
[----:B------:R-:W-:-:S04]  /*1de0*/  IMAD.HI.U32 R7, R5, R12, RZ ;  /* 0x0000000c05077227 */ /* 0x000fc800078e00ff */
[----:B------:R-:W-:Y:S02]  /*1df0*/  IMAD.MOV R3, RZ, RZ, -R3 ;  /* 0x000000ffff037224 */ /* 0x000fe400078e0a03 */
[----:B------:R-:W-:Y:S02]  /*1e00*/  IMAD.MOV R8, RZ, RZ, -R8 ;  /* 0x000000ffff087224 */ /* 0x000fe400078e0a08 */
[--C-:B------:R-:W-:Y:S01]  /*1e10*/  @!P4 IMAD.IADD R123, R123, 0x1, -R77.reuse ;  /* 0x000000017b7bc824 */ /* 0x100fe200078e0a4d */
[----:B------:R-:W-:Y:S01]  /*1e20*/  ISETP.GT.U32.AND P4, PT, R77, R160, PT ;  /* 0x000000a04d00720c */ /* 0x000fe20003f84070 */
[----:B------:R-:W-:Y:S01]  /*1e30*/  @!P2 IMAD.IADD R119, R119, 0x1, -R77 ;  /* 0x000000017777a824 */ /* 0x000fe200078e0a4d */
[C---:B------:R-:W-:Y:S01]  /*1e40*/  ISETP.GT.U32.AND P2, PT, R77.reuse, R161, PT ;  /* 0x000000a14d00720c */ /* 0x040fe20003f44070 */
[----:B------:R-:W-:Y:S02]  /*1e50*/  IMAD.MOV R7, RZ, RZ, -R7 ;  /* 0x000000ffff077224 */ /* 0x000fe400078e0a07 */
[----:B------:R-:W-:-:S02]  /*1e60*/  IMAD R108, R77, R3, R108 ;  /* 0x000000034d6c7224 */ /* 0x000fc400078e026c */
[----:B------:R-:W-:Y:S01]  /*1e70*/  IMAD R109, R77, R8, R10 ;  /* 0x000000084d6d7224 */ /* 0x000fe200078e020a */
[----:B------:R-:W-:Y:S01]  /*1e80*/  IABS R10, R224 ;  /* 0x000000e0000a7213 */ /* 0x000fe20000000000 */
[----:B------:R-:W-:-:S04]  /*1e90*/  IMAD.HI.U32 R3, R5, R110, RZ ;  /* 0x0000006e05037227 */ /* 0x000fc800078e00ff */
[C---:B------:R-:W-:Y:S01]  /*1ea0*/  IMAD R107, R77.reuse, R7, R12 ;  /* 0x000000074d6b7224 */ /* 0x040fe200078e020c */
[----:B------:R-:W-:Y:S01]  /*1eb0*/  IABS R12, R228 ;  /* 0x000000e4000c7213 */ /* 0x000fe20000000000 */
[----:B------:R-:W-:Y:S02]  /*1ec0*/  IMAD.MOV R7, RZ, RZ, -R3 ;  /* 0x000000ffff077224 */ /* 0x000fe400078e0a03 */
[--C-:B------:R-:W-:Y:S01]  /*1ed0*/  @!P3 IMAD.IADD R124, R124, 0x1, -R77.reuse ;  /* 0x000000017c7cb824 */ /* 0x100fe200078e0a4d */
[----:B------:R-:W-:Y:S01]  /*1ee0*/  ISETP.GT.U32.AND P3, PT, R77, R84, PT ;  /* 0x000000544d00720c */ /* 0x000fe20003f64070 */
[----:B------:R-:W-:Y:S01]  /*1ef0*/  @!P1 IMAD.IADD R163, R163, 0x1, -R77 ;  /* 0x00000001a3a39824 */ /* 0x000fe200078e0a4d */
[----:B------:R-:W-:Y:S01]  /*1f00*/  ISETP.GT.U32.AND P1, PT, R77, R151, PT ;  /* 0x000000974d00720c */ /* 0x000fe20003f24070 */
[----:B------:R-:W-:-:S04]  /*1f10*/  IMAD.HI.U32 R3, R5, R10, RZ ;  /* 0x0000000a05037227 */ /* 0x000fc800078e00ff */
[----:B------:R-:W-:Y:S02]  /*1f20*/  IMAD R2, R2, 0x100, R20 ;  /* 0x0000010002027824 */ /* 0x000fe400078e0214 */
[--C-:B------:R-:W-:Y:S01]  /*1f30*/  @!P0 IMAD.IADD R80, R80, 0x1, -R77.reuse ;  /* 0x0000000150508824 */ /* 0x100fe200078e0a4d */
[----:B------:R-:W-:Y:S01]  /*1f40*/  ISETP.GT.U32.AND P0, PT, R77, R154, PT ;  /* 0x0000009a4d00720c */ /* 0x000fe20003f04070 */
[----:B------:R-:W-:Y:S01]  /*1f50*/  @!P5 IMAD.IADD R81, R81, 0x1, -R77 ;  /* 0x000000015151d824 */ /* 0x000fe200078e0a4d */
[C---:B------:R-:W-:Y:S01]  /*1f60*/  ISETP.GT.U32.AND P5, PT, R77.reuse, R156, PT ;  /* 0x0000009c4d00720c */ /* 0x040fe20003fa4070 */
[C---:B------:R-:W-:Y:S02]  /*1f70*/  IMAD R110, R77.reuse, R7, R110 ;  /* 0x000000074d6e7224 */ /* 0x040fe400078e026e */
[----:B------:R-:W-:Y:S02]  /*1f80*/  IMAD.MOV R111, RZ, RZ, -R3 ;  /* 0x000000ffff6f7224 */ /* 0x000fe400078e0a03 */
[----:B------:R-:W-:Y:S01]  /*1f90*/  @!P4 IMAD.IADD R160, R160, 0x1, -R77 ;  /* 0x00000001a0a0c824 */ /* 0x000fe200078e0a4d */
[----:B------:R-:W-:Y:S01]  /*1fa0*/  ISETP.GT.U32.AND P4, PT, R77, R88, PT ;  /* 0x000000584d00720c */ /* 0x000fe20003f84070 */
[----:B------:R-:W-:-:S02]  /*1fb0*/  VIADD R3, R2, 0x80 ;  /* 0x0000008002037836 */ /* 0x000fc40000000000 */
[----:B------:R-:W-:-:S03]  /*1fc0*/  IMAD.HI.U32 R7, R5, R112, RZ ;  /* 0x0000007005077227 */ /* 0x000fc600078e00ff */
[----:B------:R-:W-:Y:S01]  /*1fd0*/  IABS R11, R3 ;  /* 0x00000003000b7213 */ /* 0x000fe20000000000 */
[----:B------:R-:W-:Y:S01]  /*1fe0*/  @!P2 IMAD.IADD R161, R161, 0x1, -R77 ;  /* 0x00000001a1a1a824 */ /* 0x000fe200078e0a4d */
[C---:B------:R-:W-:Y:S01]  /*1ff0*/  ISETP.GT.U32.AND P2, PT, R77.reuse, R85, PT ;  /* 0x000000554d00720c */ /* 0x040fe20003f44070 */
[C---:B------:R-:W-:Y:S01]  /*2000*/  IMAD R126, R77.reuse, R9, R126 ;  /* 0x000000094d7e7224 */ /* 0x040fe200078e027e */
[----:B------:R-:W-:Y:S01]  /*2010*/  IABS R9, R2 ;  /* 0x0000000200097213 */ /* 0x000fe20000000000 */
[----:B------:R-:W-:Y:S02]  /*2020*/  IMAD.MOV R7, RZ, RZ, -R7 ;  /* 0x000000ffff077224 */ /* 0x000fe400078e0a07 */
[--C-:B------:R-:W-:Y:S01]  /*2030*/  @!P3 IMAD.IADD R84, R84, 0x1, -R77.reuse ;  /* 0x000000015454b824 */ /* 0x100fe200078e0a4d */
[C---:B------:R-:W-:Y:S01]  /*2040*/  ISETP.GT.U32.AND P3, PT, R77.reuse, R146, PT ;  /* 0x000000924d00720c */ /* 0x040fe20003f64070 */
[----:B------:R-:W-:Y:S02]  /*2050*/  IMAD R112, R77, R7, R112 ;  /* 0x000000074d707224 */ /* 0x000fe400078e0270 */
[----:B------:R-:W-:Y:S01]  /*2060*/  @!P1 IMAD.IADD R151, R151, 0x1, -R77 ;  /* 0x0000000197979824 */ /* 0x000fe200078e0a4d */
[----:B------:R-:W-:Y:S01]  /*2070*/  ISETP.GT.U32.AND P1, PT, R77, R91, PT ;  /* 0x0000005b4d00720c */ /* 0x000fe20003f24070 */
[----:B------:R-:W-:-:S04]  /*2080*/  IMAD.HI.U32 R7, R6, R9, RZ ;  /* 0x0000000906077227 */ /* 0x000fc800078e00ff */
[----:B------:R-:W-:-:S04]  /*2090*/  IMAD.HI.U32 R6, R6, R11, RZ ;  /* 0x0000000b06067227 */ /* 0x000fc800078e00ff */
[--C-:B------:R-:W-:Y:S01]  /*20a0*/  @!P0 IMAD.IADD R154, R154, 0x1, -R77.reuse ;  /* 0x000000019a9a8824 */ /* 0x100fe200078e0a4d */
[C---:B------:R-:W-:Y:S01]  /*20b0*/  ISETP.GT.U32.AND P0, PT, R77.reuse, R89, PT ;  /* 0x000000594d00720c */ /* 0x040fe20003f04070 */
[----:B------:R-:W-:Y:S01]  /*20c0*/  @!P5 IMAD.IADD R156, R156, 0x1, -R77 ;  /* 0x000000019c9cd824 */ /* 0x000fe200078e0a4d */
[C---:B------:R-:W-:Y:S01]  /*20d0*/  ISETP.GT.U32.AND P5, PT, R77.reuse, R90, PT ;  /* 0x0000005a4d00720c */ /* 0x040fe20003fa4070 */
[----:B------:R-:W-:Y:S02]  /*20e0*/  IMAD.MOV R7, RZ, RZ, -R7 ;  /* 0x000000ffff077224 */ /* 0x000fe400078e0a07 */
[--C-:B------:R-:W-:Y:S01]  /*20f0*/  @!P4 IMAD.IADD R88, R88, 0x1, -R77.reuse ;  /* 0x000000015858c824 */ /* 0x100fe200078e0a4d */
[----:B------:R-:W-:Y:S01]  /*2100*/  ISETP.GT.U32.AND P4, PT, R77, R143, PT ;  /* 0x0000008f4d00720c */ /* 0x000fe20003f84070 */
[----:B------:R-:W-:Y:S02]  /*2110*/  IMAD.MOV R6, RZ, RZ, -R6 ;  /* 0x000000ffff067224 */ /* 0x000fe400078e0a06 */
[----:B------:R-:W-:Y:S01]  /*2120*/  @!P2 IMAD.IADD R85, R85, 0x1, -R77 ;  /* 0x000000015555a824 */ /* 0x000fe200078e0a4d */
[----:B------:R-:W-:Y:S01]  /*2130*/  ISETP.GT.U32.AND P2, PT, R77, R148, PT ;  /* 0x000000944d00720c */ /* 0x000fe20003f44070 */
[----:B------:R-:W-:-:S02]  /*2140*/  IMAD R7, R4, R7, R9 ;  /* 0x0000000704077224 */ /* 0x000fc400078e0209 */
[----:B------:R-:W-:Y:S02]  /*2150*/  IMAD R9, R4, R6, R11 ;  /* 0x0000000604097224 */ /* 0x000fe400078e020b */
[--C-:B------:R-:W-:Y:S01]  /*2160*/  @!P3 IMAD.IADD R146, R146, 0x1, -R77.reuse ;  /* 0x000000019292b824 */ /* 0x100fe200078e0a4d */
[----:B------:R-:W-:Y:S01]  /*2170*/  ISETP.GT.U32.AND P3, PT, R77, R142, PT ;  /* 0x0000008e4d00720c */ /* 0x000fe20003f64070 */
[--C-:B------:R-:W-:Y:S01]  /*2180*/  @!P1 IMAD.IADD R91, R91, 0x1, -R77.reuse ;  /* 0x000000015b5b9824 */ /* 0x100fe200078e0a4d */
[----:B------:R-:W-:Y:S01]  /*2190*/  ISETP.GT.U32.AND P1, PT, R4, R9, PT ;  /* 0x000000090400720c */ /* 0x000fe20003f24070 */
[--C-:B------:R-:W-:Y:S01]  /*21a0*/  @!P0 IMAD.IADD R89, R89, 0x1, -R77.reuse ;  /* 0x0000000159598824 */ /* 0x100fe200078e0a4d */
[C---:B------:R-:W-:Y:S01]  /*21b0*/  ISETP.GT.U32.AND P0, PT, R77.reuse, R144, PT ;  /* 0x000000904d00720c */ /* 0x040fe20003f04070 */
        /* <DEDUP_REMOVED lines=8> */
[----:B------:R-:W-:Y:S01]  /*2240*/  @!P3 IMAD.IADD R142, R142, 0x1, -R77 ;  /* 0x000000018e8eb824 */ /* 0x000fe200078e0a4d */
[----:B------:R-:W-:Y:S01]  /*2250*/  ISETP.GT.U32.AND P3, PT, R77, R93, PT ;  /* 0x0000005d4d00720c */ /* 0x000fe20003f64070 */
[----:B------:R-:W-:-:S02]  /*2260*/  @!P1 IMAD.IADD R9, R9, 0x1, -R4 ;  /* 0x0000000109099824 */ /* 0x000fc400078e0a04 */
[--C-:B------:R-:W-:Y:S01]  /*2270*/  @!P0 IMAD.IADD R144, R144, 0x1, -R77.reuse ;  /* 0x0000000190908824 */ /* 0x100fe200078e0a4d */
[----:B------:R-:W-:Y:S01]  /*2280*/  ISETP.GT.U32.AND P0, PT, R77, R92, PT ;  /* 0x0000005c4d00720c */ /* 0x000fe20003f04070 */
        /* <DEDUP_REMOVED lines=10> */
[----:B------:R-:W-:Y:S01]  /*2330*/  VIADD R229, R227, 0xdc ;  /* 0x000000dce3e57836 */ /* 0x000fe20000000000 */
[----:B------:R-:W-:Y:S01]  /*2340*/  ISETP.GT.U32.AND P1, PT, R4, R7, PT ;  /* 0x000000070400720c */ /* 0x000fe20003f24070 */
[--C-:B------:R-:W-:Y:S01]  /*2350*/  @!P0 IMAD.IADD R92, R92, 0x1, -R77.reuse ;  /* 0x000000015c5c8824 */ /* 0x100fe200078e0a4d */
[----:B------:R-:W-:Y:S01]  /*2360*/  ISETP.GT.U32.AND P0, PT, R77, R136, PT ;  /* 0x000000884d00720c */ /* 0x000fe20003f04070 */
[--C-:B------:R-:W-:Y:S01]  /*2370*/  @!P5 IMAD.IADD R9, R9, 0x1, -R4.reuse ;  /* 0x000000010909d824 */ /* 0x100fe200078e0a04 */
[C---:B------:R-:W-:Y:S01]  /*2380*/  ISETP.GT.U32.AND P5, PT, R77.reuse, R135, PT ;  /* 0x000000874d00720c */ /* 0x040fe20003fa4070 */
[--C-:B------:R-:W-:Y:S01]  /*2390*/  @!P4 IMAD.IADD R94, R94, 0x1, -R77.reuse ;  /* 0x000000015e5ec824 */ /* 0x100fe200078e0a4d */
[C---:B------:R-:W-:Y:S01]  /*23a0*/  ISETP.GT.U32.AND P4, PT, R77.reuse, R100, PT ;  /* 0x000000644d00720c */ /* 0x040fe20003f84070 */
[--C-:B------:R-:W-:Y:S01]  /*23b0*/  @!P2 IMAD.IADD R116, R116, 0x1, -R77.reuse ;  /* 0x000000017474a824 */ /* 0x100fe200078e0a4d */
[C---:B------:R-:W-:Y:S01]  /*23c0*/  ISETP.GT.U32.AND P2, PT, R77.reuse, R97, PT ;  /* 0x000000614d00720c */ /* 0x040fe20003f44070 */
[--C-:B------:R-:W-:Y:S01]  /*23d0*/  @!P6 IMAD.IADD R152, R152, 0x1, -R77.reuse ;  /* 0x000000019898e824 */ /* 0x100fe200078e0a4d */
[----:B------:R-:W-:Y:S01]  /*23e0*/  ISETP.GT.U32.AND P6, PT, R77, R141, PT ;  /* 0x0000008d4d00720c */ /* 0x000fe20003fc4070 */
[--C-:B------:R-:W-:Y:S01]  /*23f0*/  @!P3 IMAD.IADD R95, R95, 0x1, -R77.reuse ;  /* 0x000000015f5fb824 */ /* 0x100fe200078e0a4d */
[----:B------:R-:W-:Y:S01]  /*2400*/  ISETP.GT.U32.AND P3, PT, R77, R101, PT ;  /* 0x000000654d00720c */ /* 0x000fe20003f64070 */
[----:B------:R-:W-:Y:S01]  /*2410*/  @!P1 IMAD.IADD R7, R7, 0x1, -R4 ;  /* 0x0000000107079824 */ /* 0x000fe200078e0a04 */
        /* <DEDUP_REMOVED lines=16> */
[----:B------:R-:W-:Y:S01]  /*2520*/  ISETP.GT.U32.AND P0, PT, R77, R128, PT ;  /* 0x000000804d00720c */ /* 0x000fe20003f04070 */
[--C-:B------:R-:W-:Y:S01]  /*2530*/  @!P5 IMAD.IADD R130, R130, 0x1, -R77.reuse ;  /* 0x000000018282d824 */ /* 0x100fe200078e0a4d */
[----:B------:R-:W-:Y:S01]  /*2540*/  ISETP.GE.AND P5, PT, R2, RZ, PT ;  /* 0x000000ff0200720c */ /* 0x000fe20003fa6270 */
[--C-:B------:R-:W-:Y:S01]  /*2550*/  @!P4 IMAD.IADD R131, R131, 0x1, -R77.reuse ;  /* 0x000000018383c824 */ /* 0x100fe200078e0a4d */
[----:B------:R-:W-:Y:S01]  /*2560*/  ISETP.GE.AND P4, PT, R3, RZ, PT ;  /* 0x000000ff0300720c */ /* 0x000fe20003f86270 */
[--C-:B------:R-:W-:Y:S01]  /*2570*/  @!P2 IMAD.IADD R133, R133, 0x1, -R77.reuse ;  /* 0x000000018585a824 */ /* 0x100fe200078e0a4d */
[----:B------:R-:W-:Y:S01]  /*2580*/  ISETP.GT.U32.AND P2, PT, R77, R127, PT ;  /* 0x0000007f4d00720c */ /* 0x000fe20003f44070 */
[----:B------:R-:W-:Y:S01]  /*2590*/  VIADD R227, R227, 0xfc ;  /* 0x000000fce3e37836 */ /* 0x000fe20000000000 */
[----:B------:R-:W-:Y:S01]  /*25a0*/  IABS R114, R229 ;  /* 0x000000e500727213 */ /* 0x000fe20000000000 */
[----:B------:R-:W-:Y:S01]  /*25b0*/  @!P3 IMAD.IADD R129, R129, 0x1, -R77 ;  /* 0x000000018181b824 */ /* 0x000fe200078e0a4d */
[----:B------:R-:W-:Y:S01]  /*25c0*/  ISETP.GT.U32.AND P3, PT, R77, R107, PT ;  /* 0x0000006b4d00720c */ /* 0x000fe20003f64070 */
[----:B------:R-:W-:Y:S01]  /*25d0*/  IMAD.HI.U32 R8, R5, R12, RZ ;  /* 0x0000000c05087227 */ /* 0x000fe200078e00ff */
[----:B------:R-:W-:-:S03]  /*25e0*/  IABS R4, R227 ;  /* 0x000000e300047213 */ /* 0x000fc60000000000 */
[--C-:B------:R-:W-:Y:S01]  /*25f0*/  @!P0 IMAD.IADD R128, R128, 0x1, -R77.reuse ;  /* 0x0000000180808824 */ /* 0x100fe200078e0a4d */
[C---:B------:R-:W-:Y:S01]  /*2600*/  ISETP.GT.U32.AND P0, PT, R77.reuse, R126, PT ;  /* 0x0000007e4d00720c */ /* 0x040fe20003f04070 */
[----:B------:R-:W-:Y:S01]  /*2610*/  @!P1 IMAD.IADD R132, R132, 0x1, -R77 ;  /* 0x0000000184849824 */ /* 0x000fe200078e0a4d */
[----:B------:R-:W-:Y:S01]  /*2620*/  ISETP.NE.AND P1, PT, R98, RZ, PT ;  /* 0x000000ff6200720c */ /* 0x000fe20003f25270 */
[----:B------:R-:W-:Y:S01]  /*2630*/  @!P5 IMAD.MOV R7, RZ, RZ, -R7 ;  /* 0x000000ffff07d224 */ /* 0x000fe200078e0a07 */
[C---:B------:R-:W-:Y:S01]  /*2640*/  ISETP.GT.U32.AND P5, PT, R77.reuse, R109, PT ;  /* 0x0000006d4d00720c */ /* 0x040fe20003fa4070 */
[----:B------:R-:W-:Y:S01]  /*2650*/  @!P4 IMAD.MOV R9, RZ, RZ, -R9 ;  /* 0x000000ffff09c224 */ /* 0x000fe200078e0a09 */
[----:B------:R-:W-:Y:S01]  /*2660*/  LOP3.LUT R98, RZ, R98, RZ, 0x33, !PT ;  /* 0x00000062ff627212 */ /* 0x000fe200078e33ff */
[C---:B------:R-:W-:Y:S01]  /*2670*/  IMAD R111, R77.reuse, R111, R10 ;  /* 0x0000006f4d6f7224 */ /* 0x040fe200078e020a */
[C---:B------:R-:W-:Y:S01]  /*2680*/  ISETP.GT.U32.AND P4, PT, R77.reuse, R110, PT ;  /* 0x0000006e4d00720c */ /* 0x040fe20003f84070 */
[----:B------:R-:W-:Y:S01]  /*2690*/  IMAD.MOV R8, RZ, RZ, -R8 ;  /* 0x000000ffff087224 */ /* 0x000fe200078e0a08 */
[----:B------:R-:W-:Y:S01]  /*26a0*/  SEL R17, R98, R7, !P1 ;  /* 0x0000000762117207 */ /* 0x000fe20004800000 */
[----:B------:R-:W-:Y:S01]  /*26b0*/  @!P6 IMAD.IADD R140, R140, 0x1, -R77 ;  /* 0x000000018c8ce824 */ /* 0x000fe200078e0a4d */
[----:B------:R-:W-:Y:S01]  /*26c0*/  ISETP.GT.U32.AND P6, PT, R77, R137, PT ;  /* 0x000000894d00720c */ /* 0x000fe20003fc4070 */
[----:B------:R-:W-:Y:S01]  /*26d0*/  IMAD.HI.U32 R6, R5, R114, RZ ;  /* 0x0000007205067227 */ /* 0x000fe200078e00ff */
[----:B------:R-:W-:-:S02]  /*26e0*/  SEL R18, R98, R9, !P1 ;  /* 0x0000000962127207 */ /* 0x000fc40004800000 */
[----:B------:R-:W-:Y:S01]  /*26f0*/  ISETP.GT.U32.AND P1, PT, R77, R111, PT ;  /* 0x0000006f4d00720c */ /* 0x000fe20003f24070 */
[----:B------:R-:W-:Y:S01]  /*2700*/  @!P2 IMAD.IADD R127, R127, 0x1, -R77 ;  /* 0x000000017f7fa824 */ /* 0x000fe200078e0a4d */
[----:B------:R-:W-:Y:S01]  /*2710*/  ISETP.GT.U32.AND P2, PT, R77, R108, PT ;  /* 0x0000006c4d00720c */ /* 0x000fe20003f44070 */
[----:B------:R-:W-:-:S04]  /*2720*/  IMAD.HI.U32 R5, R5, R4, RZ ;  /* 0x0000000405057227 */ /* 0x000fc800078e00ff */
[----:B------:R-:W-:Y:S02]  /*2730*/  IMAD R113, R77, R8, R12 ;  /* 0x000000084d717224 */ /* 0x000fe400078e020c */
[----:B------:R-:W-:Y:S02]  /*2740*/  IMAD.MOV R5, RZ, RZ, -R5 ;  /* 0x000000ffff057224 */ /* 0x000fe400078e0a05 */
[--C-:B------:R-:W-:Y:S01]  /*2750*/  @!P3 IMAD.IADD R107, R107, 0x1, -R77.reuse ;  /* 0x000000016b6bb824 */ /* 0x100fe200078e0a4d */
[C---:B------:R-:W-:Y:S01]  /*2760*/  ISETP.GT.U32.AND P3, PT, R77.reuse, R113, PT ;  /* 0x000000714d00720c */ /* 0x040fe20003f64070 */
[----:B------:R-:W-:Y:S01]  /*2770*/  @!P0 IMAD.IADD R126, R126, 0x1, -R77 ;  /* 0x000000017e7e8824 */ /* 0x000fe200078e0a4d */
[C---:B------:R-:W-:Y:S01]  /*2780*/  ISETP.GT.U32.AND P0, PT, R77.reuse, R112, PT ;  /* 0x000000704d00720c */ /* 0x040fe20003f04070 */
[----:B------:R-:W-:Y:S02]  /*2790*/  IMAD R115, R77, R5, R4 ;  /* 0x000000054d737224 */ /* 0x000fe400078e0204 */
[----:B------:R-:W-:-:S02]  /*27a0*/  VIADD R4, R21, 0xffffffff ;  /* 0xffffffff15047836 */ /* 0x000fc40000000000 */
[--C-:B------:R-:W-:Y:S01]  /*27b0*/  @!P5 IMAD.IADD R109, R109, 0x1, -R77.reuse ;  /* 0x000000016d6dd824 */ /* 0x100fe200078e0a4d */
[----:B------:R-:W-:Y:S01]  /*27c0*/  ISETP.GT.U32.AND P5, PT, R77, R116, PT ;  /* 0x000000744d00720c */ /* 0x000fe20003fa4070 */
[--C-:B------:R-:W-:Y:S01]  /*27d0*/  @!P6 IMAD.IADD R137, R137, 0x1, -R77.reuse ;  /* 0x000000018989e824 */ /* 0x100fe200078e0a4d */
[----:B------:R-:W-:Y:S01]  /*27e0*/  ISETP.GT.U32.AND P6, PT, R77, R125, PT ;  /* 0x0000007d4d00720c */ /* 0x000fe20003fc4070 */
[--C-:B------:R-:W-:Y:S01]  /*27f0*/  @!P2 IMAD.IADD R108, R108, 0x1, -R77.reuse ;  /* 0x000000016c6ca824 */ /* 0x100fe200078e0a4d */
[----:B------:R-:W-:Y:S01]  /*2800*/  ISETP.GE.U32.AND P2, PT, R4, 0x7fffffe0, PT ;  /* 0x7fffffe00400780c */ /* 0x000fe20003f46070 */
[----:B------:R-:W-:Y:S02]  /*2810*/  VIADD R4, R21, 0xfffffff7 ;  /* 0xfffffff715047836 */ /* 0x000fe40000000000 */
[--C-:B------:R-:W-:Y:S01]  /*2820*/  @!P1 IMAD.IADD R111, R111, 0x1, -R77.reuse ;  /* 0x000000016f6f9824 */ /* 0x100fe200078e0a4d */
[C---:B------:R-:W-:Y:S01]  /*2830*/  ISETP.GT.U32.AND P1, PT, R77.reuse, R118, PT ;  /* 0x000000764d00720c */ /* 0x040fe20003f24070 */
[----:B------:R-:W-:Y:S01]  /*2840*/  @!P4 IMAD.IADD R110, R110, 0x1, -R77 ;  /* 0x000000016e6ec824 */ /* 0x000fe200078e0a4d */
[----:B------:R-:W-:Y:S01]  /*2850*/  ISETP.GT.U32.AND P4, PT, R77, R117, PT ;  /* 0x000000754d00720c */ /* 0x000fe20003f84070 */
[----:B------:R-:W-:-:S02]  /*2860*/  VIADD R5, R21, 0xffffffec ;  /* 0xffffffec15057836 */ /* 0x000fc40000000000 */
[--C-:B------:R-:W-:Y:S01]  /*2870*/  @!P3 IMAD.IADD R113, R113, 0x1, -R77.reuse ;  /* 0x000000017171b824 */ /* 0x100fe200078e0a4d */
[----:B------:R-:W-:Y:S01]  /*2880*/  ISETP.GE.U32.AND P3, PT, R4, 0x7fffffd8, PT ;  /* 0x7fffffd80400780c */ /* 0x000fe20003f66070 */
[--C-:B------:R-:W-:Y:S01]  /*2890*/  @!P0 IMAD.IADD R112, R112, 0x1, -R77.reuse ;  /* 0x0000000170708824 */ /* 0x100fe200078e0a4d */
[----:B------:R-:W-:Y:S01]  /*28a0*/  ISETP.GT.U32.AND P0, PT, R77, R119, PT ;  /* 0x000000774d00720c */ /* 0x000fe20003f04070 */
[----:B------:R-:W-:Y:S02]  /*28b0*/  VIADD R4, R21, 0xffffffed ;  /* 0xffffffed15047836 */ /* 0x000fe40000000000 */
[--C-:B------:R-:W-:Y:S01]  /*28c0*/  @!P5 IMAD.IADD R116, R116, 0x1, -R77.reuse ;  /* 0x000000017474d824 */ /* 0x100fe200078e0a4d */
[----:B------:R-:W-:Y:S01]  /*28d0*/  ISETP.GE.U32.AND P5, PT, R5, 0x7fffffcd, PT ;  /* 0x7fffffcd0500780c */ /* 0x000fe20003fa6070 */
[----:B------:R-:W-:Y:S01]  /*28e0*/  @!P6 IMAD.IADD R125, R125, 0x1, -R77 ;  /* 0x000000017d7de824 */ /* 0x000fe200078e0a4d */
[----:B------:R-:W-:Y:S01]  /*28f0*/  ISETP.GE.U32.AND P6, PT, R4, 0x7fffffce, PT ;  /* 0x7fffffce0400780c */ /* 0x000fe20003fc6070 */
[----:B------:R-:W-:-:S02]  /*2900*/  VIADD R5, R21, 0xffffffee ;  /* 0xffffffee15057836 */ /* 0x000fc40000000000 */
[----:B------:R-:W-:Y:S01]  /*2910*/  VIADD R4, R21, 0xffffffef ;  /* 0xffffffef15047836 */ /* 0x000fe20000000000 */
[----:B------:R-:W-:Y:S01]  /*2920*/  SEL R7, RZ, 0x1fffe, P6 ;  /* 0x0001fffeff077807 */ /* 0x000fe20003000000 */
[--C-:B------:R-:W-:Y:S01]  /*2930*/  @!P1 IMAD.IADD R118, R118, 0x1, -R77.reuse ;  /* 0x0000000176769824 */ /* 0x100fe200078e0a4d */
[----:B------:R-:W-:Y:S01]  /*2940*/  ISETP.GE.U32.AND P1, PT, R5, 0x7fffffcf, PT ;  /* 0x7fffffcf0500780c */ /* 0x000fe20003f26070 */
[----:B------:R-:W-:Y:S01]  /*2950*/  @!P4 IMAD.IADD R117, R117, 0x1, -R77 ;  /* 0x000000017575c824 */ /* 0x000fe200078e0a4d */
[----:B------:R-:W-:Y:S01]  /*2960*/  ISETP.GE.U32.AND P4, PT, R4, 0x7fffffd0, PT ;  /* 0x7fffffd00400780c */ /* 0x000fe20003f86070 */
[C---:B------:R-:W-:Y:S02]  /*2970*/  VIADD R5, R21.reuse, 0xffffffe8 ;  /* 0xffffffe815057836 */ /* 0x040fe40000000000 */
[----:B------:R-:W-:Y:S02]  /*2980*/  IMAD.MOV R6, RZ, RZ, -R6 ;  /* 0x000000ffff067224 */ /* 0x000fe400078e0a06 */
[----:B------:R-:W-:-:S02]  /*2990*/  VIADD R4, R21, 0xffffffe9 ;  /* 0xffffffe915047836 */ /* 0x000fc40000000000 */
[----:B------:R-:W-:Y:S01]  /*29a0*/  @!P0 IMAD.IADD R119, R119, 0x1, -R77 ;  /* 0x0000000177778824 */ /* 0x000fe200078e0a4d */
[----:B------:R-:W-:Y:S01]  /*29b0*/  ISETP.GE.U32.AND P0, PT, R5, 0x7fffffc9, PT ;  /* 0x7fffffc90500780c */ /* 0x000fe20003f06070 */
[----:B------:R-:W-:Y:S01]  /*29c0*/  IMAD R114, R77, R6, R114 ;  /* 0x000000064d727224 */ /* 0x000fe200078e0272 */
[----:B------:R-:W-:Y:S01]  /*29d0*/  SEL R6, RZ, 0x1, P5 ;  /* 0x00000001ff067807 */ /* 0x000fe20002800000 */
[C---:B------:R-:W-:Y:S01]  /*29e0*/  VIADD R5, R21.reuse, 0xffffffea ;  /* 0xffffffea15057836 */ /* 0x040fe20000000000 */
[----:B------:R-:W-:Y:S01]  /*29f0*/  ISETP.GE.U32.AND P5, PT, R4, 0x7fffffca, PT ;  /* 0x7fffffca0400780c */ /* 0x000fe20003fa6070 */
[C---:B------:R-:W-:Y:S01]  /*2a00*/  VIADD R4, R21.reuse, 0xffffffeb ;  /* 0xffffffeb15047836 */ /* 0x040fe20000000000 */
[----:B------:R-:W-:Y:S01]  /*2a10*/  SEL R10, RZ, 0x1, P0 ;  /* 0x00000001ff0a7807 */ /* 0x000fe20000000000 */
[----:B------:R-:W-:Y:S01]  /*2a20*/  VIADD R8, R21, 0xffffffe4 ;  /* 0xffffffe415087836 */ /* 0x000fe20000000000 */
[----:B------:R-:W-:Y:S01]  /*2a30*/  ISETP.GE.U32.AND P6, PT, R5, 0x7fffffcb, PT ;  /* 0x7fffffcb0500780c */ /* 0x000fe20003fc6070 */
[C---:B------:R-:W-:Y:S01]  /*2a40*/  VIADD R9, R21.reuse, 0xffffffe6 ;  /* 0xffffffe615097836 */ /* 0x040fe20000000000 */
[----:B------:R-:W-:Y:S01]  /*2a50*/  SEL R5, RZ, 0x4, P1 ;  /* 0x00000004ff057807 */ /* 0x000fe20000800000 */
[C---:B------:R-:W-:Y:S01]  /*2a60*/  VIADD R12, R21.reuse, 0xffffffe7 ;  /* 0xffffffe7150c7836 */ /* 0x040fe20000000000 */
[----:B------:R-:W-:Y:S01]  /*2a70*/  ISETP.GE.U32.AND P1, PT, R4, 0x7fffffcc, PT ;  /* 0x7fffffcc0400780c */ /* 0x000fe20003f26070 */
[----:B------:R-:W-:Y:S01]  /*2a80*/  VIADD R4, R21, 0xffffffe5 ;  /* 0xffffffe515047836 */ /* 0x000fe20000000000 */
[----:B------:R-:W-:Y:S01]  /*2a90*/  ISETP.GE.U32.AND P0, PT, R8, 0x7fffffc5, PT ;  /* 0x7fffffc50800780c */ /* 0x000fe20003f06070 */
[----:B------:R-:W-:Y:S01]  /*2aa0*/  IMAD.IADD R7, R6, 0x1, R7 ;  /* 0x0000000106077824 */ /* 0x000fe200078e0207 */
[----:B------:R-:W-:-:S02]  /*2ab0*/  SEL R11, RZ, 0x1fffe, P5 ;  /* 0x0001fffeff0b7807 */ /* 0x000fc40002800000 */
[----:B------:R-:W-:Y:S02]  /*2ac0*/  SEL R8, RZ, 0x4, P6 ;  /* 0x00000004ff087807 */ /* 0x000fe40003000000 */
[----:B------:R-:W-:Y:S01]  /*2ad0*/  ISETP.GE.U32.AND P5, PT, R4, 0x7fffffc6, PT ;  /* 0x7fffffc60400780c */ /* 0x000fe20003fa6070 */
[----:B------:R-:W-:Y:S01]  /*2ae0*/  VIADD R4, R21, 0xffffffe1 ;  /* 0xffffffe115047836 */ /* 0x000fe20000000000 */
[----:B------:R-:W-:Y:S01]  /*2af0*/  ISETP.GE.U32.AND P6, PT, R9, 0x7fffffc7, PT ;  /* 0x7fffffc70900780c */ /* 0x000fe20003fc6070 */
[----:B------:R-:W-:Y:S01]  /*2b00*/  IMAD.IADD R10, R10, 0x1, R11 ;  /* 0x000000010a0a7824 */ /* 0x000fe200078e020b */
[----:B------:R-:W-:Y:S02]  /*2b10*/  SEL R9, RZ, 0x7fff8, P1 ;  /* 0x0007fff8ff097807 */ /* 0x000fe40000800000 */
[----:B------:R-:W-:Y:S01]  /*2b20*/  ISETP.GE.U32.AND P1, PT, R12, 0x7fffffc8, PT ;  /* 0x7fffffc80c00780c */ /* 0x000fe20003f26070 */
[----:B------:R-:W-:Y:S01]  /*2b30*/  VIADD R12, R21, 0xffffffe2 ;  /* 0xffffffe2150c7836 */ /* 0x000fe20000000000 */
[----:B------:R-:W-:-:S02]  /*2b40*/  SEL R14, RZ, 0x1, P0 ;  /* 0x00000001ff0e7807 */ /* 0x000fc40000000000 */
[----:B------:R-:W-:Y:S01]  /*2b50*/  ISETP.GE.U32.AND P0, PT, R4, 0x7fffffc2, PT ;  /* 0x7fffffc20400780c */ /* 0x000fe20003f06070 */
[----:B------:R-:W-:Y:S01]  /*2b60*/  VIADD R4, R21, 0xffffffe0 ;  /* 0xffffffe015047836 */ /* 0x000fe20000000000 */
[----:B------:R-:W-:Y:S02]  /*2b70*/  SEL R15, RZ, 0x1fffe, P5 ;  /* 0x0001fffeff0f7807 */ /* 0x000fe40002800000 */
[----:B------:R-:W-:Y:S02]  /*2b80*/  ISETP.GE.U32.AND P5, PT, R12, 0x7fffffc3, PT ;  /* 0x7fffffc30c00780c */ /* 0x000fe40003fa6070 */
[----:B------:R-:W-:Y:S01]  /*2b90*/  SEL R12, RZ, 0x4, P6 ;  /* 0x00000004ff0c7807 */ /* 0x000fe20003000000 */
[----:B------:R-:W-:Y:S01]  /*2ba0*/  IMAD.IADD R14, R14, 0x1, R15 ;  /* 0x000000010e0e7824 */ /* 0x000fe200078e020f */
[----:B------:R-:W-:Y:S02]  /*2bb0*/  ISETP.GE.U32.AND P6, PT, R13, 0x7fffffc4, PT ;  /* 0x7fffffc40d00780c */ /* 0x000fe40003fc6070 */
[----:B------:R-:W-:-:S02]  /*2bc0*/  SEL R13, RZ, 0x7fff8, P1 ;  /* 0x0007fff8ff0d7807 */ /* 0x000fc40000800000 */
[----:B------:R-:W-:Y:S02]  /*2bd0*/  ISETP.GE.U32.AND P1, PT, R4, 0x7fffffc1, PT ;  /* 0x7fffffc10400780c */ /* 0x000fe40003f26070 */
[----:B------:R-:W-:Y:S02]  /*2be0*/  SEL R16, RZ, 0x1fffe, P0 ;  /* 0x0001fffeff107807 */ /* 0x000fe40000000000 */
[----:B------:R-:W-:Y:S02]  /*2bf0*/  SEL R11, RZ, 0x1, P1 ;  /* 0x00000001ff0b7807 */ /* 0x000fe40000800000 */
[----:B------:R-:W-:Y:S02]  /*2c00*/  LOP3.LUT R10, R10, 0x3, RZ, 0xc0, !PT ;  /* 0x000000030a0a7812 */ /* 0x000fe400078ec0ff */
[----:B------:R-:W-:Y:S01]  /*2c10*/  SEL R6, RZ, 0x4, P5 ;  /* 0x00000004ff067807 */ /* 0x000fe20002800000 */
[----:B------:R-:W-:Y:S01]  /*2c20*/  IMAD.IADD R16, R11, 0x1, R16 ;  /* 0x000000010b107824 */ /* 0x000fe200078e0210 */
[----:B------:R-:W-:-:S02]  /*2c30*/  SEL R11, RZ, 0x7fff8, P6 ;  /* 0x0007fff8ff0b7807 */ /* 0x000fc40003000000 */
[----:B------:R-:W-:Y:S02]  /*2c40*/  ISETP.GT.U32.AND P6, PT, R77, R121, PT ;  /* 0x000000794d00720c */ /* 0x000fe40003fc4070 */
[----:B------:R-:W-:Y:S02]  /*2c50*/  LOP3.LUT R16, R16, 0x3, RZ, 0xc0, !PT ;  /* 0x0000000310107812 */ /* 0x000fe400078ec0ff */
[----:B------:R-:W-:Y:S02]  /*2c60*/  IADD3 R8, PT, PT, R10, R9, R8 ;  /* 0x000000090a087210 */ /* 0x000fe40007ffe008 */
[----:B------:R-:W-:Y:S02]  /*2c70*/  LOP3.LUT R14, R14, 0x3, RZ, 0xc0, !PT ;  /* 0x000000030e0e7812 */ /* 0x000fe400078ec0ff */
[----:B------:R-:W-:Y:S01]  /*2c80*/  IADD3 R11, PT, PT, R16, R11, R6 ;  /* 0x0000000b100b7210 */ /* 0x000fe20007ffe006 */
[----:B------:R-:W-:Y:S01]  /*2c90*/  IMAD.SHL.U32 R8, R8, 0x100, RZ ;  /* 0x0000010008087824 */ /* 0x000fe200078e00ff */
[----:B------:R-:W-:-:S02]  /*2ca0*/  SEL R6, RZ, 0x7fff8, P4 ;  /* 0x0007fff8ff067807 */ /* 0x000fc40002000000 */
[----:B------:R-:W-:Y:S01]  /*2cb0*/  LOP3.LUT R7, R7, 0x3, RZ, 0xc0, !PT ;  /* 0x0000000307077812 */ /* 0x000fe200078ec0ff */
[----:B------:R-:W-:Y:S01]  /*2cc0*/  @!P6 IMAD.IADD R121, R121, 0x1, -R77 ;  /* 0x000000017979e824 */ /* 0x000fe200078e0a4d */
[----:B------:R-:W-:Y:S02]  /*2cd0*/  IADD3 R12, PT, PT, R14, R13, R12 ;  /* 0x0000000d0e0c7210 */ /* 0x000fe40007ffe00c */
[----:B------:R-:W-:Y:S02]  /*2ce0*/  LOP3.LUT R11, R11, 0xf, RZ, 0xc0, !PT ;  /* 0x0000000f0b0b7812 */ /* 0x000fe400078ec0ff */
[C---:B------:R-:W-:Y:S02]  /*2cf0*/  ISETP.GT.U32.AND P5, PT, R77.reuse, R120, PT ;  /* 0x000000784d00720c */ /* 0x040fe40003fa4070 */
[C---:B------:R-:W-:Y:S01]  /*2d00*/  ISETP.GT.U32.AND P6, PT, R77.reuse, R123, PT ;  /* 0x0000007b4d00720c */ /* 0x040fe20003fc4070 */
[----:B------:R-:W-:Y:S01]  /*2d10*/  IMAD R11, R12, 0x10, R11 ;  /* 0x000000100c0b7824 */ /* 0x000fe200078e020b */
[----:B------:R-:W-:-:S02]  /*2d20*/  ISETP.GT.U32.AND P4, PT, R77, R122, PT ;  /* 0x0000007a4d00720c */ /* 0x000fc40003f84070 */
[----:B------:R-:W-:Y:S02]  /*2d30*/  IADD3 R5, PT, PT, R7, R6, R5 ;  /* 0x0000000607057210 */ /* 0x000fe40007ffe005 */
[----:B------:R-:W-:Y:S02]  /*2d40*/  LOP3.LUT R6, R8, 0xf00, RZ, 0xe2, !PT ;  /* 0x00000f0008067812 */ /* 0x000fe400078ee2ff */
[----:B------:R-:W-:Y:S02]  /*2d50*/  ISETP.GE.U32.AND P0, PT, R19, 0x7fffffdf, PT ;  /* 0x7fffffdf1300780c */ /* 0x000fe40003f06070 */
[----:B------:R-:W-:Y:S01]  /*2d60*/  PRMT R8, RZ, 0x7610, R8 ;  /* 0x00007610ff087816 */ /* 0x000fe20000000008 */
[----:B------:R-:W-:Y:S01]  /*2d70*/  IMAD R5, R5, 0x1000, R6 ;  /* 0x0000100005057824 */ /* 0x000fe200078e0206 */
[----:B------:R-:W-:Y:S01]  /*2d80*/  LOP3.LUT R6, R11, 0xff, RZ, 0xc0, !PT ;  /* 0x000000ff0b067812 */ /* 0x000fe200078ec0ff */
[--C-:B------:R-:W-:Y:S01]  /*2d90*/  @!P5 IMAD.IADD R120, R120, 0x1, -R77.reuse ;  /* 0x000000017878d824 */ /* 0x100fe200078e0a4d */
[----:B------:R-:W-:Y:S01]  /*2da0*/  ISETP.NE.U32.AND P5, PT, R20, RZ, PT ;  /* 0x000000ff1400720c */ /* 0x000fe20003fa5070 */
[--C-:B------:R-:W-:Y:S01]  /*2db0*/  @!P6 IMAD.IADD R123, R123, 0x1, -R77.reuse ;  /* 0x000000017b7be824 */ /* 0x100fe200078e0a4d */
[----:B------:R-:W-:Y:S01]  /*2dc0*/  ISETP.GT.U32.AND P6, PT, R77, R124, PT ;  /* 0x0000007c4d00720c */ /* 0x000fe20003fc4070 */
[----:B------:R-:W-:Y:S01]  /*2dd0*/  @!P4 IMAD.IADD R122, R122, 0x1, -R77 ;  /* 0x000000017a7ac824 */ /* 0x000fe200078e0a4d */
[----:B------:R-:W-:Y:S01]  /*2de0*/  PRMT R7, RZ, 0x7610, R7 ;  /* 0x00007610ff077816 */ /* 0x000fe20000000007 */
[----:B------:R-:W-:Y:S01]  /*2df0*/  IMAD.IADD R98, R5, 0x1, R6 ;  /* 0x0000000105627824 */ /* 0x000fe200078e0206 */
[----:B----4-:R-:W-:Y:S09]  /*2e00*/  BRA.U UP0, `(.L_x_5) ;  /* 0x0000000100187547 */ /* 0x010ff2000b800000 */
[----:B------:R-:W-:Y:S01]  /*2e10*/  ELECT P4, URZ, PT ;  /* 0x0000000000ff782f */ /* 0x000fe20003880000 */
[----:B------:R-:W-:Y:S01]  /*2e20*/  IMAD.MOV.U32 R5, RZ, RZ, 0x1 ;  /* 0x00000001ff057424 */ /* 0x000fe200078e00ff */
[----:B------:R-:W-:Y:S01]  /*2e30*/  UMOV UR6, 0x40 ;  /* 0x0000004000067882 */ /* 0x000fe20000000000 */
[----:B------:R-:W-:Y:S01]  /*2e40*/  UVIRTCOUNT.DEALLOC.SMPOOL 0x80 ;  /* 0x000000800000784c */ /* 0x000fe20000000000 */
[----:B------:R-:W-:-:S09]  /*2e50*/  ULEA UR6, UR5, UR6, 0x18 ;  /* 0x0000000605067291 */ /* 0x000fd2000f8ec0ff */
[----:B------:R0:W-:Y:S03]  /*2e60*/  @P4 STS.U8 [UR6], R5 ;  /* 0x00000005ff004988 */ /* 0x0001e60008000006 */
.L_x_5:
[----:B------:R-:W-:Y:S01]  /*2e70*/  STTM.x64 tmem[UR11], RZ ;  /* 0x000000ff000079ed */ /* 0x000fe2000834000b */
[----:B------:R-:W-:Y:S01]  /*2e80*/  STTM.x64 tmem[UR11+0x40], RZ ;  /* 0x000040ff000079ed */ /* 0x000fe2000834000b */
[----:B------:R-:W-:Y:S01]  /*2e90*/  STTM.x64 tmem[UR11+0x80], RZ ;  /* 0x000080ff000079ed */ /* 0x000fe2000834000b */
[----:B------:R-:W-:Y:S01]  /*2ea0*/  STTM.x64 tmem[UR11+0xc0], RZ ;  /* 0x0000c0ff000079ed */ /* 0x000fe2000834000b */
[----:B------:R-:W-:Y:S01]  /*2eb0*/  STTM.x64 tmem[UR11+0x100], RZ ;  /* 0x000100ff000079ed */ /* 0x000fe2000834000b */
[----:B------:R-:W-:Y:S01]  /*2ec0*/  STTM.x64 tmem[UR11+0x140], RZ ;  /* 0x000140ff000079ed */ /* 0x000fe2000834000b */
[----:B------:R-:W-:Y:S01]  /*2ed0*/  STTM.x64 tmem[UR11+0x180], RZ ;  /* 0x000180ff000079ed */ /* 0x000fe2000834000b */
[----:B------:R-:W-:Y:S01]  /*2ee0*/  STTM.x64 tmem[UR11+0x1c0], RZ ;  /* 0x0001c0ff000079ed */ /* 0x000fe2000834000b */
[----:B------:R-:W1:Y:S02]  /*2ef0*/  FENCE.VIEW.ASYNC.T ;  /* 0x00000000000073c6 */ /* 0x000e640000000200 */
[----:B-1----:R-:W-:Y:S01]  /*2f00*/  VOTEU.ALL UP1, P5 ;  /* 0x0000000000ff7886 */ /* 0x002fe20002820000 */
[----:B------:R-:W-:Y:S01]  /*2f10*/  @!P6 IMAD.IADD R124, R124, 0x1, -R77 ;  /* 0x000000017c7ce824 */ /* 0x000fe200078e0a4d */
[----:B------:R-:W-:Y:S01]  /*2f20*/  VOTEU.ALL UP2, P5 ;  /* 0x0000000000ff7886 */ /* 0x000fe20002840000 */
[----:B------:R-:W-:Y:S01]  /*2f30*/  ISETP.GT.U32.AND P6, PT, R77, R115, PT ;  /* 0x000000734d00720c */ /* 0x000fe20003fc4070 */
[----:B------:R-:W-:Y:S01]  /*2f40*/  IMAD.MOV.U32 R20, RZ, RZ, R7 ;  /* 0x000000ffff147224 */ /* 0x000fe200078e0007 */
[----:B------:R-:W-:-:S04]  /*2f50*/  @!UP1 UIADD3 UR14, UPT, UPT, -UR4, 0x100000, URZ ;  /* 0x00100000040e9890 */ /* 0x000fc8000fffe1ff */
[----:B------:R-:W-:Y:S02]  /*2f60*/  @!UP1 USHF.L.U32 UR15, UR14, 0xb, URZ ;  /* 0x0000000b0e0f9899 */ /* 0x000fe400080006ff */
[----:B------:R-:W-:Y:S01]  /*2f70*/  @!UP1 USHF.L.U32 UR14, UR14, 0x1, URZ ;  /* 0x000000010e0e9899 */ /* 0x000fe200080006ff */
[----:B------:R-:W-:Y:S01]  /*2f80*/  BAR.SYNC.DEFER_BLOCKING 0x0 ;  /* 0x0000000000007b1d */ /* 0x000fe20000010000 */
[----:B------:R-:W-:Y:S01]  /*2f90*/  ISETP.GT.U32.AND P4, PT, R77, R114, PT ;  /* 0x000000724d00720c */ /* 0x000fe20003f84070 */
[----:B------:R-:W-:-:S04]  /*2fa0*/  IMAD R7, R17, UR20, RZ ;  /* 0x0000001411077c24 */ /* 0x000fc8000f8e02ff */
[----:B------:R1:W-:Y:S01]  /*2fb0*/  STL [R1+0xa80], R4 ;  /* 0x000a800401007387 */ /* 0x0003e20000100800 */
[----:B------:R-:W-:Y:S01]  /*2fc0*/  @!P6 IMAD.IADD R115, R115, 0x1, -R77 ;  /* 0x000000017373e824 */ /* 0x000fe200078e0a4d */
[----:B0-----:R-:W-:Y:S01]  /*2fd0*/  IADD3 R5, P6, PT, R7, UR16, RZ ;  /* 0x0000001007057c10 */ /* 0x001fe2000ffde0ff */
[----:B------:R-:W-:Y:S01]  /*2fe0*/  USHF.L.U32 UR5, UR8, 0x3, URZ ;  /* 0x0000000308057899 */ /* 0x000fe200080006ff */
[----:B------:R-:W-:-:S04]  /*2ff0*/  LOP3.LUT R98, R98, 0xffff, RZ, 0xc0, !PT ;  /* 0x0000ffff62627812 */ /* 0x000fc800078ec0ff */
[----:B------:R-:W-:Y:S01]  /*3000*/  @!P4 IMAD.IADD R114, R114, 0x1, -R77 ;  /* 0x000000017272c824 */ /* 0x000fe200078e0a4d */
[----:B------:R-:W-:Y:S01]  /*3010*/  LEA.HI.X.SX32 R7, R7, UR17, 0x1, P6 ;  /* 0x0000001107077c11 */ /* 0x000fe2000b0f0eff */
[----:B------:R-:W-:Y:S01]  /*3020*/  @!P2 IMAD.MOV.U32 R10, RZ, RZ, R5 ;  /* 0x000000ffff0aa224 */ /* 0x000fe200078e0005 */
[----:B------:R-:W-:Y:S01]  /*3030*/  ISETP.GT.U32.AND P6, PT, R77, R80, PT ;  /* 0x000000504d00720c */ /* 0x000fe20003fc4070 */
[----:B-1----:R-:W-:Y:S01]  /*3040*/  IMAD.MOV.U32 R4, RZ, RZ, R8 ;  /* 0x000000ffff047224 */ /* 0x002fe200078e0008 */
[----:B------:R-:W-:Y:S01]  /*3050*/  PRMT R28, RZ, 0x7610, R28 ;  /* 0x00007610ff1c7816 */ /* 0x000fe2000000001c */
[----:B------:R-:W-:Y:S01]  /*3060*/  IMAD R8, R18, UR20, RZ ;  /* 0x0000001412087c24 */ /* 0x000fe2000f8e02ff */
[----:B------:R-:W-:Y:S01]  /*3070*/  PRMT R27, RZ, 0x7610, R27 ;  /* 0x00007610ff1b7816 */ /* 0x000fe2000000001b */
[----:B------:R-:W-:Y:S01]  /*3080*/  @!P2 IMAD.MOV.U32 R11, RZ, RZ, R7 ;  /* 0x000000ffff0ba224 */ /* 0x000fe200078e0007 */
[----:B------:R-:W-:Y:S01]  /*3090*/  PRMT R26, RZ, 0x7610, R26 ;  /* 0x00007610ff1a7816 */ /* 0x000fe2000000001a */
[----:B------:R-:W0:Y:S02]  /*30a0*/  FENCE.VIEW.ASYNC.S ;  /* 0x00000000000073c6 */ /* 0x000e240000000000 */
[----:B0-----:R0:W1:Y:S02]  /*30b0*/  @!UP2 SYNCS.EXCH.64 URZ, [UR13], UR14 ;  /* 0x0000000e0dffa5b2 */ /* 0x0010640008000100 */
[----:B-1----:R-:W-:Y:S01]  /*30c0*/  BAR.SYNC.DEFER_BLOCKING 0x0 ;  /* 0x0000000000007b1d */ /* 0x002fe20000010000 */
[----:B------:R-:W-:-:S04]  /*30d0*/  IADD3 R6, P4, PT, R8, UR16, RZ ;  /* 0x0000001008067c10 */ /* 0x000fc8000ff9e0ff */
[----:B------:R-:W-:Y:S02]  /*30e0*/  LEA.HI.X.SX32 R8, R8, UR17, 0x1, P4 ;  /* 0x0000001108087c11 */ /* 0x000fe4000a0f0eff */
[----:B------:R-:W-:Y:S01]  /*30f0*/  ISETP.GT.U32.AND P4, PT, R77, R161, PT ;  /* 0x000000a14d00720c */ /* 0x000fe20003f84070 */
[----:B------:R-:W-:Y:S01]  /*3100*/  USHF.R.S32.HI UR6, URZ, 0x1f, UR5 ;  /* 0x0000001fff067899 */ /* 0x000fe20008011405 */
[----:B------:R-:W-:Y:S01]  /*3110*/  @!P6 IMAD.IADD R80, R80, 0x1, -R77 ;  /* 0x000000015050e824 */ /* 0x000fe200078e0a4d */
[----:B------:R-:W-:Y:S01]  /*3120*/  IADD3 R9, P6, PT, R5, UR5, RZ ;  /* 0x0000000505097c10 */ /* 0x000fe2000ffde0ff */
[----:B------:R-:W-:Y:S01]  /*3130*/  STL [R1+0xa7c], R3 ;  /* 0x000a7c0301007387 */ /* 0x000fe20000100800 */
[----:B------:R-:W-:-:S03]  /*3140*/  SHF.R.U32.HI R13, RZ, 0xf, R98 ;  /* 0x0000000fff0d7819 */ /* 0x000fc60000011662 */
[----:B------:R1:W2:Y:S05]  /*3150*/  @!P2 LDG.E.U8 R4, desc[UR24][R10.64] ;  /* 0x000000180a04a981 */ /* 0x0002aa000c1e1100 */
[----:B------:R-:W-:Y:S01]  /*3160*/  @!P4 IMAD.IADD R161, R161, 0x1, -R77 ;  /* 0x00000001a1a1c824 */ /* 0x000fe200078e0a4d */
[----:B------:R-:W-:Y:S01]  /*3170*/  ISETP.GT.U32.AND P4, PT, R77, R81, PT ;  /* 0x000000514d00720c */ /* 0x000fe20003f84070 */
[----:B------:R-:W-:Y:S01]  /*3180*/  @!P3 IMAD.MOV.U32 R14, RZ, RZ, R9 ;  /* 0x000000ffff0eb224 */ /* 0x000fe200078e0009 */
[----:B------:R-:W-:Y:S01]  /*3190*/  SHF.R.U32.HI R17, RZ, 0x7, R98 ;  /* 0x00000007ff117819 */ /* 0x000fe20000011662 */
[----:B------:R-:W-:Y:S01]  /*31a0*/  STL [R1+0xa78], R2 ;  /* 0x000a780201007387 */ /* 0x000fe20000100800 */
[----:B------:R-:W-:-:S02]  /*31b0*/  PRMT R25, RZ, 0x7610, R25 ;  /* 0x00007610ff197816 */ /* 0x000fc40000000019 */
[----:B------:R-:W-:Y:S01]  /*31c0*/  PRMT R24, RZ, 0x7610, R24 ;  /* 0x00007610ff187816 */ /* 0x000fe20000000018 */
[----:B------:R-:W-:Y:S01]  /*31d0*/  STL [R1+0xa74], R0 ;  /* 0x000a740001007387 */ /* 0x000fe20000100800 */
[----:B-1----:R-:W-:Y:S02]  /*31e0*/  @!P2 IMAD.MOV.U32 R10, RZ, RZ, R6 ;  /* 0x000000ffff0aa224 */ /* 0x002fe400078e0006 */
[----:B------:R-:W-:-:S05]  /*31f0*/  @!P2 IMAD.MOV.U32 R11, RZ, RZ, R8 ;  /* 0x000000ffff0ba224 */ /* 0x000fca00078e0008 */
[----:B------:R1:W3:Y:S02]  /*3200*/  @!P2 LDG.E.U8 R20, desc[UR24][R10.64] ;  /* 0x000000180a14a981 */ /* 0x0002e4000c1e1100 */
[----:B-1----:R-:W-:Y:S02]  /*3210*/  IADD3.X R11, PT, PT, R7, UR6, RZ, P6, !PT ;  /* 0x00000006070b7c10 */ /* 0x002fe4000b7fe4ff */
[----:B------:R-:W-:Y:S01]  /*3220*/  IADD3 R10, P2, PT, R6, UR5, RZ ;  /* 0x00000005060a7c10 */ /* 0x000fe2000ff5e0ff */
[----:B------:R-:W-:Y:S02]  /*3230*/  USHF.L.U32 UR5, UR8, 0x4, URZ ;  /* 0x0000000408057899 */ /* 0x000fe400080006ff */
[----:B------:R-:W-:Y:S01]  /*3240*/  @!P3 IMAD.MOV.U32 R15, RZ, RZ, R11 ;  /* 0x000000ffff0fb224 */ /* 0x000fe200078e000b */
[----:B------:R-:W-:Y:S02]  /*3250*/  IADD3.X R12, PT, PT, R8, UR6, RZ, P2, !PT ;  /* 0x00000006080c7c10 */ /* 0x000fe400097fe4ff */
[----:B------:R-:W-:Y:S01]  /*3260*/  LOP3.LUT P2, RZ, R13, 0x1, RZ, 0xc0, !PT ;  /* 0x000000010dff7812 */ /* 0x000fe2000784c0ff */
[----:B------:R-:W-:Y:S01]  /*3270*/  USHF.R.S32.HI UR6, URZ, 0x1f, UR5 ;  /* 0x0000001fff067899 */ /* 0x000fe20008011405 */
[----:B------:R1:W4:Y:S01]  /*3280*/  @!P3 LDG.E.U8 R28, desc[UR24][R14.64] ;  /* 0x000000180e1cb981 */ /* 0x000322000c1e1100 */
[----:B------:R-:W-:Y:S01]  /*3290*/  @!P4 IMAD.IADD R81, R81, 0x1, -R77 ;  /* 0x000000015151c824 */ /* 0x000fe200078e0a4d */
[----:B------:R-:W-:Y:S01]  /*32a0*/  IADD3 R13, P4, PT, R5, UR5, RZ ;  /* 0x00000005050d7c10 */ /* 0x000fe2000ff9e0ff */
[----:B-1----:R-:W-:-:S02]  /*32b0*/  @!P3 IMAD.MOV.U32 R14, RZ, RZ, R10 ;  /* 0x000000ffff0eb224 */ /* 0x002fc400078e000a */
[----:B------:R-:W-:-:S05]  /*32c0*/  @!P3 IMAD.MOV.U32 R15, RZ, RZ, R12 ;  /* 0x000000ffff0fb224 */ /* 0x000fca00078e000c */
[----:B------:R1:W2:Y:S01]  /*32d0*/  @!P3 LDG.E.U8 R27, desc[UR24][R14.64] ;  /* 0x000000180e1bb981 */ /* 0x0002a2000c1e1100 */
[----:B------:R-:W-:Y:S01]  /*32e0*/  @P2 IMAD.MOV.U32 R18, RZ, RZ, R13 ;  /* 0x000000ffff122224 */ /* 0x000fe200078e000d */
[----:B-1----:R-:W-:Y:S02]  /*32f0*/  IADD3.X R15, PT, PT, R7, UR6, RZ, P4, !PT ;  /* 0x00000006070f7c10 */ /* 0x002fe4000a7fe4ff */
[----:B------:R-:W-:-:S03]  /*3300*/  IADD3 R14, P3, PT, R6, UR5, RZ ;  /* 0x00000005060e7c10 */ /* 0x000fc6000ff7e0ff */
[----:B------:R-:W-:Y:S01]  /*3310*/  @P2 IMAD.MOV.U32 R19, RZ, RZ, R15 ;  /* 0x000000ffff132224 */ /* 0x000fe200078e000f */
[----:B------:R-:W-:Y:S01]  /*3320*/  IADD3.X R16, PT, PT, R8, UR6, RZ, P3, !PT ;  /* 0x0000000608107c10 */ /* 0x000fe20009ffe4ff */
[----:B------:R-:W-:-:S03]  /*3330*/  UIMAD UR5, UR8, 0x18, URZ ;  /* 0x00000018080578a4 */ /* 0x000fc6000f8e02ff */
[----:B------:R1:W4:Y:S01]  /*3340*/  @P2 LDG.E.U8 R26, desc[UR24][R18.64] ;  /* 0x00000018121a2981 */ /* 0x000322000c1e1100 */
[----:B------:R-:W-:Y:S01]  /*3350*/  LOP3.LUT P3, RZ, R17, 0x1, RZ, 0xc0, !PT ;  /* 0x0000000111ff7812 */ /* 0x000fe2000786c0ff */
[----:B------:R-:W-:Y:S01]  /*3360*/  USHF.R.S32.HI UR6, URZ, 0x1f, UR5 ;  /* 0x0000001fff067899 */ /* 0x000fe20008011405 */
[----:B-1----:R-:W-:Y:S02]  /*3370*/  @P2 IMAD.MOV.U32 R18, RZ, RZ, R14 ;  /* 0x000000ffff122224 */ /* 0x002fe400078e000e */
[----:B------:R-:W-:-:S05]  /*3380*/  @P2 IMAD.MOV.U32 R19, RZ, RZ, R16 ;  /* 0x000000ffff132224 */ /* 0x000fca00078e0010 */
[----:B------:R1:W4:Y:S01]  /*3390*/  @P2 LDG.E.U8 R25, desc[UR24][R18.64] ;  /* 0x0000001812192981 */ /* 0x000322000c1e1100 */
[----:B------:R-:W-:-:S04]  /*33a0*/  IADD3 R173, P2, PT, R5, UR5, RZ ;  /* 0x0000000505ad7c10 */ /* 0x000fc8000ff5e0ff */
[----:B------:R-:W-:Y:S01]  /*33b0*/  IADD3.X R172, PT, PT, R7, UR6, RZ, P2, !PT ;  /* 0x0000000607ac7c10 */ /* 0x000fe200097fe4ff */
[----:B-1----:R-:W-:-:S04]  /*33c0*/  @P3 IMAD.MOV.U32 R18, RZ, RZ, R173 ;  /* 0x000000ffff123224 */ /* 0x002fc800078e00ad */
[----:B------:R-:W-:-:S05]  /*33d0*/  @P3 IMAD.MOV.U32 R19, RZ, RZ, R172 ;  /* 0x000000ffff133224 */ /* 0x000fca00078e00ac */
[----:B------:R1:W4:Y:S01]  /*33e0*/  @P3 LDG.E.U8 R24, desc[UR24][R18.64] ;  /* 0x0000001812183981 */ /* 0x000322000c1e1100 */
[C---:B------:R-:W-:Y:S02]  /*33f0*/  ISETP.GT.U32.AND P6, PT, R77.reuse, R163, PT ;  /* 0x000000a34d00720c */ /* 0x040fe40003fc4070 */
[----:B------:R-:W-:Y:S01]  /*3400*/  ISETP.GT.U32.AND P4, PT, R77, R160, PT ;  /* 0x000000a04d00720c */ /* 0x000fe20003f84070 */
[----:B------:R-:W-:Y:S10]  /*3410*/  STL [R1+0xa88], R9 ;  /* 0x000a880901007387 */ /* 0x000ff40000100800 */
[--C-:B------:R-:W-:Y:S01]  /*3420*/  @!P6 IMAD.IADD R163, R163, 0x1, -R77.reuse ;  /* 0x00000001a3a3e824 */ /* 0x100fe200078e0a4d */
[----:B------:R-:W-:Y:S01]  /*3430*/  ISETP.GT.U32.AND P6, PT, R77, R159, PT ;  /* 0x0000009f4d00720c */ /* 0x000fe20003fc4070 */
[----:B------:R-:W-:Y:S01]  /*3440*/  STL [R1+0xa84], R11 ;  /* 0x000a840b01007387 */ /* 0x000fe20000100800 */
[----:B------:R-:W-:Y:S01]  /*3450*/  @!P4 IMAD.IADD R160, R160, 0x1, -R77 ;  /* 0x00000001a0a0c824 */ /* 0x000fe200078e0a4d */
[----:B------:R-:W-:-:S02]  /*3460*/  IADD3 R175, P4, PT, R6, UR5, RZ ;  /* 0x0000000506af7c10 */ /* 0x000fc4000ff9e0ff */
[----:B------:R-:W-:Y:S01]  /*3470*/  STL [R1+0xa90], R10 ;  /* 0x000a900a01007387 */ /* 0x000fe20000100800 */
[----:B------:R-:W-:-:S03]  /*3480*/  PRMT R22, RZ, 0x7610, R22 ;  /* 0x00007610ff167816 */ /* 0x000fc60000000016 */
[----:B------:R-:W-:Y:S01]  /*3490*/  STL [R1+0xa8c], R12 ;  /* 0x000a8c0c01007387 */ /* 0x000fe20000100800 */
[----:B------:R-:W-:-:S03]  /*34a0*/  IADD3.X R174, PT, PT, R8, UR6, RZ, P4, !PT ;  /* 0x0000000608ae7c10 */ /* 0x000fc6000a7fe4ff */
[----:B------:R-:W-:Y:S01]  /*34b0*/  STL [R1+0xa98], R13 ;  /* 0x000a980d01007387 */ /* 0x000fe20000100800 */
[----:B------:R-:W-:-:S03]  /*34c0*/  @!P6 IMAD.IADD R159, R159, 0x1, -R77 ;  /* 0x000000019f9fe824 */ /* 0x000fc600078e0a4d */
[----:B------:R-:W-:Y:S01]  /*34d0*/  STL [R1+0xa94], R15 ;  /* 0x000a940f01007387 */ /* 0x000fe20000100800 */
[----:B------:R-:W-:-:S03]  /*34e0*/  ISETP.GT.U32.AND P6, PT, R77, R84, PT ;  /* 0x000000544d00720c */ /* 0x000fc60003fc4070 */
[----:B------:R-:W-:Y:S01]  /*34f0*/  STL [R1+0xaa0], R14 ;  /* 0x000aa00e01007387 */ /* 0x000fe20000100800 */
[----:B------:R-:W-:-:S03]  /*3500*/  ISETP.GT.U32.AND P2, PT, R77, R154, PT ;  /* 0x0000009a4d00720c */ /* 0x000fc60003f44070 */
[----:B------:R-:W-:Y:S01]  /*3510*/  STL [R1+0xa9c], R16 ;  /* 0x000a9c1001007387 */ /* 0x000fe20000100800 */
[----:B-1----:R-:W-:-:S03]  /*3520*/  @P3 IMAD.MOV.U32 R18, RZ, RZ, R175 ;  /* 0x000000ffff123224 */ /* 0x002fc600078e00af */
[----:B------:R-:W-:Y:S01]  /*3530*/  STL [R1+0xaa8], R173 ;  /* 0x000aa8ad01007387 */ /* 0x000fe20000100800 */
[----:B------:R-:W-:-:S03]  /*3540*/  VIADD R17, R21, 0xfffffff6 ;  /* 0xfffffff615117836 */ /* 0x000fc60000000000 */
[----:B------:R-:W-:Y:S01]  /*3550*/  STL [R1+0xaa4], R172 ;  /* 0x000aa4ac01007387 */ /* 0x000fe20000100800 */
[----:B------:R-:W-:-:S03]  /*3560*/  @P3 IMAD.MOV.U32 R19, RZ, RZ, R174 ;  /* 0x000000ffff133224 */ /* 0x000fc600078e00ae */
[----:B------:R1:W-:Y:S01]  /*3570*/  STL [R1+0xab0], R175 ;  /* 0x000ab0af01007387 */ /* 0x0003e20000100800 */
[----:B------:R-:W-:Y:S01]  /*3580*/  USHF.R.S32.HI UR5, URZ, 0x1f, UR8 ;  /* 0x0000001fff057899 */ /* 0x000fe20008011408 */
[----:B------:R-:W-:Y:S01]  /*3590*/  ISETP.GE.U32.AND P4, PT, R17, 0x7fffffd7, PT ;  /* 0x7fffffd71100780c */ /* 0x000fe20003f86070 */
[----:B-1----:R-:W-:Y:S02]  /*35a0*/  IMAD.MOV.U32 R175, RZ, RZ, R22 ;  /* 0x000000ffffaf7224 */ /* 0x002fe400078e0016 */
[----:B------:R-:W-:-:S04]  /*35b0*/  @!P6 IMAD.IADD R84, R84, 0x1, -R77 ;  /* 0x000000015454e824 */ /* 0x000fc800078e0a4d */
[----:B------:R1:W4:Y:S01]  /*35c0*/  @P3 LDG.E.U8 R175, desc[UR24][R18.64] ;  /* 0x0000001812af3981 */ /* 0x000322000c1e1100 */
[----:B------:R-:W-:Y:S01]  /*35d0*/  IADD3 R17, P3, PT, R5, UR8, RZ ;  /* 0x0000000805117c10 */ /* 0x000fe2000ff7e0ff */
[----:B------:R-:W-:Y:S01]  /*35e0*/  @!P2 IMAD.IADD R154, R154, 0x1, -R77 ;  /* 0x000000019a9aa824 */ /* 0x000fe200078e0a4d */
[----:B------:R-:W-:Y:S02]  /*35f0*/  ISETP.GT.U32.AND P6, PT, R77, R85, PT ;  /* 0x000000554d00720c */ /* 0x000fe40003fc4070 */
[----:B------:R-:W-:Y:S02]  /*3600*/  PRMT R172, RZ, 0x7610, R172 ;  /* 0x00007610ffac7816 */ /* 0x000fe400000000ac */
[----:B-1----:R-:W-:Y:S02]  /*3610*/  IADD3.X R19, PT, PT, R7, UR5, RZ, P3, !PT ;  /* 0x0000000507137c10 */ /* 0x002fe40009ffe4ff */
[----:B------:R-:W-:Y:S01]  /*3620*/  IADD3 R18, P2, PT, R6, UR8, RZ ;  /* 0x0000000806127c10 */ /* 0x000fe2000ff5e0ff */
[----:B------:R-:W-:Y:S01]  /*3630*/  @!P0 IMAD.MOV.U32 R22, RZ, RZ, R17 ;  /* 0x000000ffff168224 */ /* 0x000fe200078e0011 */
[----:B------:R-:W-:Y:S01]  /*3640*/  ISETP.GT.U32.AND P3, PT, R77, R156, PT ;  /* 0x0000009c4d00720c */ /* 0x000fe20003f64070 */
[----:B------:R-:W-:-:S02]  /*3650*/  @!P0 IMAD.MOV.U32 R23, RZ, RZ, R19 ;  /* 0x000000ffff178224 */ /* 0x000fc400078e0013 */
[----:B------:R-:W-:Y:S01]  /*3660*/  VIADD R21, R21, 0xfffffffd ;  /* 0xfffffffd15157836 */ /* 0x000fe20000000000 */
[----:B------:R-:W-:Y:S02]  /*3670*/  PRMT R173, RZ, 0x7610, R173 ;  /* 0x00007610ffad7816 */ /* 0x000fe400000000ad */
[----:B------:R1:W4:Y:S01]  /*3680*/  @!P0 LDG.E.U8 R172, desc[UR24][R22.64] ;  /* 0x0000001816ac8981 */ /* 0x000322000c1e1100 */
[--C-:B------:R-:W-:Y:S02]  /*3690*/  @!P6 IMAD.IADD R85, R85, 0x1, -R77.reuse ;  /* 0x000000015555e824 */ /* 0x100fe400078e0a4d */
[----:B-1----:R-:W-:Y:S01]  /*36a0*/  @!P0 IMAD.MOV.U32 R22, RZ, RZ, R18 ;  /* 0x000000ffff168224 */ /* 0x002fe200078e0012 */
[----:B------:R-:W-:Y:S03]  /*36b0*/  STL [R1+0xaac], R174 ;  /* 0x000aacae01007387 */ /* 0x000fe60000100800 */
[----:B------:R-:W-:Y:S01]  /*36c0*/  @!P3 IMAD.IADD R156, R156, 0x1, -R77 ;  /* 0x000000019c9cb824 */ /* 0x000fe200078e0a4d */
[----:B------:R-:W-:Y:S01]  /*36d0*/  STL [R1+0xab8], R17 ;  /* 0x000ab81101007387 */ /* 0x000fe20000100800 */
[----:B------:R-:W-:-:S03]  /*36e0*/  PRMT R16, RZ, 0x7610, R16 ;  /* 0x00007610ff107816 */ /* 0x000fc60000000010 */
[----:B------:R-:W-:Y:S04]  /*36f0*/  STL [R1+0xab4], R19 ;  /* 0x000ab41301007387 */ /* 0x000fe80000100800 */
[----:B------:R2:W-:Y:S01]  /*3700*/  STL [R1+0xac0], R18 ;  /* 0x000ac01201007387 */ /* 0x0005e20000100800 */
[----:B------:R-:W-:Y:S02]  /*3710*/  PRMT R15, RZ, 0x7610, R15 ;  /* 0x00007610ff0f7816 */ /* 0x000fe4000000000f */
[----:B------:R-:W-:Y:S02]  /*3720*/  PRMT R13, RZ, 0x7610, R13 ;  /* 0x00007610ff0d7816 */ /* 0x000fe4000000000d */
[----:B------:R-:W-:Y:S02]  /*3730*/  SHF.R.U32.HI R29, RZ, 0x6, R98 ;  /* 0x00000006ff1d7819 */ /* 0x000fe40000011662 */
[----:B------:R-:W-:-:S02]  /*3740*/  PRMT R2, RZ, 0x7610, R2 ;  /* 0x00007610ff027816 */ /* 0x000fc40000000002 */
[----:B------:R-:W-:Y:S02]  /*3750*/  PRMT R12, RZ, 0x7610, R12 ;  /* 0x00007610ff0c7816 */ /* 0x000fe4000000000c */
[----:B------:R-:W-:Y:S02]  /*3760*/  PRMT R10, RZ, 0x7610, R10 ;  /* 0x00007610ff0a7816 */ /* 0x000fe4000000000a */
[----:B------:R-:W-:Y:S02]  /*3770*/  PRMT R11, RZ, 0x7610, R11 ;  /* 0x00007610ff0b7816 */ /* 0x000fe4000000000b */
[----:B------:R-:W-:Y:S01]  /*3780*/  PRMT R9, RZ, 0x7610, R9 ;  /* 0x00007610ff097816 */ /* 0x000fe20000000009 */
[----:B---3--:R-:W-:Y:S01]  /*3790*/  IMAD.MOV.U32 R14, RZ, RZ, R20 ;  /* 0x000000ffff0e7224 */ /* 0x008fe200078e0014 */
[----:B------:R-:W-:Y:S01]  /*37a0*/  IADD3.X R20, PT, PT, R8, UR5, RZ, P2, !PT ;  /* 0x0000000508147c10 */ /* 0x000fe200097fe4ff */
[----:B------:R-:W-:Y:S01]  /*37b0*/  UIMAD UR5, UR8, 0x9, URZ ;  /* 0x00000009080578a4 */ /* 0x000fe2000f8e02ff */
[----:B------:R-:W-:-:S03]  /*37c0*/  ISETP.GE.U32.AND P2, PT, R21, 0x7fffffde, PT ;  /* 0x7fffffde1500780c */ /* 0x000fc60003f46070 */
[----:B------:R-:W-:Y:S01]  /*37d0*/  @!P0 IMAD.MOV.U32 R23, RZ, RZ, R20 ;  /* 0x000000ffff178224 */ /* 0x000fe200078e0014 */
[----:B------:R-:W-:Y:S02]  /*37e0*/  USHF.R.S32.HI UR6, URZ, 0x1f, UR5 ;  /* 0x0000001fff067899 */ /* 0x000fe40008011405 */
[----:B------:R-:W-:Y:S02]  /*37f0*/  IADD3 R21, P6, PT, R5, UR5, RZ ;  /* 0x0000000505157c10 */ /* 0x000fe4000ffde0ff */
[----:B------:R1:W3:Y:S01]  /*3800*/  @!P0 LDG.E.U8 R173, desc[UR24][R22.64] ;  /* 0x0000001816ad8981 */ /* 0x0002e2000c1e1100 */
[----:B------:R-:W-:Y:S02]  /*3810*/  ISETP.GT.U32.AND P0, PT, R77, R151, PT ;  /* 0x000000974d00720c */ /* 0x000fe40003f04070 */
[----:B-1----:R-:W-:Y:S02]  /*3820*/  IADD3.X R23, PT, PT, R7, UR6, RZ, P6, !PT ;  /* 0x0000000607177c10 */ /* 0x002fe4000b7fe4ff */
[----:B------:R-:W-:Y:S01]  /*3830*/  IADD3 R22, P3, PT, R6, UR5, RZ ;  /* 0x0000000506167c10 */ /* 0x000fe2000ff7e0ff */
[----:B------:R-:W-:-:S08]  /*3840*/  UIMAD UR5, UR8, 0x11, URZ ;  /* 0x00000011080578a4 */ /* 0x000fd0000f8e02ff */
[----:B------:R-:W-:Y:S02]  /*3850*/  @!P0 IMAD.IADD R151, R151, 0x1, -R77 ;  /* 0x0000000197978824 */ /* 0x000fe400078e0a4d */
[----:B--2---:R-:W-:Y:S02]  /*3860*/  IMAD.MOV.U32 R18, RZ, RZ, R27 ;  /* 0x000000ffff127224 */ /* 0x004fe400078e001b */
[----:B------:R-:W-:Y:S01]  /*3870*/  @!P4 IMAD.MOV.U32 R27, RZ, RZ, R23 ;  /* 0x000000ffff1bc224 */ /* 0x000fe200078e0017 */
[----:B------:R-:W-:Y:S01]  /*3880*/  ISETP.GT.U32.AND P6, PT, R77, R152, PT ;  /* 0x000000984d00720c */ /* 0x000fe20003fc4070 */
[----:B----4-:R-:W-:Y:S02]  /*3890*/  IMAD.MOV.U32 R19, RZ, RZ, R26 ;  /* 0x000000ffff137224 */ /* 0x010fe400078e001a */
[----:B------:R-:W-:-:S05]  /*38a0*/  @!P4 IMAD.MOV.U32 R26, RZ, RZ, R21 ;  /* 0x000000ffff1ac224 */ /* 0x000fca00078e0015 */
[----:B------:R1:W2:Y:S01]  /*38b0*/  @!P4 LDG.E.U8 R16, desc[UR24][R26.64] ;  /* 0x000000181a10c981 */ /* 0x0002a2000c1e1100 */
[----:B------:R-:W-:Y:S01]  /*38c0*/  IMAD.MOV.U32 R17, RZ, RZ, R25 ;  /* 0x000000ffff117224 */ /* 0x000fe200078e0019 */
[----:B------:R-:W-:Y:S01]  /*38d0*/  SHF.R.U32.HI R25, RZ, 0xe, R98 ;  /* 0x0000000eff197819 */ /* 0x000fe20000011662 */
[----:B-1----:R-:W-:Y:S02]  /*38e0*/  @!P4 IMAD.MOV.U32 R26, RZ, RZ, R22 ;  /* 0x000000ffff1ac224 */ /* 0x002fe400078e0016 */
[----:B------:R-:W-:Y:S01]  /*38f0*/  IMAD.MOV.U32 R174, RZ, RZ, R24 ;  /* 0x000000ffffae7224 */ /* 0x000fe200078e0018 */
[----:B------:R-:W-:Y:S02]  /*3900*/  IADD3.X R24, PT, PT, R8, UR6, RZ, P3, !PT ;  /* 0x0000000608187c10 */ /* 0x000fe40009ffe4ff */
[----:B------:R-:W-:Y:S01]  /*3910*/  LOP3.LUT P3, RZ, R25, 0x1, RZ, 0xc0, !PT ;  /* 0x0000000119ff7812 */ /* 0x000fe2000786c0ff */
[----:B------:R-:W-:Y:S02]  /*3920*/  USHF.R.S32.HI UR6, URZ, 0x1f, UR5 ;  /* 0x0000001fff067899 */ /* 0x000fe40008011405 */
[----:B------:R-:W-:Y:S01]  /*3930*/  @!P4 IMAD.MOV.U32 R27, RZ, RZ, R24 ;  /* 0x000000ffff1bc224 */ /* 0x000fe200078e0018 */
[----:B------:R-:W-:-:S04]  /*3940*/  IADD3 R25, P0, PT, R5, UR5, RZ ;  /* 0x0000000505197c10 */ /* 0x000fc8000ff1e0ff */
[----:B------:R1:W4:Y:S04]  /*3950*/  @!P4 LDG.E.U8 R15, desc[UR24][R26.64] ;  /* 0x000000181a0fc981 */ /* 0x000328000c1e1100 */
[----:B------:R0:W-:Y:S01]  /*3960*/  STL [R1+0xabc], R20 ;  /* 0x000abc1401007387 */ /* 0x0001e20000100800 */
[----:B------:R-:W-:Y:S01]  /*3970*/  @P3 IMAD.MOV.U32 R30, RZ, RZ, R25 ;  /* 0x000000ffff1e3224 */ /* 0x000fe200078e0019 */
[----:B-1----:R-:W-:Y:S02]  /*3980*/  IADD3.X R27, PT, PT, R7, UR6, RZ, P0, !PT ;  /* 0x00000006071b7c10 */ /* 0x002fe400087fe4ff */
[----:B------:R-:W-:Y:S01]  /*3990*/  IADD3 R26, P4, PT, R6, UR5, RZ ;  /* 0x00000005061a7c10 */ /* 0x000fe2000ff9e0ff */
[----:B0-----:R-:W-:Y:S02]  /*39a0*/  IMAD.MOV.U32 R20, RZ, RZ, R28 ;  /* 0x000000ffff147224 */ /* 0x001fe400078e001c */
[----:B------:R-:W-:Y:S01]  /*39b0*/  @P3 IMAD.MOV.U32 R31, RZ, RZ, R27 ;  /* 0x000000ffff1f3224 */ /* 0x000fe200078e001b */
[----:B------:R-:W-:Y:S01]  /*39c0*/  IADD3.X R28, PT, PT, R8, UR6, RZ, P4, !PT ;  /* 0x00000006081c7c10 */ /* 0x000fe2000a7fe4ff */
[----:B------:R0:W-:Y:S01]  /*39d0*/  STL [R1+0xac8], R21 ;  /* 0x000ac81501007387 */ /* 0x0001e20000100800 */
[----:B------:R-:W-:Y:S01]  /*39e0*/  ISETP.GT.U32.AND P0, PT, R77, R146, PT ;  /* 0x000000924d00720c */ /* 0x000fe20003f04070 */
[----:B------:R-:W-:-:S02]  /*39f0*/  UIMAD UR5, UR8, 0x19, URZ ;  /* 0x00000019080578a4 */ /* 0x000fc4000f8e02ff */
[----:B------:R1:W2:Y:S01]  /*3a00*/  @P3 LDG.E.U8 R13, desc[UR24][R30.64] ;  /* 0x000000181e0d3981 */ /* 0x0002a2000c1e1100 */
[----:B------:R-:W-:Y:S01]  /*3a10*/  LOP3.LUT P4, RZ, R29, 0x1, RZ, 0xc0, !PT ;  /* 0x000000011dff7812 */ /* 0x000fe2000788c0ff */
[----:B0-----:R-:W0:Y:S01]  /*3a20*/  LDC R21, c[0x0][0x3a0] ;  /* 0x0000e800ff157b82 */ /* 0x001e220000000800 */
[----:B-1----:R-:W-:Y:S02]  /*3a30*/  @P3 IMAD.MOV.U32 R30, RZ, RZ, R26 ;  /* 0x000000ffff1e3224 */ /* 0x002fe400078e001a */
[----:B------:R-:W-:Y:S01]  /*3a40*/  @P3 IMAD.MOV.U32 R31, RZ, RZ, R28 ;  /* 0x000000ffff1f3224 */ /* 0x000fe200078e001c */
[----:B------:R-:W-:Y:S01]  /*3a50*/  USHF.R.S32.HI UR6, URZ, 0x1f, UR5 ;  /* 0x0000001fff067899 */ /* 0x000fe20008011405 */
[--C-:B------:R-:W-:Y:S01]  /*3a60*/  @!P6 IMAD.IADD R152, R152, 0x1, -R77.reuse ;  /* 0x000000019898e824 */ /* 0x100fe200078e0a4d */
[----:B------:R-:W-:Y:S02]  /*3a70*/  ISETP.GT.U32.AND P6, PT, R77, R88, PT ;  /* 0x000000584d00720c */ /* 0x000fe40003fc4070 */
[----:B------:R1:W2:Y:S01]  /*3a80*/  @P3 LDG.E.U8 R2, desc[UR24][R30.64] ;  /* 0x000000181e023981 */ /* 0x0002a2000c1e1100 */
[----:B------:R-:W-:Y:S01]  /*3a90*/  IADD3 R177, P3, PT, R5, UR5, RZ ;  /* 0x0000000505b17c10 */ /* 0x000fe2000ff7e0ff */
[----:B------:R-:W-:Y:S01]  /*3aa0*/  @!P0 IMAD.IADD R146, R146, 0x1, -R77 ;  /* 0x0000000192928824 */ /* 0x000fe200078e0a4d */
[----:B------:R-:W-:-:S02]  /*3ab0*/  IADD3 R179, P0, PT, R6, UR5, RZ ;  /* 0x0000000506b37c10 */ /* 0x000fc4000ff1e0ff */
[----:B------:R-:W-:Y:S02]  /*3ac0*/  IADD3.X R176, PT, PT, R7, UR6, RZ, P3, !PT ;  /* 0x0000000607b07c10 */ /* 0x000fe40009ffe4ff */
[----:B------:R-:W-:Y:S01]  /*3ad0*/  IADD3.X R178, PT, PT, R8, UR6, RZ, P0, !PT ;  /* 0x0000000608b27c10 */ /* 0x000fe200087fe4ff */
[----:B-1----:R-:W-:Y:S02]  /*3ae0*/  @P4 IMAD.MOV.U32 R30, RZ, RZ, R177 ;  /* 0x000000ffff1e4224 */ /* 0x002fe400078e00b1 */
[----:B------:R-:W-:Y:S02]  /*3af0*/  @P4 IMAD.MOV.U32 R31, RZ, RZ, R176 ;  /* 0x000000ffff1f4224 */ /* 0x000fe400078e00b0 */
[----:B------:R-:W-:Y:S01]  /*3b00*/  @!P6 IMAD.IADD R88, R88, 0x1, -R77 ;  /* 0x000000015858e824 */ /* 0x000fe200078e0a4d */
[----:B------:R-:W-:Y:S01]  /*3b10*/  ISETP.GT.U32.AND P6, PT, R77, R89, PT ;  /* 0x000000594d00720c */ /* 0x000fe20003fc4070 */
[----:B0-----:R-:W-:Y:S01]  /*3b20*/  VIADD R29, R21, 0xfffffff5 ;  /* 0xfffffff5151d7836 */ /* 0x001fe20000000000 */
[----:B------:R0:W2:Y:S01]  /*3b30*/  @P4 LDG.E.U8 R12, desc[UR24][R30.64] ;  /* 0x000000181e0c4981 */ /* 0x0000a2000c1e1100 */
[----:B------:R-:W-:-:S03]  /*3b40*/  USHF.L.U32 UR5, UR8, 0x1, URZ ;  /* 0x0000000108057899 */ /* 0x000fc600080006ff */
[----:B------:R-:W-:Y:S01]  /*3b50*/  ISETP.GE.U32.AND P0, PT, R29, 0x7fffffd6, PT ;  /* 0x7fffffd61d00780c */ /* 0x000fe20003f06070 */
[----:B------:R-:W-:Y:S01]  /*3b60*/  USHF.R.S32.HI UR6, URZ, 0x1f, UR5 ;  /* 0x0000001fff067899 */ /* 0x000fe20008011405 */
[----:B0-----:R-:W-:Y:S02]  /*3b70*/  @P4 IMAD.MOV.U32 R30, RZ, RZ, R179 ;  /* 0x000000ffff1e4224 */ /* 0x001fe400078e00b3 */
[----:B------:R-:W-:-:S05]  /*3b80*/  @P4 IMAD.MOV.U32 R31, RZ, RZ, R178 ;  /* 0x000000ffff1f4224 */ /* 0x000fca00078e00b2 */
[----:B------:R0:W2:Y:S01]  /*3b90*/  @P4 LDG.E.U8 R10, desc[UR24][R30.64] ;  /* 0x000000181e0a4981 */ /* 0x0000a2000c1e1100 */
[----:B------:R-:W-:Y:S01]  /*3ba0*/  IADD3 R29, P4, PT, R5, UR5, RZ ;  /* 0x00000005051d7c10 */ /* 0x000fe2000ff9e0ff */
[----:B------:R-:W-:Y:S01]  /*3bb0*/  @!P6 IMAD.IADD R89, R89, 0x1, -R77 ;  /* 0x000000015959e824 */ /* 0x000fe200078e0a4d */
[----:B------:R-:W-:Y:S02]  /*3bc0*/  ISETP.GT.U32.AND P3, PT, R77, R148, PT ;  /* 0x000000944d00720c */ /* 0x000fe40003f64070 */
[----:B0-----:R-:W-:Y:S02]  /*3bd0*/  IADD3.X R31, PT, PT, R7, UR6, RZ, P4, !PT ;  /* 0x00000006071f7c10 */ /* 0x001fe4000a7fe4ff */
[----:B------:R-:W-:Y:S01]  /*3be0*/  IADD3 R30, P6, PT, R6, UR5, RZ ;  /* 0x00000005061e7c10 */ /* 0x000fe2000ffde0ff */
[----:B------:R-:W-:Y:S02]  /*3bf0*/  @!P2 IMAD.MOV.U32 R34, RZ, RZ, R29 ;  /* 0x000000ffff22a224 */ /* 0x000fe400078e001d */
[----:B------:R-:W-:Y:S01]  /*3c00*/  @!P2 IMAD.MOV.U32 R35, RZ, RZ, R31 ;  /* 0x000000ffff23a224 */ /* 0x000fe200078e001f */
[----:B------:R-:W-:-:S02]  /*3c10*/  IADD3.X R32, PT, PT, R8, UR6, RZ, P6, !PT ;  /* 0x0000000608207c10 */ /* 0x000fc4000b7fe4ff */
[----:B------:R-:W-:Y:S01]  /*3c20*/  ISETP.GT.U32.AND P4, PT, R77, R91, PT ;  /* 0x0000005b4d00720c */ /* 0x000fe20003f84070 */
[----:B------:R-:W-:Y:S01]  /*3c30*/  VIADD R33, R21, 0xfffffffc ;  /* 0xfffffffc15217836 */ /* 0x000fe20000000000 */
[----:B------:R0:W2:Y:S01]  /*3c40*/  @!P2 LDG.E.U8 R11, desc[UR24][R34.64] ;  /* 0x00000018220ba981 */ /* 0x0000a2000c1e1100 */
[----:B------:R-:W-:Y:S01]  /*3c50*/  UIMAD UR5, UR8, 0xa, URZ ;  /* 0x0000000a080578a4 */ /* 0x000fe2000f8e02ff */
[----:B------:R-:W-:Y:S01]  /*3c60*/  @!P3 IMAD.IADD R148, R148, 0x1, -R77 ;  /* 0x000000019494b824 */ /* 0x000fe200078e0a4d */
[----:B------:R-:W-:Y:S02]  /*3c70*/  ISETP.GT.U32.AND P3, PT, R77, R90, PT ;  /* 0x0000005a4d00720c */ /* 0x000fe40003f64070 */
[----:B------:R-:W-:Y:S01]  /*3c80*/  USHF.R.S32.HI UR6, URZ, 0x1f, UR5 ;  /* 0x0000001fff067899 */ /* 0x000fe20008011405 */
[----:B0-----:R-:W-:Y:S02]  /*3c90*/  @!P2 IMAD.MOV.U32 R34, RZ, RZ, R30 ;  /* 0x000000ffff22a224 */ /* 0x001fe400078e001e */
[----:B------:R-:W-:Y:S01]  /*3ca0*/  @!P2 IMAD.MOV.U32 R35, RZ, RZ, R32 ;  /* 0x000000ffff23a224 */ /* 0x000fe200078e0020 */
[----:B------:R-:W-:-:S04]  /*3cb0*/  ISETP.GE.U32.AND P6, PT, R33, 0x7fffffdd, PT ;  /* 0x7fffffdd2100780c */ /* 0x000fc80003fc6070 */
[----:B------:R0:W2:Y:S01]  /*3cc0*/  @!P2 LDG.E.U8 R9, desc[UR24][R34.64] ;  /* 0x000000182209a981 */ /* 0x0000a2000c1e1100 */
[----:B------:R-:W-:Y:S01]  /*3cd0*/  IADD3 R33, P2, PT, R5, UR5, RZ ;  /* 0x0000000505217c10 */ /* 0x000fe2000ff5e0ff */
[----:B------:R-:W-:Y:S01]  /*3ce0*/  @!P4 IMAD.IADD R91, R91, 0x1, -R77 ;  /* 0x000000015b5bc824 */ /* 0x000fe200078e0a4d */
[----:B------:R-:W-:Y:S02]  /*3cf0*/  PRMT R0, RZ, 0x7610, R0 ;  /* 0x00007610ff007816 */ /* 0x000fe40000000000 */
[----:B0-----:R-:W-:Y:S02]  /*3d00*/  IADD3.X R35, PT, PT, R7, UR6, RZ, P2, !PT ;  /* 0x0000000607237c10 */ /* 0x001fe400097fe4ff */
[----:B------:R-:W-:Y:S01]  /*3d10*/  IADD3 R34, P4, PT, R6, UR5, RZ ;  /* 0x0000000506227c10 */ /* 0x000fe2000ff9e0ff */
[----:B------:R-:W-:Y:S01]  /*3d20*/  @!P0 IMAD.MOV.U32 R38, RZ, RZ, R33 ;  /* 0x000000ffff268224 */ /* 0x000fe200078e0021 */
[C---:B------:R-:W-:Y:S01]  /*3d30*/  ISETP.GT.U32.AND P2, PT, R77.reuse, R143, PT ;  /* 0x0000008f4d00720c */ /* 0x040fe20003f44070 */
[----:B------:R-:W-:Y:S01]  /*3d40*/  @!P0 IMAD.MOV.U32 R39, RZ, RZ, R35 ;  /* 0x000000ffff278224 */ /* 0x000fe200078e0023 */
[----:B------:R-:W-:Y:S01]  /*3d50*/  IADD3.X R36, PT, PT, R8, UR6, RZ, P4, !PT ;  /* 0x0000000608247c10 */ /* 0x000fe2000a7fe4ff */
[----:B------:R-:W-:Y:S01]  /*3d60*/  @!P3 IMAD.IADD R90, R90, 0x1, -R77 ;  /* 0x000000015a5ab824 */ /* 0x000fe200078e0a4d */
[----:B------:R-:W-:Y:S01]  /*3d70*/  SHF.R.U32.HI R37, RZ, 0xd, R98 ;  /* 0x0000000dff257819 */ /* 0x000fe20000011662 */
[----:B------:R-:W-:Y:S01]  /*3d80*/  UIMAD UR5, UR8, 0x12, URZ ;  /* 0x00000012080578a4 */ /* 0x000fe2000f8e02ff */
[----:B------:R-:W-:Y:S01]  /*3d90*/  ISETP.GT.U32.AND P3, PT, R77, R141, PT ;  /* 0x0000008d4d00720c */ /* 0x000fe20003f64070 */
[----:B------:R0:W2:Y:S01]  /*3da0*/  @!P0 LDG.E.U8 R0, desc[UR24][R38.64] ;  /* 0x0000001826008981 */ /* 0x0000a2000c1e1100 */
[----:B------:R-:W-:Y:S01]  /*3db0*/  PRMT R3, RZ, 0x7610, R3 ;  /* 0x00007610ff037816 */ /* 0x000fe20000000003 */
[----:B------:R-:W-:Y:S01]  /*3dc0*/  USHF.R.S32.HI UR6, URZ, 0x1f, UR5 ;  /* 0x0000001fff067899 */ /* 0x000fe20008011405 */
[----:B------:R-:W-:Y:S01]  /*3dd0*/  LOP3.LUT P4, RZ, R37, 0x1, RZ, 0xc0, !PT ;  /* 0x0000000125ff7812 */ /* 0x000fe2000788c0ff */
[----:B0-----:R-:W-:-:S02]  /*3de0*/  @!P0 IMAD.MOV.U32 R38, RZ, RZ, R34 ;  /* 0x000000ffff268224 */ /* 0x001fc400078e0022 */
[----:B------:R-:W-:Y:S02]  /*3df0*/  @!P0 IMAD.MOV.U32 R39, RZ, RZ, R36 ;  /* 0x000000ffff278224 */ /* 0x000fe400078e0024 */
[----:B------:R-:W-:-:S03]  /*3e00*/  @!P2 IMAD.IADD R143, R143, 0x1, -R77 ;  /* 0x000000018f8fa824 */ /* 0x000fc600078e0a4d */
[----:B------:R0:W2:Y:S01]  /*3e10*/  @!P0 LDG.E.U8 R3, desc[UR24][R38.64] ;  /* 0x0000001826038981 */ /* 0x0000a2000c1e1100 */
[----:B------:R-:W-:Y:S02]  /*3e20*/  IADD3 R37, P0, PT, R5, UR5, RZ ;  /* 0x0000000505257c10 */ /* 0x000fe4000ff1e0ff */
[----:B------:R-:W-:Y:S01]  /*3e30*/  ISETP.GT.U32.AND P2, PT, R77, R142, PT ;  /* 0x0000008e4d00720c */ /* 0x000fe20003f44070 */
[----:B------:R-:W-:Y:S01]  /*3e40*/  @!P3 IMAD.IADD R141, R141, 0x1, -R77 ;  /* 0x000000018d8db824 */ /* 0x000fe200078e0a4d */
[----:B------:R-:W-:Y:S02]  /*3e50*/  SHF.R.U32.HI R41, RZ, 0x5, R98 ;  /* 0x00000005ff297819 */ /* 0x000fe40000011662 */
[----:B0-----:R-:W-:Y:S02]  /*3e60*/  IADD3.X R39, PT, PT, R7, UR6, RZ, P0, !PT ;  /* 0x0000000607277c10 */ /* 0x001fe400087fe4ff */
[----:B------:R-:W-:Y:S02]  /*3e70*/  ISETP.GT.U32.AND P0, PT, R77, R144, PT ;  /* 0x000000904d00720c */ /* 0x000fe40003f04070 */
[----:B------:R-:W-:Y:S01]  /*3e80*/  IADD3 R38, P3, PT, R6, UR5, RZ ;  /* 0x0000000506267c10 */ /* 0x000fe2000ff7e0ff */
[----:B------:R-:W-:Y:S01]  /*3e90*/  @P4 IMAD.MOV.U32 R42, RZ, RZ, R37 ;  /* 0x000000ffff2a4224 */ /* 0x000fe200078e0025 */
[----:B------:R-:W-:Y:S01]  /*3ea0*/  PRMT R252, RZ, 0x7610, R252 ;  /* 0x00007610fffc7816 */ /* 0x000fe200000000fc */
[----:B------:R-:W-:Y:S01]  /*3eb0*/  @P4 IMAD.MOV.U32 R43, RZ, RZ, R39 ;  /* 0x000000ffff2b4224 */ /* 0x000fe200078e0027 */
[----:B------:R-:W-:Y:S01]  /*3ec0*/  UIMAD UR5, UR8, 0x1a, URZ ;  /* 0x0000001a080578a4 */ /* 0x000fe2000f8e02ff */
[----:B------:R-:W-:-:S02]  /*3ed0*/  IADD3.X R40, PT, PT, R8, UR6, RZ, P3, !PT ;  /* 0x0000000608287c10 */ /* 0x000fc40009ffe4ff */
[----:B------:R-:W-:Y:S01]  /*3ee0*/  LOP3.LUT P3, RZ, R41, 0x1, RZ, 0xc0, !PT ;  /* 0x0000000129ff7812 */ /* 0x000fe2000786c0ff */
[----:B------:R-:W-:Y:S01]  /*3ef0*/  USHF.R.S32.HI UR6, URZ, 0x1f, UR5 ;  /* 0x0000001fff067899 */ /* 0x000fe20008011405 */
[----:B------:R-:W-:Y:S01]  /*3f00*/  PRMT R251, RZ, 0x7610, R251 ;  /* 0x00007610fffb7816 */ /* 0x000fe200000000fb */
[----:B------:R0:W2:Y:S01]  /*3f10*/  @P4 LDG.E.U8 R252, desc[UR24][R42.64] ;  /* 0x000000182afc4981 */ /* 0x0000a2000c1e1100 */
[--C-:B------:R-:W-:Y:S01]  /*3f20*/  @!P2 IMAD.IADD R142, R142, 0x1, -R77.reuse ;  /* 0x000000018e8ea824 */ /* 0x100fe200078e0a4d */
[----:B------:R-:W-:Y:S01]  /*3f30*/  IADD3 R182, P2, PT, R5, UR5, RZ ;  /* 0x0000000505b67c10 */ /* 0x000fe2000ff5e0ff */
[----:B------:R-:W-:Y:S01]  /*3f40*/  @!P0 IMAD.IADD R144, R144, 0x1, -R77 ;  /* 0x0000000190908824 */ /* 0x000fe200078e0a4d */
[----:B------:R-:W-:Y:S02]  /*3f50*/  ISETP.GT.U32.AND P0, PT, R77, R139, PT ;  /* 0x0000008b4d00720c */ /* 0x000fe40003f04070 */
[----:B------:R-:W-:Y:S01]  /*3f60*/  IADD3.X R180, PT, PT, R7, UR6, RZ, P2, !PT ;  /* 0x0000000607b47c10 */ /* 0x000fe200097fe4ff */
[----:B0-----:R-:W-:-:S02]  /*3f70*/  @P4 IMAD.MOV.U32 R42, RZ, RZ, R38 ;  /* 0x000000ffff2a4224 */ /* 0x001fc400078e0026 */
[----:B------:R-:W-:Y:S01]  /*3f80*/  @P4 IMAD.MOV.U32 R43, RZ, RZ, R40 ;  /* 0x000000ffff2b4224 */ /* 0x000fe200078e0028 */
[----:B------:R-:W-:-:S04]  /*3f90*/  ISETP.GT.U32.AND P2, PT, R77, R140, PT ;  /* 0x0000008c4d00720c */ /* 0x000fc80003f44070 */
[----:B------:R0:W2:Y:S01]  /*3fa0*/  @P4 LDG.E.U8 R251, desc[UR24][R42.64] ;  /* 0x000000182afb4981 */ /* 0x0000a2000c1e1100 */
[----:B------:R-:W-:Y:S02]  /*3fb0*/  IADD3 R185, P4, PT, R6, UR5, RZ ;  /* 0x0000000506b97c10 */ /* 0x000fe4000ff9e0ff */
[----:B------:R-:W-:Y:S01]  /*3fc0*/  PRMT R250, RZ, 0x7610, R250 ;  /* 0x00007610fffa7816 */ /* 0x000fe200000000fa */
[----:B------:R-:W-:Y:S01]  /*3fd0*/  VIADD R41, R21, 0xfffffff4 ;  /* 0xfffffff415297836 */ /* 0x000fe20000000000 */
[----:B------:R-:W-:Y:S01]  /*3fe0*/  IADD3.X R184, PT, PT, R8, UR6, RZ, P4, !PT ;  /* 0x0000000608b87c10 */ /* 0x000fe2000a7fe4ff */
[----:B------:R-:W-:Y:S01]  /*3ff0*/  UIMAD UR5, UR8, 0x3, URZ ;  /* 0x00000003080578a4 */ /* 0x000fe2000f8e02ff */
[----:B0-----:R-:W-:Y:S02]  /*4000*/  @P3 IMAD.MOV.U32 R42, RZ, RZ, R182 ;  /* 0x000000ffff2a3224 */ /* 0x001fe400078e00b6 */
[----:B------:R-:W-:Y:S01]  /*4010*/  @P3 IMAD.MOV.U32 R43, RZ, RZ, R180 ;  /* 0x000000ffff2b3224 */ /* 0x000fe200078e00b4 */
[----:B------:R-:W-:Y:S01]  /*4020*/  PRMT R249, RZ, 0x7610, R249 ;  /* 0x00007610fff97816 */ /* 0x000fe200000000f9 */
[----:B------:R-:W-:Y:S01]  /*4030*/  USHF.R.S32.HI UR6, URZ, 0x1f, UR5 ;  /* 0x0000001fff067899 */ /* 0x000fe20008011405 */
[----:B------:R-:W-:-:S02]  /*4040*/  ISETP.GE.U32.AND P4, PT, R41, 0x7fffffd5, PT ;  /* 0x7fffffd52900780c */ /* 0x000fc40003f86070 */
[----:B------:R0:W2:Y:S01]  /*4050*/  @P3 LDG.E.U8 R250, desc[UR24][R42.64] ;  /* 0x000000182afa3981 */ /* 0x0000a2000c1e1100 */
[--C-:B------:R-:W-:Y:S01]  /*4060*/  @!P0 IMAD.IADD R139, R139, 0x1, -R77.reuse ;  /* 0x000000018b8b8824 */ /* 0x100fe200078e0a4d */
[----:B------:R-:W-:Y:S01]  /*4070*/  IADD3 R41, P0, PT, R5, UR5, RZ ;  /* 0x0000000505297c10 */ /* 0x000fe2000ff1e0ff */
[----:B------:R-:W-:Y:S01]  /*4080*/  @!P2 IMAD.IADD R140, R140, 0x1, -R77 ;  /* 0x000000018c8ca824 */ /* 0x000fe200078e0a4d */
[----:B------:R-:W-:Y:S01]  /*4090*/  ISETP.GT.U32.AND P2, PT, R77, R138, PT ;  /* 0x0000008a4d00720c */ /* 0x000fe20003f44070 */
[----:B0-----:R-:W-:Y:S02]  /*40a0*/  @P3 IMAD.MOV.U32 R42, RZ, RZ, R185 ;  /* 0x000000ffff2a3224 */ /* 0x001fe400078e00b9 */
[----:B------:R-:W-:-:S05]  /*40b0*/  @P3 IMAD.MOV.U32 R43, RZ, RZ, R184 ;  /* 0x000000ffff2b3224 */ /* 0x000fca00078e00b8 */
[----:B------:R0:W2:Y:S01]  /*40c0*/  @P3 LDG.E.U8 R249, desc[UR24][R42.64] ;  /* 0x000000182af93981 */ /* 0x0000a2000c1e1100 */
[----:B------:R-:W-:Y:S01]  /*40d0*/  PRMT R248, RZ, 0x7610, R248 ;  /* 0x00007610fff87816 */ /* 0x000fe200000000f8 */
[----:B------:R-:W-:Y:S01]  /*40e0*/  @!P6 IMAD.MOV.U32 R46, RZ, RZ, R41 ;  /* 0x000000ffff2ee224 */ /* 0x000fe200078e0029 */
[----:B0-----:R-:W-:Y:S02]  /*40f0*/  IADD3.X R43, PT, PT, R7, UR6, RZ, P0, !PT ;  /* 0x00000006072b7c10 */ /* 0x001fe400087fe4ff */
[----:B------:R-:W-:Y:S02]  /*4100*/  IADD3 R42, P3, PT, R6, UR5, RZ ;  /* 0x00000005062a7c10 */ /* 0x000fe4000ff7e0ff */
[----:B------:R-:W-:Y:S01]  /*4110*/  ISETP.GT.U32.AND P0, PT, R77, R93, PT ;  /* 0x0000005d4d00720c */ /* 0x000fe20003f04070 */
[----:B------:R-:W-:Y:S01]  /*4120*/  @!P6 IMAD.MOV.U32 R47, RZ, RZ, R43 ;  /* 0x000000ffff2fe224 */ /* 0x000fe200078e002b */
[----:B------:R-:W-:Y:S01]  /*4130*/  IADD3.X R44, PT, PT, R8, UR6, RZ, P3, !PT ;  /* 0x00000006082c7c10 */ /* 0x000fe20009ffe4ff */
[----:B------:R-:W-:Y:S01]  /*4140*/  VIADD R45, R21, 0xfffffffb ;  /* 0xfffffffb152d7836 */ /* 0x000fe20000000000 */
[----:B------:R-:W-:Y:S01]  /*4150*/  UIMAD UR5, UR8, 0xb, URZ ;  /* 0x0000000b080578a4 */ /* 0x000fe2000f8e02ff */
[----:B------:R-:W-:Y:S01]  /*4160*/  PRMT R247, RZ, 0x7610, R247 ;  /* 0x00007610fff77816 */ /* 0x000fe200000000f7 */
[----:B------:R0:W2:Y:S01]  /*4170*/  @!P6 LDG.E.U8 R248, desc[UR24][R46.64] ;  /* 0x000000182ef8e981 */ /* 0x0000a2000c1e1100 */
[----:B------:R-:W-:Y:S01]  /*4180*/  @!P2 IMAD.IADD R138, R138, 0x1, -R77 ;  /* 0x000000018a8aa824 */ /* 0x000fe200078e0a4d */
[----:B------:R-:W-:Y:S01]  /*4190*/  USHF.R.S32.HI UR6, URZ, 0x1f, UR5 ;  /* 0x0000001fff067899 */ /* 0x000fe20008011405 */
[----:B------:R-:W-:-:S02]  /*41a0*/  ISETP.GE.U32.AND P3, PT, R45, 0x7fffffdc, PT ;  /* 0x7fffffdc2d00780c */ /* 0x000fc40003f66070 */
[----:B------:R-:W-:Y:S01]  /*41b0*/  IADD3 R45, P2, PT, R5, UR5, RZ ;  /* 0x00000005052d7c10 */ /* 0x000fe2000ff5e0ff */
[----:B0-----:R-:W-:Y:S02]  /*41c0*/  @!P6 IMAD.MOV.U32 R46, RZ, RZ, R42 ;  /* 0x000000ffff2ee224 */ /* 0x001fe400078e002a */
[----:B------:R-:W-:Y:S02]  /*41d0*/  @!P6 IMAD.MOV.U32 R47, RZ, RZ, R44 ;  /* 0x000000ffff2fe224 */ /* 0x000fe400078e002c */
[----:B------:R-:W-:Y:S01]  /*41e0*/  @!P0 IMAD.IADD R93, R93, 0x1, -R77 ;  /* 0x000000015d5d8824 */ /* 0x000fe200078e0a4d */
[----:B------:R-:W-:Y:S02]  /*41f0*/  ISETP.GT.U32.AND P0, PT, R77, R92, PT ;  /* 0x0000005c4d00720c */ /* 0x000fe40003f04070 */
[----:B------:R0:W2:Y:S01]  /*4200*/  @!P6 LDG.E.U8 R247, desc[UR24][R46.64] ;  /* 0x000000182ef7e981 */ /* 0x0000a2000c1e1100 */
[----:B------:R-:W-:Y:S01]  /*4210*/  PRMT R246, RZ, 0x7610, R246 ;  /* 0x00007610fff67816 */ /* 0x000fe200000000f6 */
[----:B------:R-:W-:Y:S01]  /*4220*/  @!P4 IMAD.MOV.U32 R50, RZ, RZ, R45 ;  /* 0x000000ffff32c224 */ /* 0x000fe200078e002d */
[----:B------:R-:W-:-:S02]  /*4230*/  SHF.R.U32.HI R49, RZ, 0xc, R98 ;  /* 0x0000000cff317819 */ /* 0x000fc40000011662 */
[----:B0-----:R-:W-:Y:S02]  /*4240*/  IADD3.X R47, PT, PT, R7, UR6, RZ, P2, !PT ;  /* 0x00000006072f7c10 */ /* 0x001fe400097fe4ff */
[----:B------:R-:W-:Y:S01]  /*4250*/  IADD3 R46, P6, PT, R6, UR5, RZ ;  /* 0x00000005062e7c10 */ /* 0x000fe2000ffde0ff */
[----:B------:R-:W-:Y:S02]  /*4260*/  UIMAD UR5, UR8, 0x13, URZ ;  /* 0x00000013080578a4 */ /* 0x000fe4000f8e02ff */
[----:B------:R-:W-:Y:S01]  /*4270*/  @!P4 IMAD.MOV.U32 R51, RZ, RZ, R47 ;  /* 0x000000ffff33c224 */ /* 0x000fe200078e002f */
[----:B------:R-:W-:Y:S02]  /*4280*/  IADD3.X R48, PT, PT, R8, UR6, RZ, P6, !PT ;  /* 0x0000000608307c10 */ /* 0x000fe4000b7fe4ff */
[----:B------:R-:W-:Y:S02]  /*4290*/  ISETP.GT.U32.AND P2, PT, R77, R137, PT ;  /* 0x000000894d00720c */ /* 0x000fe40003f44070 */
[----:B------:R-:W-:Y:S01]  /*42a0*/  LOP3.LUT P6, RZ, R49, 0x1, RZ, 0xc0, !PT ;  /* 0x0000000131ff7812 */ /* 0x000fe200078cc0ff */
[----:B------:R0:W2:Y:S01]  /*42b0*/  @!P4 LDG.E.U8 R246, desc[UR24][R50.64] ;  /* 0x0000001832f6c981 */ /* 0x0000a2000c1e1100 */
[----:B------:R-:W-:Y:S01]  /*42c0*/  PRMT R245, RZ, 0x7610, R245 ;  /* 0x00007610fff57816 */ /* 0x000fe200000000f5 */
[----:B------:R-:W-:Y:S01]  /*42d0*/  USHF.R.S32.HI UR6, URZ, 0x1f, UR5 ;  /* 0x0000001fff067899 */ /* 0x000fe20008011405 */
[----:B------:R-:W-:Y:S01]  /*42e0*/  @!P0 IMAD.IADD R92, R92, 0x1, -R77 ;  /* 0x000000015c5c8824 */ /* 0x000fe200078e0a4d */
[----:B------:R-:W-:Y:S01]  /*42f0*/  IADD3 R49, P0, PT, R5, UR5, RZ ;  /* 0x0000000505317c10 */ /* 0x000fe2000ff1e0ff */
[----:B0-----:R-:W-:-:S02]  /*4300*/  @!P4 IMAD.MOV.U32 R50, RZ, RZ, R46 ;  /* 0x000000ffff32c224 */ /* 0x001fc400078e002e */
[----:B------:R-:W-:-:S05]  /*4310*/  @!P4 IMAD.MOV.U32 R51, RZ, RZ, R48 ;  /* 0x000000ffff33c224 */ /* 0x000fca00078e0030 */
[----:B------:R0:W2:Y:S01]  /*4320*/  @!P4 LDG.E.U8 R245, desc[UR24][R50.64] ;  /* 0x0000001832f5c981 */ /* 0x0000a2000c1e1100 */
[----:B------:R-:W-:Y:S01]  /*4330*/  PRMT R244, RZ, 0x7610, R244 ;  /* 0x00007610fff47816 */ /* 0x000fe200000000f4 */
[----:B------:R-:W-:Y:S01]  /*4340*/  @!P2 IMAD.IADD R137, R137, 0x1, -R77 ;  /* 0x000000018989a824 */ /* 0x000fe200078e0a4d */
[----:B------:R-:W-:Y:S01]  /*4350*/  ISETP.GT.U32.AND P2, PT, R77, R94, PT ;  /* 0x0000005e4d00720c */ /* 0x000fe20003f44070 */
[----:B------:R-:W-:Y:S01]  /*4360*/  @P6 IMAD.MOV.U32 R54, RZ, RZ, R49 ;  /* 0x000000ffff366224 */ /* 0x000fe200078e0031 */
[----:B0-----:R-:W-:Y:S02]  /*4370*/  IADD3.X R51, PT, PT, R7, UR6, RZ, P0, !PT ;  /* 0x0000000607337c10 */ /* 0x001fe400087fe4ff */
[----:B------:R-:W-:-:S03]  /*4380*/  IADD3 R50, P4, PT, R6, UR5, RZ ;  /* 0x0000000506327c10 */ /* 0x000fc6000ff9e0ff */
[----:B------:R-:W-:Y:S01]  /*4390*/  @P6 IMAD.MOV.U32 R55, RZ, RZ, R51 ;  /* 0x000000ffff376224 */ /* 0x000fe200078e0033 */
[----:B------:R-:W-:Y:S02]  /*43a0*/  IADD3.X R52, PT, PT, R8, UR6, RZ, P4, !PT ;  /* 0x0000000608347c10 */ /* 0x000fe4000a7fe4ff */
[----:B------:R-:W-:Y:S02]  /*43b0*/  SHF.R.U32.HI R53, RZ, 0x4, R98 ;  /* 0x00000004ff357819 */ /* 0x000fe40000011662 */
[----:B------:R-:W-:Y:S01]  /*43c0*/  ISETP.GT.U32.AND P0, PT, R77, R95, PT ;  /* 0x0000005f4d00720c */ /* 0x000fe20003f04070 */
[----:B------:R0:W2:Y:S01]  /*43d0*/  @P6 LDG.E.U8 R244, desc[UR24][R54.64] ;  /* 0x0000001836f46981 */ /* 0x0000a2000c1e1100 */
[----:B------:R-:W-:Y:S01]  /*43e0*/  PRMT R243, RZ, 0x7610, R243 ;  /* 0x00007610fff37816 */ /* 0x000fe200000000f3 */
[----:B------:R-:W-:Y:S01]  /*43f0*/  UIMAD UR5, UR8, 0x1b, URZ ;  /* 0x0000001b080578a4 */ /* 0x000fe2000f8e02ff */
[----:B------:R-:W-:-:S03]  /*4400*/  LOP3.LUT P4, RZ, R53, 0x1, RZ, 0xc0, !PT ;  /* 0x0000000135ff7812 */ /* 0x000fc6000788c0ff */
[----:B------:R-:W-:Y:S01]  /*4410*/  USHF.R.S32.HI UR6, URZ, 0x1f, UR5 ;  /* 0x0000001fff067899 */ /* 0x000fe20008011405 */
[----:B0-----:R-:W-:Y:S02]  /*4420*/  @P6 IMAD.MOV.U32 R54, RZ, RZ, R50 ;  /* 0x000000ffff366224 */ /* 0x001fe400078e0032 */
[----:B------:R-:W-:Y:S02]  /*4430*/  @P6 IMAD.MOV.U32 R55, RZ, RZ, R52 ;  /* 0x000000ffff376224 */ /* 0x000fe400078e0034 */
[----:B------:R-:W-:-:S03]  /*4440*/  @!P2 IMAD.IADD R94, R94, 0x1, -R77 ;  /* 0x000000015e5ea824 */ /* 0x000fc600078e0a4d */
[----:B------:R0:W2:Y:S01]  /*4450*/  @P6 LDG.E.U8 R243, desc[UR24][R54.64] ;  /* 0x0000001836f36981 */ /* 0x0000a2000c1e1100 */
[----:B------:R-:W-:Y:S02]  /*4460*/  IADD3 R187, P6, PT, R5, UR5, RZ ;  /* 0x0000000505bb7c10 */ /* 0x000fe4000ffde0ff */
[----:B------:R-:W-:Y:S01]  /*4470*/  ISETP.GT.U32.AND P2, PT, R77, R136, PT ;  /* 0x000000884d00720c */ /* 0x000fe20003f44070 */
[----:B------:R-:W-:Y:S01]  /*4480*/  @!P0 IMAD.IADD R95, R95, 0x1, -R77 ;  /* 0x000000015f5f8824 */ /* 0x000fe200078e0a4d */
[----:B------:R-:W-:Y:S02]  /*4490*/  IADD3.X R186, PT, PT, R7, UR6, RZ, P6, !PT ;  /* 0x0000000607ba7c10 */ /* 0x000fe4000b7fe4ff */
[----:B------:R-:W-:Y:S02]  /*44a0*/  IADD3 R191, P0, PT, R6, UR5, RZ ;  /* 0x0000000506bf7c10 */ /* 0x000fe4000ff1e0ff */
[----:B------:R-:W-:Y:S01]  /*44b0*/  PRMT R242, RZ, 0x7610, R242 ;  /* 0x00007610fff27816 */ /* 0x000fe200000000f2 */
[----:B0-----:R-:W-:Y:S01]  /*44c0*/  @P4 IMAD.MOV.U32 R54, RZ, RZ, R187 ;  /* 0x000000ffff364224 */ /* 0x001fe200078e00bb */
[----:B------:R-:W-:Y:S01]  /*44d0*/  IADD3.X R188, PT, PT, R8, UR6, RZ, P0, !PT ;  /* 0x0000000608bc7c10 */ /* 0x000fe200087fe4ff */
[----:B------:R-:W-:Y:S01]  /*44e0*/  @P4 IMAD.MOV.U32 R55, RZ, RZ, R186 ;  /* 0x000000ffff374224 */ /* 0x000fe200078e00ba */
[----:B------:R-:W-:Y:S01]  /*44f0*/  USHF.L.U32 UR5, UR8, 0x2, URZ ;  /* 0x0000000208057899 */ /* 0x000fe200080006ff */
[----:B------:R-:W-:Y:S01]  /*4500*/  VIADD R53, R21, 0xfffffff3 ;  /* 0xfffffff315357836 */ /* 0x000fe20000000000 */
[----:B------:R-:W-:-:S02]  /*4510*/  PRMT R241, RZ, 0x7610, R241 ;  /* 0x00007610fff17816 */ /* 0x000fc400000000f1 */
[----:B------:R0:W2:Y:S01]  /*4520*/  @P4 LDG.E.U8 R242, desc[UR24][R54.64] ;  /* 0x0000001836f24981 */ /* 0x0000a2000c1e1100 */
[----:B------:R-:W-:Y:S01]  /*4530*/  USHF.R.S32.HI UR6, URZ, 0x1f, UR5 ;  /* 0x0000001fff067899 */ /* 0x000fe20008011405 */
[----:B------:R-:W-:Y:S01]  /*4540*/  ISETP.GE.U32.AND P0, PT, R53, 0x7fffffd4, PT ;  /* 0x7fffffd43500780c */ /* 0x000fe20003f06070 */
[----:B------:R-:W-:Y:S01]  /*4550*/  @!P2 IMAD.IADD R136, R136, 0x1, -R77 ;  /* 0x000000018888a824 */ /* 0x000fe200078e0a4d */
[----:B------:R-:W-:Y:S02]  /*4560*/  IADD3 R53, P2, PT, R5, UR5, RZ ;  /* 0x0000000505357c10 */ /* 0x000fe4000ff5e0ff */
[----:B------:R-:W-:Y:S01]  /*4570*/  ISETP.GT.U32.AND P6, PT, R77, R97, PT ;  /* 0x000000614d00720c */ /* 0x000fe20003fc4070 */
[----:B0-----:R-:W-:Y:S02]  /*4580*/  @P4 IMAD.MOV.U32 R54, RZ, RZ, R191 ;  /* 0x000000ffff364224 */ /* 0x001fe400078e00bf */
[----:B------:R-:W-:Y:S01]  /*4590*/  @P4 IMAD.MOV.U32 R55, RZ, RZ, R188 ;  /* 0x000000ffff374224 */ /* 0x000fe200078e00bc */
[----:B------:R-:W-:-:S04]  /*45a0*/  SHF.R.U32.HI R56, RZ, 0xb, R98 ;  /* 0x0000000bff387819 */ /* 0x000fc80000011662 */
[----:B------:R0:W2:Y:S01]  /*45b0*/  @P4 LDG.E.U8 R241, desc[UR24][R54.64] ;  /* 0x0000001836f14981 */ /* 0x0000a2000c1e1100 */
[----:B------:R-:W-:Y:S01]  /*45c0*/  PRMT R240, RZ, 0x7610, R240 ;  /* 0x00007610fff07816 */ /* 0x000fe200000000f0 */
[----:B------:R-:W-:Y:S01]  /*45d0*/  @!P3 IMAD.MOV.U32 R58, RZ, RZ, R53 ;  /* 0x000000ffff3ab224 */ /* 0x000fe200078e0035 */
[----:B0-----:R-:W-:Y:S02]  /*45e0*/  IADD3.X R54, PT, PT, R7, UR6, RZ, P2, !PT ;  /* 0x0000000607367c10 */ /* 0x001fe400097fe4ff */
[----:B------:R-:W-:Y:S02]  /*45f0*/  IADD3 R55, P4, PT, R6, UR5, RZ ;  /* 0x0000000506377c10 */ /* 0x000fe4000ff9e0ff */
[----:B------:R-:W-:Y:S01]  /*4600*/  LOP3.LUT P2, RZ, R56, 0x1, RZ, 0xc0, !PT ;  /* 0x0000000138ff7812 */ /* 0x000fe2000784c0ff */
[----:B------:R-:W-:Y:S01]  /*4610*/  @!P3 IMAD.MOV.U32 R59, RZ, RZ, R54 ;  /* 0x000000ffff3bb224 */ /* 0x000fe200078e0036 */
[----:B------:R-:W-:Y:S01]  /*4620*/  IADD3.X R56, PT, PT, R8, UR6, RZ, P4, !PT ;  /* 0x0000000608387c10 */ /* 0x000fe2000a7fe4ff */
[----:B------:R-:W-:Y:S01]  /*4630*/  @!P6 IMAD.IADD R97, R97, 0x1, -R77 ;  /* 0x000000016161e824 */ /* 0x000fe200078e0a4d */
[----:B------:R-:W-:Y:S01]  /*4640*/  PRMT R239, RZ, 0x7610, R239 ;  /* 0x00007610ffef7816 */ /* 0x000fe200000000ef */
[----:B------:R-:W-:Y:S01]  /*4650*/  UIMAD UR5, UR8, 0xc, URZ ;  /* 0x0000000c080578a4 */ /* 0x000fe2000f8e02ff */
[----:B------:R0:W2:Y:S01]  /*4660*/  @!P3 LDG.E.U8 R240, desc[UR24][R58.64] ;  /* 0x000000183af0b981 */ /* 0x0000a2000c1e1100 */
[----:B------:R-:W-:-:S02]  /*4670*/  ISETP.GT.U32.AND P6, PT, R77, R96, PT ;  /* 0x000000604d00720c */ /* 0x000fc40003fc4070 */
[----:B------:R-:W-:Y:S01]  /*4680*/  ISETP.GT.U32.AND P4, PT, R77, R135, PT ;  /* 0x000000874d00720c */ /* 0x000fe20003f84070 */
[----:B------:R-:W-:Y:S01]  /*4690*/  USHF.R.S32.HI UR15, URZ, 0x1f, UR5 ;  /* 0x0000001fff0f7899 */ /* 0x000fe20008011405 */
[----:B0-----:R-:W-:Y:S02]  /*46a0*/  @!P3 IMAD.MOV.U32 R58, RZ, RZ, R55 ;  /* 0x000000ffff3ab224 */ /* 0x001fe400078e0037 */
[----:B------:R-:W-:-:S05]  /*46b0*/  @!P3 IMAD.MOV.U32 R59, RZ, RZ, R56 ;  /* 0x000000ffff3bb224 */ /* 0x000fca00078e0038 */
[----:B------:R0:W2:Y:S01]  /*46c0*/  @!P3 LDG.E.U8 R239, desc[UR24][R58.64] ;  /* 0x000000183aefb981 */ /* 0x0000a2000c1e1100 */
[----:B------:R-:W-:Y:S01]  /*46d0*/  IADD3 R57, P3, PT, R5, UR5, RZ ;  /* 0x0000000505397c10 */ /* 0x000fe2000ff7e0ff */
[----:B------:R-:W-:Y:S01]  /*46e0*/  UIMAD UR6, UR8, 0x14, URZ ;  /* 0x00000014080678a4 */ /* 0x000fe2000f8e02ff */
[----:B------:R-:W-:Y:S01]  /*46f0*/  SHF.R.U32.HI R60, RZ, 0x3, R98 ;  /* 0x00000003ff3c7819 */ /* 0x000fe20000011662 */
[----:B------:R-:W-:Y:S01]  /*4700*/  @!P6 IMAD.IADD R96, R96, 0x1, -R77 ;  /* 0x000000016060e824 */ /* 0x000fe200078e0a4d */
[----:B------:R-:W-:Y:S02]  /*4710*/  PRMT R238, RZ, 0x7610, R238 ;  /* 0x00007610ffee7816 */ /* 0x000fe400000000ee */
[----:B0-----:R-:W-:Y:S01]  /*4720*/  IADD3.X R58, PT, PT, R7, UR15, RZ, P3, !PT ;  /* 0x0000000f073a7c10 */ /* 0x001fe20009ffe4ff */
[----:B------:R-:W-:Y:S01]  /*4730*/  USHF.R.S32.HI UR16, URZ, 0x1f, UR6 ;  /* 0x0000001fff107899 */ /* 0x000fe20008011406 */
[----:B------:R-:W-:Y:S02]  /*4740*/  ISETP.GT.U32.AND P6, PT, R77, R100, PT ;  /* 0x000000644d00720c */ /* 0x000fe40003fc4070 */
[----:B------:R-:W-:Y:S01]  /*4750*/  LOP3.LUT P3, RZ, R60, 0x1, RZ, 0xc0, !PT ;  /* 0x000000013cff7812 */ /* 0x000fe2000786c0ff */
[----:B------:R-:W-:Y:S01]  /*4760*/  @!P0 IMAD.MOV.U32 R60, RZ, RZ, R57 ;  /* 0x000000ffff3c8224 */ /* 0x000fe200078e0039 */
[----:B------:R-:W-:Y:S01]  /*4770*/  UIMAD UR14, UR8, 0x1c, URZ ;  /* 0x0000001c080e78a4 */ /* 0x000fe2000f8e02ff */
[----:B------:R-:W-:-:S02]  /*4780*/  @!P0 IMAD.MOV.U32 R61, RZ, RZ, R58 ;  /* 0x000000ffff3d8224 */ /* 0x000fc400078e003a */
[----:B------:R-:W-:Y:S01]  /*4790*/  @!P4 IMAD.IADD R135, R135, 0x1, -R77 ;  /* 0x000000018787c824 */ /* 0x000fe200078e0a4d */
[----:B------:R-:W-:Y:S01]  /*47a0*/  IADD3 R59, P4, PT, R5, UR6, RZ ;  /* 0x00000006053b7c10 */ /* 0x000fe2000ff9e0ff */
[----:B------:R-:W-:Y:S01]  /*47b0*/  USHF.R.S32.HI UR17, URZ, 0x1f, UR14 ;  /* 0x0000001fff117899 */ /* 0x000fe2000801140e */
[----:B------:R0:W2:Y:S01]  /*47c0*/  @!P0 LDG.E.U8 R238, desc[UR24][R60.64] ;  /* 0x000000183cee8981 */ /* 0x0000a2000c1e1100 */
[----:B------:R-:W-:Y:S02]  /*47d0*/  PRMT R237, RZ, 0x7610, R237 ;  /* 0x00007610ffed7816 */ /* 0x000fe400000000ed */
[----:B------:R-:W-:Y:S01]  /*47e0*/  @P2 IMAD.MOV.U32 R62, RZ, RZ, R59 ;  /* 0x000000ffff3e2224 */ /* 0x000fe200078e003b */
[----:B0-----:R-:W-:Y:S02]  /*47f0*/  IADD3.X R60, PT, PT, R7, UR16, RZ, P4, !PT ;  /* 0x00000010073c7c10 */ /* 0x001fe4000a7fe4ff */
[----:B------:R-:W-:Y:S01]  /*4800*/  IADD3 R193, P4, PT, R5, UR14, RZ ;  /* 0x0000000e05c17c10 */ /* 0x000fe2000ff9e0ff */
[----:B------:R-:W-:-:S02]  /*4810*/  @!P6 IMAD.IADD R100, R100, 0x1, -R77 ;  /* 0x000000016464e824 */ /* 0x000fc400078e0a4d */
[----:B------:R-:W-:Y:S01]  /*4820*/  @P2 IMAD.MOV.U32 R63, RZ, RZ, R60 ;  /* 0x000000ffff3f2224 */ /* 0x000fe200078e003c */
[----:B------:R-:W-:Y:S02]  /*4830*/  IADD3.X R192, PT, PT, R7, UR17, RZ, P4, !PT ;  /* 0x0000001107c07c10 */ /* 0x000fe4000a7fe4ff */
[----:B------:R-:W-:Y:S01]  /*4840*/  IADD3 R61, P6, PT, R6, UR5, RZ ;  /* 0x00000005063d7c10 */ /* 0x000fe2000ffde0ff */
[----:B------:R-:W-:Y:S01]  /*4850*/  @P3 IMAD.MOV.U32 R64, RZ, RZ, R193 ;  /* 0x000000ffff403224 */ /* 0x000fe200078e00c1 */
[----:B------:R-:W-:Y:S01]  /*4860*/  PRMT R236, RZ, 0x7610, R236 ;  /* 0x00007610ffec7816 */ /* 0x000fe200000000ec */
[----:B------:R0:W2:Y:S01]  /*4870*/  @P2 LDG.E.U8 R237, desc[UR24][R62.64] ;  /* 0x000000183eed2981 */ /* 0x0000a2000c1e1100 */
[----:B------:R-:W-:Y:S01]  /*4880*/  @P3 IMAD.MOV.U32 R65, RZ, RZ, R192 ;  /* 0x000000ffff413224 */ /* 0x000fe200078e00c0 */
[----:B------:R-:W-:Y:S02]  /*4890*/  PRMT R235, RZ, 0x7610, R235 ;  /* 0x00007610ffeb7816 */ /* 0x000fe400000000eb */
[----:B------:R-:W-:-:S02]  /*48a0*/  ISETP.GT.U32.AND P4, PT, R77, R134, PT ;  /* 0x000000864d00720c */ /* 0x000fc40003f84070 */
[----:B------:R1:W2:Y:S01]  /*48b0*/  @P3 LDG.E.U8 R236, desc[UR24][R64.64] ;  /* 0x0000001840ec3981 */ /* 0x0002a2000c1e1100 */
[----:B0-----:R-:W-:Y:S02]  /*48c0*/  IADD3.X R62, PT, PT, R8, UR15, RZ, P6, !PT ;  /* 0x0000000f083e7c10 */ /* 0x001fe4000b7fe4ff */
[----:B------:R-:W-:Y:S01]  /*48d0*/  ISETP.GT.U32.AND P6, PT, R77, R101, PT ;  /* 0x000000654d00720c */ /* 0x000fe20003fc4070 */
[----:B------:R-:W-:Y:S02]  /*48e0*/  VIADD R63, R21, 0xfffffffa ;  /* 0xfffffffa153f7836 */ /* 0x000fe40000000000 */
[----:B-1----:R-:W-:Y:S02]  /*48f0*/  @!P0 IMAD.MOV.U32 R64, RZ, RZ, R61 ;  /* 0x000000ffff408224 */ /* 0x002fe400078e003d */
[----:B------:R-:W-:Y:S01]  /*4900*/  @!P0 IMAD.MOV.U32 R65, RZ, RZ, R62 ;  /* 0x000000ffff418224 */ /* 0x000fe200078e003e */
[----:B------:R-:W-:-:S04]  /*4910*/  UIMAD UR5, UR8, 0x5, URZ ;  /* 0x00000005080578a4 */ /* 0x000fc8000f8e02ff */
[----:B------:R0:W2:Y:S01]  /*4920*/  @!P0 LDG.E.U8 R235, desc[UR24][R64.64] ;  /* 0x0000001840eb8981 */ /* 0x0000a2000c1e1100 */
[----:B------:R-:W-:Y:S01]  /*4930*/  ISETP.GE.U32.AND P0, PT, R63, 0x7fffffdb, PT ;  /* 0x7fffffdb3f00780c */ /* 0x000fe20003f06070 */
[----:B------:R-:W-:Y:S01]  /*4940*/  USHF.R.S32.HI UR15, URZ, 0x1f, UR5 ;  /* 0x0000001fff0f7899 */ /* 0x000fe20008011405 */
[--C-:B------:R-:W-:Y:S02]  /*4950*/  @!P6 IMAD.IADD R101, R101, 0x1, -R77.reuse ;  /* 0x000000016565e824 */ /* 0x100fe400078e0a4d */
[----:B------:R-:W-:Y:S01]  /*4960*/  @!P4 IMAD.IADD R134, R134, 0x1, -R77 ;  /* 0x000000018686c824 */ /* 0x000fe200078e0a4d */
[----:B0-----:R-:W-:Y:S02]  /*4970*/  IADD3 R64, P6, PT, R5, UR5, RZ ;  /* 0x0000000505407c10 */ /* 0x001fe4000ffde0ff */
[----:B------:R-:W-:Y:S02]  /*4980*/  IADD3 R63, P4, PT, R6, UR6, RZ ;  /* 0x00000006063f7c10 */ /* 0x000fe4000ff9e0ff */
[----:B------:R-:W-:-:S04]  /*4990*/  IADD3.X R66, PT, PT, R7, UR15, RZ, P6, !PT ;  /* 0x0000000f07427c10 */ /* 0x000fc8000b7fe4ff */
[----:B------:R-:W-:Y:S01]  /*49a0*/  @!P0 IMAD.MOV.U32 R68, RZ, RZ, R64 ;  /* 0x000000ffff448224 */ /* 0x000fe200078e0040 */
[----:B------:R-:W-:Y:S02]  /*49b0*/  PRMT R234, RZ, 0x7610, R234 ;  /* 0x00007610ffea7816 */ /* 0x000fe400000000ea */
[----:B------:R-:W-:Y:S01]  /*49c0*/  IADD3.X R65, PT, PT, R8, UR16, RZ, P4, !PT ;  /* 0x0000001008417c10 */ /* 0x000fe2000a7fe4ff */
[----:B------:R-:W-:Y:S01]  /*49d0*/  @!P0 IMAD.MOV.U32 R69, RZ, RZ, R66 ;  /* 0x000000ffff458224 */ /* 0x000fe200078e0042 */
[----:B------:R-:W-:Y:S02]  /*49e0*/  ISETP.GT.U32.AND P4, PT, R77, R133, PT ;  /* 0x000000854d00720c */ /* 0x000fe40003f84070 */
[----:B------:R-:W-:Y:S02]  /*49f0*/  PRMT R233, RZ, 0x7610, R233 ;  /* 0x00007610ffe97816 */ /* 0x000fe400000000e9 */
[----:B------:R0:W2:Y:S02]  /*4a00*/  @!P0 LDG.E.U8 R234, desc[UR24][R68.64] ;  /* 0x0000001844ea8981 */ /* 0x0000a4000c1e1100 */
[----:B0-----:R-:W-:-:S02]  /*4a10*/  @P2 IMAD.MOV.U32 R68, RZ, RZ, R63 ;  /* 0x000000ffff442224 */ /* 0x001fc400078e003f */
[----:B------:R-:W-:-:S05]  /*4a20*/  @P2 IMAD.MOV.U32 R69, RZ, RZ, R65 ;  /* 0x000000ffff452224 */ /* 0x000fca00078e0041 */
[----:B------:R-:W-:Y:S01]  /*4a30*/  @!P4 IMAD.IADD R133, R133, 0x1, -R77 ;  /* 0x000000018585c824 */ /* 0x000fe200078e0a4d */
[----:B------:R0:W2:Y:S01]  /*4a40*/  @P2 LDG.E.U8 R233, desc[UR24][R68.64] ;  /* 0x0000001844e92981 */ /* 0x0000a2000c1e1100 */
[C---:B------:R-:W-:Y:S02]  /*4a50*/  ISETP.GT.U32.AND P2, PT, R77.reuse, R131, PT ;  /* 0x000000834d00720c */ /* 0x040fe40003f44070 */
[----:B------:R-:W-:Y:S02]  /*4a60*/  IADD3 R195, P4, PT, R6, UR14, RZ ;  /* 0x0000000e06c37c10 */ /* 0x000fe4000ff9e0ff */
[C---:B------:R-:W-:Y:S02]  /*4a70*/  ISETP.GT.U32.AND P6, PT, R77.reuse, R132, PT ;  /* 0x000000844d00720c */ /* 0x040fe40003fc4070 */
[----:B------:R-:W-:Y:S02]  /*4a80*/  IADD3.X R194, PT, PT, R8, UR17, RZ, P4, !PT ;  /* 0x0000001108c27c10 */ /* 0x000fe4000a7fe4ff */
[----:B------:R-:W-:Y:S01]  /*4a90*/  ISETP.GT.U32.AND P4, PT, R77, R129, PT ;  /* 0x000000814d00720c */ /* 0x000fe20003f84070 */
[----:B0-----:R-:W-:Y:S01]  /*4aa0*/  @P3 IMAD.MOV.U32 R68, RZ, RZ, R195 ;  /* 0x000000ffff443224 */ /* 0x001fe200078e00c3 */
[----:B------:R-:W-:Y:S01]  /*4ab0*/  PRMT R232, RZ, 0x7610, R232 ;  /* 0x00007610ffe87816 */ /* 0x000fe200000000e8 */
[----:B------:R-:W-:-:S02]  /*4ac0*/  @P3 IMAD.MOV.U32 R69, RZ, RZ, R194 ;  /* 0x000000ffff453224 */ /* 0x000fc400078e00c2 */
[--C-:B------:R-:W-:Y:S01]  /*4ad0*/  @!P2 IMAD.IADD R131, R131, 0x1, -R77.reuse ;  /* 0x000000018383a824 */ /* 0x100fe200078e0a4d */
[----:B------:R-:W-:Y:S02]  /*4ae0*/  IADD3 R67, P2, PT, R6, UR5, RZ ;  /* 0x0000000506437c10 */ /* 0x000fe4000ff5e0ff */
[----:B------:R0:W2:Y:S01]  /*4af0*/  @P3 LDG.E.U8 R232, desc[UR24][R68.64] ;  /* 0x0000001844e83981 */ /* 0x0000a2000c1e1100 */
[C---:B------:R-:W-:Y:S01]  /*4b00*/  ISETP.GT.U32.AND P3, PT, R77.reuse, R125, PT ;  /* 0x0000007d4d00720c */ /* 0x040fe20003f64070 */
[--C-:B------:R-:W-:Y:S01]  /*4b10*/  @!P6 IMAD.IADD R132, R132, 0x1, -R77.reuse ;  /* 0x000000018484e824 */ /* 0x100fe200078e0a4d */
[----:B------:R-:W-:Y:S02]  /*4b20*/  ISETP.GT.U32.AND P6, PT, R77, R130, PT ;  /* 0x000000824d00720c */ /* 0x000fe40003fc4070 */
[----:B------:R-:W-:Y:S01]  /*4b30*/  @!P4 IMAD.IADD R129, R129, 0x1, -R77 ;  /* 0x000000018181c824 */ /* 0x000fe200078e0a4d */
[----:B------:R-:W-:Y:S02]  /*4b40*/  ISETP.GT.U32.AND P4, PT, R77, R127, PT ;  /* 0x0000007f4d00720c */ /* 0x000fe40003f84070 */
[----:B0-----:R-:W-:-:S02]  /*4b50*/  IADD3.X R68, PT, PT, R8, UR15, RZ, P2, !PT ;  /* 0x0000000f08447c10 */ /* 0x001fc400097fe4ff */
[----:B------:R-:W-:Y:S01]  /*4b60*/  ISETP.GT.U32.AND P2, PT, R77, R126, PT ;  /* 0x0000007e4d00720c */ /* 0x000fe20003f44070 */
[----:B------:R-:W-:Y:S01]  /*4b70*/  @!P0 IMAD.MOV.U32 R70, RZ, RZ, R67 ;  /* 0x000000ffff468224 */ /* 0x000fe200078e0043 */
[----:B------:R-:W-:Y:S01]  /*4b80*/  PRMT R231, RZ, 0x7610, R231 ;  /* 0x00007610ffe77816 */ /* 0x000fe200000000e7 */
[----:B------:R-:W-:Y:S02]  /*4b90*/  @!P0 IMAD.MOV.U32 R71, RZ, RZ, R68 ;  /* 0x000000ffff478224 */ /* 0x000fe400078e0044 */
[--C-:B------:R-:W-:Y:S01]  /*4ba0*/  @!P3 IMAD.IADD R125, R125, 0x1, -R77.reuse ;  /* 0x000000017d7db824 */ /* 0x100fe200078e0a4d */
[C---:B------:R-:W-:Y:S02]  /*4bb0*/  ISETP.GT.U32.AND P3, PT, R77.reuse, R109, PT ;  /* 0x0000006d4d00720c */ /* 0x040fe40003f64070 */
[----:B------:R0:W2:Y:S01]  /*4bc0*/  @!P0 LDG.E.U8 R231, desc[UR24][R70.64] ;  /* 0x0000001846e78981 */ /* 0x0000a2000c1e1100 */
[----:B------:R-:W-:Y:S01]  /*4bd0*/  ISETP.GT.U32.AND P0, PT, R77, R107, PT ;  /* 0x0000006b4d00720c */ /* 0x000fe20003f04070 */
[----:B------:R-:W-:-:S03]  /*4be0*/  @!P6 IMAD.IADD R130, R130, 0x1, -R77 ;  /* 0x000000018282e824 */ /* 0x000fc600078e0a4d */
[--C-:B------:R-:W-:Y:S01]  /*4bf0*/  @!P2 IMAD.IADD R126, R126, 0x1, -R77.reuse ;  /* 0x000000017e7ea824 */ /* 0x100fe200078e0a4d */
[----:B------:R-:W-:Y:S01]  /*4c00*/  ISETP.GT.U32.AND P2, PT, R77, R110, PT ;  /* 0x0000006e4d00720c */ /* 0x000fe20003f44070 */
[--C-:B------:R-:W-:Y:S01]  /*4c10*/  @!P4 IMAD.IADD R127, R127, 0x1, -R77.reuse ;  /* 0x000000017f7fc824 */ /* 0x100fe200078e0a4d */
[C---:B------:R-:W-:Y:S02]  /*4c20*/  ISETP.GT.U32.AND P6, PT, R77.reuse, R128, PT ;  /* 0x000000804d00720c */ /* 0x040fe40003fc4070 */
[----:B------:R-:W-:Y:S01]  /*4c30*/  ISETP.GT.U32.AND P4, PT, R77, R108, PT ;  /* 0x0000006c4d00720c */ /* 0x000fe20003f84070 */
[----:B------:R-:W-:Y:S01]  /*4c40*/  VIADD R69, R21, 0xfffffff2 ;  /* 0xfffffff215457836 */ /* 0x000fe20000000000 */
[----:B------:R-:W-:Y:S01]  /*4c50*/  UIMAD UR5, UR8, 0xd, URZ ;  /* 0x0000000d080578a4 */ /* 0x000fe2000f8e02ff */
[--C-:B------:R-:W-:Y:S01]  /*4c60*/  @!P3 IMAD.IADD R109, R109, 0x1, -R77.reuse ;  /* 0x000000016d6db824 */ /* 0x100fe200078e0a4d */
[----:B------:R-:W-:Y:S01]  /*4c70*/  ISETP.GT.U32.AND P3, PT, R77, R112, PT ;  /* 0x000000704d00720c */ /* 0x000fe20003f64070 */
[----:B------:R-:W-:Y:S01]  /*4c80*/  @!P0 IMAD.IADD R107, R107, 0x1, -R77 ;  /* 0x000000016b6b8824 */ /* 0x000fe200078e0a4d */
[----:B------:R-:W-:Y:S01]  /*4c90*/  ISETP.GE.U32.AND P0, PT, R69, 0x7fffffd3, PT ;  /* 0x7fffffd34500780c */ /* 0x000fe20003f06070 */
[----:B------:R-:W-:-:S02]  /*4ca0*/  USHF.R.S32.HI UR6, URZ, 0x1f, UR5 ;  /* 0x0000001fff067899 */ /* 0x000fc40008011405 */
[--C-:B------:R-:W-:Y:S01]  /*4cb0*/  @!P2 IMAD.IADD R110, R110, 0x1, -R77.reuse ;  /* 0x000000016e6ea824 */ /* 0x100fe200078e0a4d */
[----:B------:R-:W-:Y:S01]  /*4cc0*/  ISETP.GT.U32.AND P2, PT, R77, R113, PT ;  /* 0x000000714d00720c */ /* 0x000fe20003f44070 */
[--C-:B------:R-:W-:Y:S01]  /*4cd0*/  @!P6 IMAD.IADD R128, R128, 0x1, -R77.reuse ;  /* 0x000000018080e824 */ /* 0x100fe200078e0a4d */
[----:B------:R-:W-:Y:S01]  /*4ce0*/  IADD3 R69, P6, PT, R5, UR5, RZ ;  /* 0x0000000505457c10 */ /* 0x000fe2000ffde0ff */
[--C-:B------:R-:W-:Y:S01]  /*4cf0*/  @!P4 IMAD.IADD R108, R108, 0x1, -R77.reuse ;  /* 0x000000016c6cc824 */ /* 0x100fe200078e0a4d */
[----:B------:R-:W-:Y:S02]  /*4d00*/  ISETP.GT.U32.AND P4, PT, R77, R111, PT ;  /* 0x0000006f4d00720c */ /* 0x000fe40003f84070 */
[----:B0-----:R-:W-:Y:S01]  /*4d10*/  IADD3.X R70, PT, PT, R7, UR6, RZ, P6, !PT ;  /* 0x0000000607467c10 */ /* 0x001fe2000b7fe4ff */
[----:B------:R-:W-:Y:S01]  /*4d20*/  @!P3 IMAD.IADD R112, R112, 0x1, -R77 ;  /* 0x000000017070b824 */ /* 0x000fe200078e0a4d */
[----:B------:R-:W-:Y:S01]  /*4d30*/  PRMT R230, RZ, 0x7610, R230 ;  /* 0x00007610ffe67816 */ /* 0x000fe200000000e6 */
[----:B------:R-:W-:Y:S01]  /*4d40*/  @!P0 IMAD.MOV.U32 R72, RZ, RZ, R69 ;  /* 0x000000ffff488224 */ /* 0x000fe200078e0045 */
[----:B------:R-:W-:Y:S01]  /*4d50*/  ISETP.GT.U32.AND P3, PT, R77, R114, PT ;  /* 0x000000724d00720c */ /* 0x000fe20003f64070 */
[----:B------:R-:W-:-:S02]  /*4d60*/  @!P0 IMAD.MOV.U32 R73, RZ, RZ, R70 ;  /* 0x000000ffff498224 */ /* 0x000fc400078e0046 */
[--C-:B------:R-:W-:Y:S01]  /*4d70*/  @!P2 IMAD.IADD R113, R113, 0x1, -R77.reuse ;  /* 0x000000017171a824 */ /* 0x100fe200078e0a4d */
[----:B------:R-:W-:Y:S02]  /*4d80*/  IADD3 R71, P2, PT, R6, UR5, RZ ;  /* 0x0000000506477c10 */ /* 0x000fe4000ff5e0ff */
[----:B------:R0:W2:Y:S01]  /*4d90*/  @!P0 LDG.E.U8 R230, desc[UR24][R72.64] ;  /* 0x0000001848e68981 */ /* 0x0000a2000c1e1100 */
[----:B------:R-:W-:Y:S01]  /*4da0*/  @!P4 IMAD.IADD R111, R111, 0x1, -R77 ;  /* 0x000000016f6fc824 */ /* 0x000fe200078e0a4d */
[----:B------:R-:W-:Y:S02]  /*4db0*/  ISETP.GE.AND P4, PT, R75, RZ, PT ;  /* 0x000000ff4b00720c */ /* 0x000fe40003f86270 */
[----:B------:R-:W-:Y:S02]  /*4dc0*/  PRMT R226, RZ, 0x7610, R226 ;  /* 0x00007610ffe27816 */ /* 0x000fe400000000e2 */
[----:B0-----:R-:W-:Y:S02]  /*4dd0*/  IADD3.X R72, PT, PT, R8, UR6, RZ, P2, !PT ;  /* 0x0000000608487c10 */ /* 0x001fe400097fe4ff */
[----:B------:R-:W-:Y:S01]  /*4de0*/  ISETP.GE.AND P2, PT, R74, RZ, PT ;  /* 0x000000ff4a00720c */ /* 0x000fe20003f46270 */
[----:B------:R-:W-:Y:S01]  /*4df0*/  @!P0 IMAD.MOV.U32 R74, RZ, RZ, R71 ;  /* 0x000000ffff4a8224 */ /* 0x000fe200078e0047 */
[----:B------:R-:W-:Y:S01]  /*4e00*/  SHF.R.U32.HI R73, RZ, 0xa, R98 ;  /* 0x0000000aff497819 */ /* 0x000fe20000011662 */
[----:B------:R-:W-:Y:S01]  /*4e10*/  @!P0 IMAD.MOV.U32 R75, RZ, RZ, R72 ;  /* 0x000000ffff4b8224 */ /* 0x000fe200078e0048 */
[----:B------:R-:W-:Y:S01]  /*4e20*/  ISETP.GT.U32.AND P6, PT, R77, R115, PT ;  /* 0x000000734d00720c */ /* 0x000fe20003fc4070 */
[----:B------:R-:W-:Y:S01]  /*4e30*/  UIMAD UR5, UR8, 0x15, URZ ;  /* 0x00000015080578a4 */ /* 0x000fe2000f8e02ff */
[----:B------:R-:W-:Y:S01]  /*4e40*/  @!P3 IMAD.IADD R114, R114, 0x1, -R77 ;  /* 0x000000017272b824 */ /* 0x000fe200078e0a4d */
[----:B------:R-:W-:Y:S01]  /*4e50*/  LOP3.LUT P3, RZ, R73, 0x1, RZ, 0xc0, !PT ;  /* 0x0000000149ff7812 */ /* 0x000fe2000786c0ff */
[----:B------:R0:W2:Y:S01]  /*4e60*/  @!P0 LDG.E.U8 R226, desc[UR24][R74.64] ;  /* 0x000000184ae28981 */ /* 0x0000a2000c1e1100 */
[----:B------:R-:W-:Y:S01]  /*4e70*/  ISETP.GE.AND P0, PT, R106, RZ, PT ;  /* 0x000000ff6a00720c */ /* 0x000fe20003f06270 */
[----:B------:R-:W-:Y:S01]  /*4e80*/  USHF.R.S32.HI UR6, URZ, 0x1f, UR5 ;  /* 0x0000001fff067899 */ /* 0x000fe20008011405 */
[----:B------:R-:W-:Y:S01]  /*4e90*/  @!P4 IMAD.MOV R116, RZ, RZ, -R116 ;  /* 0x000000ffff74c224 */ /* 0x000fe200078e0a74 */
[----:B------:R-:W-:-:S02]  /*4ea0*/  IADD3 R73, P4, PT, R5, UR5, RZ ;  /* 0x0000000505497c10 */ /* 0x000fc4000ff9e0ff */
[----:B------:R-:W-:Y:S02]  /*4eb0*/  PRMT R106, RZ, 0x7610, R106 ;  /* 0x00007610ff6a7816 */ /* 0x000fe4000000006a */
[----:B0-----:R-:W-:Y:S01]  /*4ec0*/  IADD3.X R74, PT, PT, R7, UR6, RZ, P4, !PT ;  /* 0x00000006074a7c10 */ /* 0x001fe2000a7fe4ff */
[----:B------:R-:W-:Y:S01]  /*4ed0*/  @!P6 IMAD.IADD R115, R115, 0x1, -R77 ;  /* 0x000000017373e824 */ /* 0x000fe200078e0a4d */
[----:B------:R-:W-:Y:S02]  /*4ee0*/  ISETP.GE.AND P6, PT, R76, RZ, PT ;  /* 0x000000ff4c00720c */ /* 0x000fe40003fc6270 */
[----:B------:R-:W-:Y:S02]  /*4ef0*/  @P3 IMAD.MOV.U32 R76, RZ, RZ, R73 ;  /* 0x000000ffff4c3224 */ /* 0x000fe400078e0049 */
[----:B------:R-:W-:Y:S01]  /*4f00*/  @P3 IMAD.MOV.U32 R77, RZ, RZ, R74 ;  /* 0x000000ffff4d3224 */ /* 0x000fe200078e004a */
[----:B------:R-:W-:Y:S01]  /*4f10*/  IADD3 R75, P4, PT, R6, UR5, RZ ;  /* 0x00000005064b7c10 */ /* 0x000fe2000ff9e0ff */
[----:B------:R-:W-:Y:S01]  /*4f20*/  @!P0 IMAD.MOV R118, RZ, RZ, -R118 ;  /* 0x000000ffff768224 */ /* 0x000fe200078e0a76 */
[----:B------:R-:W-:Y:S01]  /*4f30*/  ISETP.GE.AND P0, PT, R102, RZ, PT ;  /* 0x000000ff6600720c */ /* 0x000fe20003f06270 */
[----:B------:R-:W-:Y:S01]  /*4f40*/  @!P2 IMAD.MOV R117, RZ, RZ, -R117 ;  /* 0x000000ffff75a224 */ /* 0x000fe200078e0a75 */
[----:B------:R0:W2:Y:S01]  /*4f50*/  @P3 LDG.E.U8 R106, desc[UR24][R76.64] ;  /* 0x000000184c6a3981 */ /* 0x0000a2000c1e1100 */
[----:B------:R-:W-:-:S02]  /*4f60*/  ISETP.GE.AND P2, PT, R79, RZ, PT ;  /* 0x000000ff4f00720c */ /* 0x000fc40003f46270 */
[----:B0-----:R-:W-:Y:S02]  /*4f70*/  IADD3.X R76, PT, PT, R8, UR6, RZ, P4, !PT ;  /* 0x00000006084c7c10 */ /* 0x001fe4000a7fe4ff */
[----:B------:R-:W-:Y:S02]  /*4f80*/  ISETP.GE.AND P4, PT, R78, RZ, PT ;  /* 0x000000ff4e00720c */ /* 0x000fe40003f86270 */
[----:B------:R-:W-:Y:S01]  /*4f90*/  SHF.R.U32.HI R77, RZ, 0x2, R98 ;  /* 0x00000002ff4d7819 */ /* 0x000fe20000011662 */
[----:B------:R-:W-:Y:S01]  /*4fa0*/  @P3 IMAD.MOV.U32 R78, RZ, RZ, R75 ;  /* 0x000000ffff4e3224 */ /* 0x000fe200078e004b */
[----:B------:R-:W-:Y:S01]  /*4fb0*/  PRMT R102, RZ, 0x7610, R102 ;  /* 0x00007610ff667816 */ /* 0x000fe20000000066 */
[----:B------:R-:W-:Y:S01]  /*4fc0*/  @P3 IMAD.MOV.U32 R79, RZ, RZ, R76 ;  /* 0x000000ffff4f3224 */ /* 0x000fe200078e004c */
[----:B------:R-:W-:Y:S01]  /*4fd0*/  UIMAD UR5, UR8, 0x1d, URZ ;  /* 0x0000001d080578a4 */ /* 0x000fe2000f8e02ff */
[----:B------:R-:W-:Y:S01]  /*4fe0*/  @!P0 IMAD.MOV R121, RZ, RZ, -R121 ;  /* 0x000000ffff798224 */ /* 0x000fe200078e0a79 */
[----:B------:R-:W-:Y:S01]  /*4ff0*/  LOP3.LUT P0, RZ, R77, 0x1, RZ, 0xc0, !PT ;  /* 0x000000014dff7812 */ /* 0x000fe2000780c0ff */
[----:B------:R-:W-:Y:S01]  /*5000*/  @!P2 IMAD.MOV R120, RZ, RZ, -R120 ;  /* 0x000000ffff78a224 */ /* 0x000fe200078e0a78 */
[----:B------:R-:W-:Y:S01]  /*5010*/  USHF.R.S32.HI UR6, URZ, 0x1f, UR5 ;  /* 0x0000001fff067899 */ /* 0x000fe20008011405 */
[----:B------:R0:W2:Y:S01]  /*5020*/  @P3 LDG.E.U8 R102, desc[UR24][R78.64] ;  /* 0x000000184e663981 */ /* 0x0000a2000c1e1100 */
[----:B------:R-:W-:Y:S01]  /*5030*/  ISETP.GE.AND P2, PT, R167, RZ, PT ;  /* 0x000000ffa700720c */ /* 0x000fe20003f46270 */
[----:B------:R-:W-:Y:S01]  /*5040*/  @!P4 IMAD.MOV R122, RZ, RZ, -R122 ;  /* 0x000000ffff7ac224 */ /* 0x000fe200078e0a7a */
[----:B------:R-:W-:-:S02]  /*5050*/  ISETP.GE.AND P3, PT, R168, RZ, PT ;  /* 0x000000ffa800720c */ /* 0x000fc40003f66270 */
[----:B------:R-:W-:Y:S01]  /*5060*/  IADD3 R197, P4, PT, R5, UR5, RZ ;  /* 0x0000000505c57c10 */ /* 0x000fe2000ff9e0ff */
[----:B------:R-:W-:-:S03]  /*5070*/  @!P6 IMAD.MOV R119, RZ, RZ, -R119 ;  /* 0x000000ffff77e224 */ /* 0x000fc600078e0a77 */
[----:B------:R-:W-:Y:S02]  /*5080*/  IADD3.X R196, PT, PT, R7, UR6, RZ, P4, !PT ;  /* 0x0000000607c47c10 */ /* 0x000fe4000a7fe4ff */
[----:B------:R-:W-:Y:S02]  /*5090*/  IADD3 R199, P4, PT, R6, UR5, RZ ;  /* 0x0000000506c77c10 */ /* 0x000fe4000ff9e0ff */
[----:B------:R-:W-:Y:S01]  /*50a0*/  ISETP.GE.AND P6, PT, R103, RZ, PT ;  /* 0x000000ff6700720c */ /* 0x000fe20003fc6270 */
[----:B0-----:R-:W-:Y:S01]  /*50b0*/  @P0 IMAD.MOV.U32 R78, RZ, RZ, R197 ;  /* 0x000000ffff4e0224 */ /* 0x001fe200078e00c5 */
[----:B------:R-:W-:Y:S01]  /*50c0*/  PRMT R103, RZ, 0x7610, R103 ;  /* 0x00007610ff677816 */ /* 0x000fe20000000067 */
[----:B------:R-:W-:Y:S01]  /*50d0*/  @P0 IMAD.MOV.U32 R79, RZ, RZ, R196 ;  /* 0x000000ffff4f0224 */ /* 0x000fe200078e00c4 */
[----:B------:R-:W-:Y:S01]  /*50e0*/  IADD3.X R198, PT, PT, R8, UR6, RZ, P4, !PT ;  /* 0x0000000608c67c10 */ /* 0x000fe2000a7fe4ff */
[----:B------:R-:W-:Y:S01]  /*50f0*/  @!P2 IMAD.MOV R124, RZ, RZ, -R124 ;  /* 0x000000ffff7ca224 */ /* 0x000fe200078e0a7c */
[----:B------:R-:W-:Y:S01]  /*5100*/  ISETP.GE.AND P2, PT, R166, RZ, PT ;  /* 0x000000ffa600720c */ /* 0x000fe20003f46270 */
[----:B------:R-:W-:Y:S01]  /*5110*/  @!P3 IMAD.MOV R123, RZ, RZ, -R123 ;  /* 0x000000ffff7bb224 */ /* 0x000fe200078e0a7b */
[----:B------:R-:W-:Y:S01]  /*5120*/  ISETP.GE.AND P4, PT, R104, RZ, PT ;  /* 0x000000ff6800720c */ /* 0x000fe20003f86270 */
[----:B------:R0:W2:Y:S01]  /*5130*/  @P0 LDG.E.U8 R103, desc[UR24][R78.64] ;  /* 0x000000184e670981 */ /* 0x0000a2000c1e1100 */
[----:B------:R-:W-:-:S02]  /*5140*/  ISETP.GE.AND P3, PT, R165, RZ, PT ;  /* 0x000000ffa500720c */ /* 0x000fc40003f66270 */
[----:B------:R-:W-:Y:S01]  /*5150*/  PRMT R104, RZ, 0x7610, R104 ;  /* 0x00007610ff687816 */ /* 0x000fe20000000068 */
[----:B0-----:R-:W-:Y:S02]  /*5160*/  @P0 IMAD.MOV.U32 R78, RZ, RZ, R199 ;  /* 0x000000ffff4e0224 */ /* 0x001fe400078e00c7 */
[----:B------:R-:W-:Y:S02]  /*5170*/  @P0 IMAD.MOV.U32 R79, RZ, RZ, R198 ;  /* 0x000000ffff4f0224 */ /* 0x000fe400078e00c6 */
[----:B------:R-:W-:-:S03]  /*5180*/  VIADD R77, R21, 0xfffffff9 ;  /* 0xfffffff9154d7836 */ /* 0x000fc60000000000 */
[----:B------:R0:W2:Y:S01]  /*5190*/  @P0 LDG.E.U8 R104, desc[UR24][R78.64] ;  /* 0x000000184e680981 */ /* 0x0000a2000c1e1100 */
[----:B------:R-:W-:Y:S01]  /*51a0*/  ISETP.GE.AND P0, PT, R162, RZ, PT ;  /* 0x000000ffa200720c */ /* 0x000fe20003f06270 */
[----:B------:R-:W-:Y:S01]  /*51b0*/  IMAD.MOV.U32 R162, RZ, RZ, R81 ;  /* 0x000000ffffa27224 */ /* 0x000fe200078e0051 */
[----:B------:R-:W-:Y:S01]  /*51c0*/  UIMAD UR5, UR8, 0x6, URZ ;  /* 0x00000006080578a4 */ /* 0x000fe2000f8e02ff */
[----:B------:R-:W-:Y:S02]  /*51d0*/  @!P3 IMAD.MOV R161, RZ, RZ, -R161 ;  /* 0x000000ffffa1b224 */ /* 0x000fe400078e0aa1 */
[----:B------:R-:W-:Y:S01]  /*51e0*/  @!P2 IMAD.MOV R162, RZ, RZ, -R162 ;  /* 0x000000ffffa2a224 */ /* 0x000fe200078e0aa2 */
[----:B------:R-:W-:Y:S01]  /*51f0*/  ISETP.GE.U32.AND P2, PT, R77, 0x7fffffda, PT ;  /* 0x7fffffda4d00780c */ /* 0x000fe20003f46070 */
[----:B------:R-:W-:Y:S01]  /*5200*/  USHF.R.S32.HI UR6, URZ, 0x1f, UR5 ;  /* 0x0000001fff067899 */ /* 0x000fe20008011405 */
[----:B------:R-:W-:Y:S01]  /*5210*/  ISETP.GE.AND P3, PT, R105, RZ, PT ;  /* 0x000000ff6900720c */ /* 0x000fe20003f66270 */
[----:B------:R-:W-:Y:S01]  /*5220*/  @!P4 IMAD.MOV R163, RZ, RZ, -R163 ;  /* 0x000000ffffa3c224 */ /* 0x000fe200078e0aa3 */
[----:B------:R-:W-:-:S04]  /*5230*/  IADD3 R77, P4, PT, R5, UR5, RZ ;  /* 0x00000005054d7c10 */ /* 0x000fc8000ff9e0ff */
[----:B0-----:R-:W-:Y:S01]  /*5240*/  IADD3.X R78, PT, PT, R7, UR6, RZ, P4, !PT ;  /* 0x00000006074e7c10 */ /* 0x001fe2000a7fe4ff */
[----:B------:R-:W-:Y:S01]  /*5250*/  IMAD.MOV.U32 R165, RZ, RZ, R80 ;  /* 0x000000ffffa57224 */ /* 0x000fe200078e0050 */
[----:B------:R-:W-:-:S03]  /*5260*/  PRMT R105, RZ, 0x7610, R105 ;  /* 0x00007610ff697816 */ /* 0x000fc60000000069 */
[----:B------:R-:W-:Y:S02]  /*5270*/  @!P2 IMAD.MOV.U32 R80, RZ, RZ, R77 ;  /* 0x000000ffff50a224 */ /* 0x000fe400078e004d */
[----:B------:R-:W-:Y:S02]  /*5280*/  @!P2 IMAD.MOV.U32 R81, RZ, RZ, R78 ;  /* 0x000000ffff51a224 */ /* 0x000fe400078e004e */
[----:B------:R-:W-:Y:S01]  /*5290*/  @!P3 IMAD.MOV R160, RZ, RZ, -R160 ;  /* 0x000000ffffa0b224 */ /* 0x000fe200078e0aa0 */
[----:B------:R-:W-:Y:S02]  /*52a0*/  IADD3 R79, P3, PT, R6, UR5, RZ ;  /* 0x00000005064f7c10 */ /* 0x000fe4000ff7e0ff */
[----:B------:R0:W2:Y:S01]  /*52b0*/  @!P2 LDG.E.U8 R105, desc[UR24][R80.64] ;  /* 0x000000185069a981 */ /* 0x0000a2000c1e1100 */
[----:B------:R-:W-:Y:S01]  /*52c0*/  @!P0 IMAD.MOV R159, RZ, RZ, -R159 ;  /* 0x000000ffff9f8224 */ /* 0x000fe200078e0a9f */
[----:B------:R-:W-:Y:S02]  /*52d0*/  ISETP.GE.AND P4, PT, R158, RZ, PT ;  /* 0x000000ff9e00720c */ /* 0x000fe40003f86270 */
[----:B------:R-:W-:-:S02]  /*52e0*/  ISETP.GE.AND P0, PT, R83, RZ, PT ;  /* 0x000000ff5300720c */ /* 0x000fc40003f06270 */
[----:B------:R-:W-:Y:S02]  /*52f0*/  PRMT R158, RZ, 0x7610, R158 ;  /* 0x00007610ff9e7816 */ /* 0x000fe4000000009e */
[----:B0-----:R-:W-:Y:S02]  /*5300*/  IADD3.X R80, PT, PT, R8, UR6, RZ, P3, !PT ;  /* 0x0000000608507c10 */ /* 0x001fe40009ffe4ff */
[----:B------:R-:W-:Y:S01]  /*5310*/  ISETP.GE.AND P3, PT, R82, RZ, PT ;  /* 0x000000ff5200720c */ /* 0x000fe20003f66270 */
[----:B------:R-:W-:Y:S02]  /*5320*/  @!P2 IMAD.MOV.U32 R82, RZ, RZ, R79 ;  /* 0x000000ffff52a224 */ /* 0x000fe400078e004f */
[----:B------:R-:W-:Y:S02]  /*5330*/  @!P2 IMAD.MOV.U32 R83, RZ, RZ, R80 ;  /* 0x000000ffff53a224 */ /* 0x000fe400078e0050 */
[----:B------:R-:W-:-:S03]  /*5340*/  VIADD R81, R21, 0xfffffff1 ;  /* 0xfffffff115517836 */ /* 0x000fc60000000000 */
[----:B------:R0:W2:Y:S01]  /*5350*/  @!P2 LDG.E.U8 R158, desc[UR24][R82.64] ;  /* 0x00000018529ea981 */ /* 0x0000a2000c1e1100 */
[----:B------:R-:W-:Y:S01]  /*5360*/  ISETP.GE.AND P2, PT, R155, RZ, PT ;  /* 0x000000ff9b00720c */ /* 0x000fe20003f46270 */
[----:B------:R-:W-:Y:S01]  /*5370*/  IMAD.MOV.U32 R155, RZ, RZ, R85 ;  /* 0x000000ffff9b7224 */ /* 0x000fe200078e0055 */
[----:B------:R-:W-:-:S03]  /*5380*/  UIMAD UR5, UR8, 0xe, URZ ;  /* 0x0000000e080578a4 */ /* 0x000fc6000f8e02ff */
[----:B------:R-:W-:Y:S01]  /*5390*/  @!P4 IMAD.MOV R155, RZ, RZ, -R155 ;  /* 0x000000ffff9bc224 */ /* 0x000fe200078e0a9b */
[----:B------:R-:W-:Y:S01]  /*53a0*/  ISETP.GE.U32.AND P4, PT, R81, 0x7fffffd2, PT ;  /* 0x7fffffd25100780c */ /* 0x000fe20003f86070 */
[----:B------:R-:W-:Y:S01]  /*53b0*/  USHF.R.S32.HI UR6, URZ, 0x1f, UR5 ;  /* 0x0000001fff067899 */ /* 0x000fe20008011405 */
[----:B------:R-:W-:Y:S01]  /*53c0*/  @!P3 IMAD.MOV R156, RZ, RZ, -R156 ;  /* 0x000000ffff9cb224 */ /* 0x000fe200078e0a9c */
[----:B------:R-:W-:Y:S01]  /*53d0*/  IADD3 R81, P3, PT, R5, UR5, RZ ;  /* 0x0000000505517c10 */ /* 0x000fe2000ff7e0ff */
[----:B------:R-:W-:Y:S01]  /*53e0*/  @!P0 IMAD.MOV R154, RZ, RZ, -R154 ;  /* 0x000000ffff9a8224 */ /* 0x000fe200078e0a9a */
[----:B------:R-:W-:Y:S02]  /*53f0*/  ISETP.GE.AND P0, PT, R153, RZ, PT ;  /* 0x000000ff9900720c */ /* 0x000fe40003f06270 */
[----:B0-----:R-:W-:Y:S01]  /*5400*/  IADD3.X R82, PT, PT, R7, UR6, RZ, P3, !PT ;  /* 0x0000000607527c10 */ /* 0x001fe20009ffe4ff */
[----:B------:R-:W-:Y:S01]  /*5410*/  @!P6 IMAD.MOV R165, RZ, RZ, -R165 ;  /* 0x000000ffffa5e224 */ /* 0x000fe200078e0aa5 */
[----:B------:R-:W-:Y:S01]  /*5420*/  ISETP.GE.AND P6, PT, R164, RZ, PT ;  /* 0x000000ffa400720c */ /* 0x000fe20003fc6270 */
[----:B------:R-:W-:Y:S01]  /*5430*/  IMAD.MOV.U32 R164, RZ, RZ, R84 ;  /* 0x000000ffffa47224 */ /* 0x000fe200078e0054 */
[----:B------:R-:W-:Y:S01]  /*5440*/  PRMT R153, RZ, 0x7610, R153 ;  /* 0x00007610ff997816 */ /* 0x000fe20000000099 */
[----:B------:R-:W-:-:S02]  /*5450*/  @!P2 IMAD.MOV R151, RZ, RZ, -R151 ;  /* 0x000000ffff97a224 */ /* 0x000fc400078e0a97 */
[----:B------:R-:W-:Y:S02]  /*5460*/  @!P4 IMAD.MOV.U32 R84, RZ, RZ, R81 ;  /* 0x000000ffff54c224 */ /* 0x000fe400078e0051 */
[----:B------:R-:W-:Y:S01]  /*5470*/  @!P4 IMAD.MOV.U32 R85, RZ, RZ, R82 ;  /* 0x000000ffff55c224 */ /* 0x000fe200078e0052 */
[----:B------:R-:W-:Y:S01]  /*5480*/  IADD3 R83, P2, PT, R6, UR5, RZ ;  /* 0x0000000506537c10 */ /* 0x000fe2000ff5e0ff */
[----:B------:R-:W-:-:S03]  /*5490*/  @!P0 IMAD.MOV R152, RZ, RZ, -R152 ;  /* 0x000000ffff988224 */ /* 0x000fc600078e0a98 */
[----:B------:R0:W2:Y:S01]  /*54a0*/  @!P4 LDG.E.U8 R153, desc[UR24][R84.64] ;  /* 0x000000185499c981 */ /* 0x0000a2000c1e1100 */
[----:B------:R-:W-:Y:S02]  /*54b0*/  ISETP.GE.AND P0, PT, R150, RZ, PT ;  /* 0x000000ff9600720c */ /* 0x000fe40003f06270 */
[----:B------:R-:W-:Y:S02]  /*54c0*/  ISETP.GE.AND P3, PT, R87, RZ, PT ;  /* 0x000000ff5700720c */ /* 0x000fe40003f66270 */
[----:B------:R-:W-:Y:S02]  /*54d0*/  PRMT R150, RZ, 0x7610, R150 ;  /* 0x00007610ff967816 */ /* 0x000fe40000000096 */
[----:B0-----:R-:W-:Y:S02]  /*54e0*/  IADD3.X R84, PT, PT, R8, UR6, RZ, P2, !PT ;  /* 0x0000000608547c10 */ /* 0x001fe400097fe4ff */
[----:B------:R-:W-:Y:S01]  /*54f0*/  ISETP.GE.AND P2, PT, R86, RZ, PT ;  /* 0x000000ff5600720c */ /* 0x000fe20003f46270 */
[----:B------:R-:W-:-:S02]  /*5500*/  @!P4 IMAD.MOV.U32 R86, RZ, RZ, R83 ;  /* 0x000000ffff56c224 */ /* 0x000fc400078e0053 */
[----:B------:R-:W-:Y:S02]  /*5510*/  @!P4 IMAD.MOV.U32 R87, RZ, RZ, R84 ;  /* 0x000000ffff57c224 */ /* 0x000fe400078e0054 */
[----:B------:R-:W-:Y:S01]  /*5520*/  @!P6 IMAD.MOV R164, RZ, RZ, -R164 ;  /* 0x000000ffffa4e224 */ /* 0x000fe200078e0aa4 */
[----:B------:R-:W-:Y:S02]  /*5530*/  ISETP.GE.AND P6, PT, R157, RZ, PT ;  /* 0x000000ff9d00720c */ /* 0x000fe40003fc6270 */
[----:B------:R0:W2:Y:S01]  /*5540*/  @!P4 LDG.E.U8 R150, desc[UR24][R86.64] ;  /* 0x000000185696c981 */ /* 0x0000a2000c1e1100 */
[----:B------:R-:W-:Y:S01]  /*5550*/  ISETP.GE.AND P4, PT, R147, RZ, PT ;  /* 0x000000ff9300720c */ /* 0x000fe20003f86270 */
[----:B------:R-:W-:Y:S01]  /*5560*/  IMAD.MOV.U32 R147, RZ, RZ, R89 ;  /* 0x000000ffff937224 */ /* 0x000fe200078e0059 */
[----:B------:R-:W-:Y:S01]  /*5570*/  SHF.R.U32.HI R85, RZ, 0x9, R98 ;  /* 0x00000009ff557819 */ /* 0x000fe20000011662 */
[----:B------:R-:W-:Y:S01]  /*5580*/  UIMAD UR5, UR8, 0x16, URZ ;  /* 0x00000016080578a4 */ /* 0x000fe2000f8e02ff */
[----:B------:R-:W-:-:S02]  /*5590*/  IMAD.MOV.U32 R157, RZ, RZ, R88 ;  /* 0x000000ffff9d7224 */ /* 0x000fc400078e0058 */
[----:B------:R-:W-:Y:S01]  /*55a0*/  @!P0 IMAD.MOV R147, RZ, RZ, -R147 ;  /* 0x000000ffff938224 */ /* 0x000fe200078e0a93 */
[----:B------:R-:W-:Y:S01]  /*55b0*/  LOP3.LUT P0, RZ, R85, 0x1, RZ, 0xc0, !PT ;  /* 0x0000000155ff7812 */ /* 0x000fe2000780c0ff */
[----:B------:R-:W-:Y:S01]  /*55c0*/  @!P3 IMAD.MOV R146, RZ, RZ, -R146 ;  /* 0x000000ffff92b224 */ /* 0x000fe200078e0a92 */
[----:B------:R-:W-:Y:S01]  /*55d0*/  ISETP.GE.AND P3, PT, R145, RZ, PT ;  /* 0x000000ff9100720c */ /* 0x000fe20003f66270 */
[----:B------:R-:W-:Y:S01]  /*55e0*/  USHF.R.S32.HI UR6, URZ, 0x1f, UR5 ;  /* 0x0000001fff067899 */ /* 0x000fe20008011405 */
[----:B------:R-:W-:Y:S01]  /*55f0*/  @!P6 IMAD.MOV R157, RZ, RZ, -R157 ;  /* 0x000000ffff9de224 */ /* 0x000fe200078e0a9d */
[----:B------:R-:W-:Y:S01]  /*5600*/  IADD3 R85, P6, PT, R5, UR5, RZ ;  /* 0x0000000505557c10 */ /* 0x000fe2000ffde0ff */
[----:B------:R-:W-:-:S03]  /*5610*/  IMAD.MOV.U32 R166, RZ, RZ, R148 ;  /* 0x000000ffffa67224 */ /* 0x000fc600078e0094 */
[----:B0-----:R-:W-:Y:S01]  /*5620*/  IADD3.X R86, PT, PT, R7, UR6, RZ, P6, !PT ;  /* 0x0000000607567c10 */ /* 0x001fe2000b7fe4ff */
[----:B------:R-:W-:Y:S01]  /*5630*/  @!P2 IMAD.MOV R166, RZ, RZ, -R166 ;  /* 0x000000ffffa6a224 */ /* 0x000fe200078e0aa6 */
[----:B------:R-:W-:Y:S01]  /*5640*/  ISETP.GE.AND P2, PT, R149, RZ, PT ;  /* 0x000000ff9500720c */ /* 0x000fe20003f46270 */
[----:B------:R-:W-:Y:S02]  /*5650*/  IMAD.MOV.U32 R149, RZ, RZ, R90 ;  /* 0x000000ffff957224 */ /* 0x000fe400078e005a */
[----:B------:R-:W-:Y:S01]  /*5660*/  IMAD.MOV.U32 R167, RZ, RZ, R91 ;  /* 0x000000ffffa77224 */ /* 0x000fe200078e005b */
[----:B------:R-:W-:Y:S01]  /*5670*/  PRMT R145, RZ, 0x7610, R145 ;  /* 0x00007610ff917816 */ /* 0x000fe20000000091 */
[----:B------:R-:W-:Y:S02]  /*5680*/  @P0 IMAD.MOV.U32 R88, RZ, RZ, R85 ;  /* 0x000000ffff580224 */ /* 0x000fe400078e0055 */
[----:B------:R-:W-:Y:S02]  /*5690*/  @P0 IMAD.MOV.U32 R89, RZ, RZ, R86 ;  /* 0x000000ffff590224 */ /* 0x000fe400078e0056 */
[----:B------:R-:W-:Y:S01]  /*56a0*/  @!P4 IMAD.MOV R149, RZ, RZ, -R149 ;  /* 0x000000ffff95c224 */ /* 0x000fe200078e0a95 */
[----:B------:R-:W-:Y:S01]  /*56b0*/  ISETP.GE.AND P4, PT, R170, RZ, PT ;  /* 0x000000ffaa00720c */ /* 0x000fe20003f86270 */
[----:B------:R-:W-:Y:S01]  /*56c0*/  @!P3 IMAD.MOV R167, RZ, RZ, -R167 ;  /* 0x000000ffffa7b224 */ /* 0x000fe200078e0aa7 */
[----:B------:R-:W-:Y:S01]  /*56d0*/  IADD3 R87, P3, PT, R6, UR5, RZ ;  /* 0x0000000506577c10 */ /* 0x000fe2000ff7e0ff */
[----:B------:R0:W2:Y:S01]  /*56e0*/  @P0 LDG.E.U8 R145, desc[UR24][R88.64] ;  /* 0x0000001858910981 */ /* 0x0000a2000c1e1100 */
[----:B------:R-:W-:Y:S01]  /*56f0*/  ISETP.GE.AND P6, PT, R169, RZ, PT ;  /* 0x000000ffa900720c */ /* 0x000fe20003fc6270 */
[----:B------:R-:W-:Y:S01]  /*5700*/  IMAD.MOV.U32 R169, RZ, RZ, R141 ;  /* 0x000000ffffa97224 */ /* 0x000fe200078e008d */
[----:B------:R-:W-:Y:S01]  /*5710*/  PRMT R148, RZ, 0x7610, R148 ;  /* 0x00007610ff947816 */ /* 0x000fe20000000094 */
[----:B------:R-:W-:Y:S01]  /*5720*/  @P0 IMAD.MOV.U32 R90, RZ, RZ, R87 ;  /* 0x000000ffff5a0224 */ /* 0x000fe200078e0057 */
[----:B0-----:R-:W-:-:S02]  /*5730*/  IADD3.X R88, PT, PT, R8, UR6, RZ, P3, !PT ;  /* 0x0000000608587c10 */ /* 0x001fc40009ffe4ff */
[----:B------:R-:W-:-:S03]  /*5740*/  SHF.R.U32.HI R89, RZ, 0x1, R98 ;  /* 0x00000001ff597819 */ /* 0x000fc60000011662 */
[----:B------:R-:W-:Y:S02]  /*5750*/  @P0 IMAD.MOV.U32 R91, RZ, RZ, R88 ;  /* 0x000000ffff5b0224 */ /* 0x000fe400078e0058 */
[----:B------:R-:W-:Y:S01]  /*5760*/  @!P4 IMAD.MOV R143, RZ, RZ, -R143 ;  /* 0x000000ffff8fc224 */ /* 0x000fe200078e0a8f */
[----:B------:R-:W-:Y:S01]  /*5770*/  LOP3.LUT P4, RZ, R89, 0x1, RZ, 0xc0, !PT ;  /* 0x0000000159ff7812 */ /* 0x000fe2000788c0ff */
[----:B------:R-:W-:Y:S01]  /*5780*/  @!P2 IMAD.MOV R169, RZ, RZ, -R169 ;  /* 0x000000ffffa9a224 */ /* 0x000fe200078e0aa9 */
[----:B------:R0:W2:Y:S01]  /*5790*/  @P0 LDG.E.U8 R148, desc[UR24][R90.64] ;  /* 0x000000185a940981 */ /* 0x0000a2000c1e1100 */
[----:B------:R-:W-:Y:S01]  /*57a0*/  ISETP.GE.AND P2, PT, R183, RZ, PT ;  /* 0x000000ffb700720c */ /* 0x000fe20003f46270 */
[----:B------:R-:W-:Y:S01]  /*57b0*/  UIMAD UR5, UR8, 0x1e, URZ ;  /* 0x0000001e080578a4 */ /* 0x000fe2000f8e02ff */
[----:B------:R-:W-:Y:S01]  /*57c0*/  ISETP.GE.AND P0, PT, R189, RZ, PT ;  /* 0x000000ffbd00720c */ /* 0x000fe20003f06270 */
[----:B------:R1:W-:Y:S01]  /*57d0*/  STL [R1+0xac4], R23 ;  /* 0x000ac41701007387 */ /* 0x0003e20000100800 */
[----:B------:R-:W-:Y:S01]  /*57e0*/  @!P6 IMAD.MOV R142, RZ, RZ, -R142 ;  /* 0x000000ffff8ee224 */ /* 0x000fe200078e0a8e */
[----:B------:R-:W-:Y:S01]  /*57f0*/  USHF.R.S32.HI UR6, URZ, 0x1f, UR5 ;  /* 0x0000001fff067899 */ /* 0x000fe20008011405 */
[----:B------:R-:W-:Y:S01]  /*5800*/  ISETP.GE.AND P3, PT, R171, RZ, PT ;  /* 0x000000ffab00720c */ /* 0x000fe20003f66270 */
[----:B------:R-:W-:Y:S01]  /*5810*/  IMAD.MOV.U32 R171, RZ, RZ, R139 ;  /* 0x000000ffffab7224 */ /* 0x000fe200078e008b */
[----:B-1----:R-:W-:-:S05]  /*5820*/  IADD3 R23, P6, PT, R5, UR5, RZ ;  /* 0x0000000505177c10 */ /* 0x002fca000ffde0ff */
[----:B------:R-:W-:Y:S01]  /*5830*/  @!P2 IMAD.MOV R140, RZ, RZ, -R140 ;  /* 0x000000ffff8ca224 */ /* 0x000fe200078e0a8c */
[----:B------:R-:W-:Y:S01]  /*5840*/  IADD3.X R168, PT, PT, R7, UR6, RZ, P6, !PT ;  /* 0x0000000607a87c10 */ /* 0x000fe2000b7fe4ff */
[----:B------:R1:W-:Y:S01]  /*5850*/  STL [R1+0x130], R23 ;  /* 0x0001301701007387 */ /* 0x0003e20000100800 */
[----:B0-----:R-:W-:Y:S01]  /*5860*/  @P4 IMAD.MOV.U32 R90, RZ, RZ, R23 ;  /* 0x000000ffff5a4224 */ /* 0x001fe200078e0017 */
[----:B------:R-:W-:Y:S01]  /*5870*/  ISETP.GE.AND P2, PT, R190, RZ, PT ;  /* 0x000000ffbe00720c */ /* 0x000fe20003f46270 */
[----:B------:R-:W-:Y:S01]  /*5880*/  @!P0 IMAD.MOV R171, RZ, RZ, -R171 ;  /* 0x000000ffffab8224 */ /* 0x000fe200078e0aab */
[----:B------:R-:W-:Y:S01]  /*5890*/  PRMT R141, RZ, 0x7610, R141 ;  /* 0x00007610ff8d7816 */ /* 0x000fe2000000008d */
[----:B------:R-:W-:Y:S01]  /*58a0*/  @P4 IMAD.MOV.U32 R91, RZ, RZ, R168 ;  /* 0x000000ffff5b4224 */ /* 0x000fe200078e00a8 */
[----:B------:R-:W-:Y:S02]  /*58b0*/  ISETP.GE.AND P0, PT, R200, RZ, PT ;  /* 0x000000ffc800720c */ /* 0x000fe40003f06270 */
[----:B-1----:R-:W-:Y:S01]  /*58c0*/  IADD3 R23, P6, PT, R6, UR5, RZ ;  /* 0x0000000506177c10 */ /* 0x002fe2000ffde0ff */
[----:B------:R-:W-:Y:S03]  /*58d0*/  STL [R1+0x12c], R168 ;  /* 0x00012ca801007387 */ /* 0x000fe60000100800 */
[----:B------:R-:W-:Y:S01]  /*58e0*/  IADD3.X R89, PT, PT, R8, UR6, RZ, P6, !PT ;  /* 0x0000000608597c10 */ /* 0x000fe2000b7fe4ff */
[----:B------:R0:W2:Y:S01]  /*58f0*/  @P4 LDG.E.U8 R141, desc[UR24][R90.64] ;  /* 0x000000185a8d4981 */ /* 0x0000a2000c1e1100 */
[----:B------:R-:W-:Y:S01]  /*5900*/  ISETP.GE.AND P6, PT, R201, RZ, PT ;  /* 0x000000ffc900720c */ /* 0x000fe20003fc6270 */
[----:B------:R-:W-:-:S02]  /*5910*/  @!P3 IMAD.MOV R144, RZ, RZ, -R144 ;  /* 0x000000ffff90b224 */ /* 0x000fc400078e0a90 */
[----:B------:R-:W-:Y:S01]  /*5920*/  STL [R1+0x138], R23 ;  /* 0x0001381701007387 */ /* 0x000fe20000100800 */
[----:B------:R-:W-:Y:S01]  /*5930*/  ISETP.GE.AND P3, PT, R181, RZ, PT ;  /* 0x000000ffb500720c */ /* 0x000fe20003f66270 */
[----:B------:R-:W-:Y:S02]  /*5940*/  IMAD.MOV.U32 R183, RZ, RZ, R92 ;  /* 0x000000ffffb77224 */ /* 0x000fe400078e005c */
[----:B------:R1:W-:Y:S01]  /*5950*/  STL [R1+0x134], R89 ;  /* 0x0001345901007387 */ /* 0x0003e20000100800 */
[----:B0-----:R-:W-:Y:S02]  /*5960*/  @P4 IMAD.MOV.U32 R91, RZ, RZ, R89 ;  /* 0x000000ffff5b4224 */ /* 0x001fe400078e0059 */
[----:B------:R-:W-:Y:S01]  /*5970*/  IMAD.MOV.U32 R181, RZ, RZ, R93 ;  /* 0x000000ffffb57224 */ /* 0x000fe200078e005d */
[----:B------:R-:W-:Y:S01]  /*5980*/  UIMAD UR5, UR8, 0x7, URZ ;  /* 0x00000007080578a4 */ /* 0x000fe2000f8e02ff */
[----:B------:R-:W-:Y:S02]  /*5990*/  @!P2 IMAD.MOV R183, RZ, RZ, -R183 ;  /* 0x000000ffffb7a224 */ /* 0x000fe400078e0ab7 */
[----:B-1----:R-:W-:-:S02]  /*59a0*/  VIADD R89, R21, 0xfffffff8 ;  /* 0xfffffff815597836 */ /* 0x002fc40000000000 */
[----:B------:R-:W-:Y:S01]  /*59b0*/  IMAD.MOV.U32 R190, RZ, RZ, R137 ;  /* 0x000000ffffbe7224 */ /* 0x000fe200078e0089 */
[----:B------:R-:W-:Y:S01]  /*59c0*/  PRMT R139, RZ, 0x7610, R139 ;  /* 0x00007610ff8b7816 */ /* 0x000fe2000000008b */
[----:B------:R-:W-:Y:S01]  /*59d0*/  @!P0 IMAD.MOV R181, RZ, RZ, -R181 ;  /* 0x000000ffffb58224 */ /* 0x000fe200078e0ab5 */
[----:B------:R-:W-:Y:S01]  /*59e0*/  ISETP.GE.U32.AND P2, PT, R89, 0x7fffffd9, PT ;  /* 0x7fffffd95900780c */ /* 0x000fe20003f46070 */
[----:B------:R-:W-:Y:S01]  /*59f0*/  @P4 IMAD.MOV.U32 R90, RZ, RZ, R23 ;  /* 0x000000ffff5a4224 */ /* 0x000fe200078e0017 */
[----:B------:R-:W-:Y:S01]  /*5a00*/  ISETP.GE.AND P0, PT, R203, RZ, PT ;  /* 0x000000ffcb00720c */ /* 0x000fe20003f06270 */
[----:B------:R-:W-:Y:S01]  /*5a10*/  USHF.R.S32.HI UR6, URZ, 0x1f, UR5 ;  /* 0x0000001fff067899 */ /* 0x000fe20008011405 */
[----:B------:R-:W-:Y:S01]  /*5a20*/  @!P6 IMAD.MOV R190, RZ, RZ, -R190 ;  /* 0x000000ffffbee224 */ /* 0x000fe200078e0abe */
[----:B------:R-:W-:Y:S01]  /*5a30*/  IADD3 R89, P6, PT, R5, UR5, RZ ;  /* 0x0000000505597c10 */ /* 0x000fe2000ffde0ff */
[----:B------:R0:W2:Y:S01]  /*5a40*/  @P4 LDG.E.U8 R139, desc[UR24][R90.64] ;  /* 0x000000185a8b4981 */ /* 0x0000a2000c1e1100 */
[----:B------:R-:W-:Y:S01]  /*5a50*/  IMAD.MOV.U32 R201, RZ, RZ, R95 ;  /* 0x000000ffffc97224 */ /* 0x000fe200078e005f */
[----:B------:R-:W-:-:S02]  /*5a60*/  ISETP.GE.AND P4, PT, R202, RZ, PT ;  /* 0x000000ffca00720c */ /* 0x000fc40003f86270 */
[----:B------:R-:W-:Y:S02]  /*5a70*/  PRMT R137, RZ, 0x7610, R137 ;  /* 0x00007610ff897816 */ /* 0x000fe40000000089 */
[----:B0-----:R-:W-:Y:S01]  /*5a80*/  IADD3.X R90, PT, PT, R7, UR6, RZ, P6, !PT ;  /* 0x00000006075a7c10 */ /* 0x001fe2000b7fe4ff */
[----:B------:R-:W-:Y:S02]  /*5a90*/  @!P2 IMAD.MOV.U32 R92, RZ, RZ, R89 ;  /* 0x000000ffff5ca224 */ /* 0x000fe400078e0059 */
[----:B------:R-:W-:Y:S02]  /*5aa0*/  @!P0 IMAD.MOV R201, RZ, RZ, -R201 ;  /* 0x000000ffffc98224 */ /* 0x000fe400078e0ac9 */
[----:B------:R-:W-:Y:S01]  /*5ab0*/  @!P2 IMAD.MOV.U32 R93, RZ, RZ, R90 ;  /* 0x000000ffff5da224 */ /* 0x000fe200078e005a */
[----:B------:R-:W-:Y:S02]  /*5ac0*/  IADD3 R91, P0, PT, R6, UR5, RZ ;  /* 0x00000005065b7c10 */ /* 0x000fe4000ff1e0ff */
[----:B------:R-:W-:-:S02]  /*5ad0*/  ISETP.GE.AND P6, PT, R205, RZ, PT ;  /* 0x000000ffcd00720c */ /* 0x000fc40003fc6270 */
[----:B------:R0:W2:Y:S01]  /*5ae0*/  @!P2 LDG.E.U8 R137, desc[UR24][R92.64] ;  /* 0x000000185c89a981 */ /* 0x0000a2000c1e1100 */
[----:B------:R-:W-:Y:S01]  /*5af0*/  @!P3 IMAD.MOV R138, RZ, RZ, -R138 ;  /* 0x000000ffff8ab224 */ /* 0x000fe200078e0a8a */
[----:B------:R-:W-:Y:S01]  /*5b00*/  PRMT R189, RZ, 0x7610, R189 ;  /* 0x00007610ffbd7816 */ /* 0x000fe200000000bd */
[----:B------:R-:W-:Y:S01]  /*5b10*/  IMAD.MOV.U32 R200, RZ, RZ, R94 ;  /* 0x000000ffffc87224 */ /* 0x000fe200078e005e */
[----:B------:R-:W-:Y:S01]  /*5b20*/  ISETP.GE.AND P3, PT, R204, RZ, PT ;  /* 0x000000ffcc00720c */ /* 0x000fe20003f66270 */
[----:B------:R-:W-:Y:S01]  /*5b30*/  @!P2 IMAD.MOV.U32 R94, RZ, RZ, R91 ;  /* 0x000000ffff5ea224 */ /* 0x000fe200078e005b */
[----:B0-----:R-:W-:Y:S01]  /*5b40*/  IADD3.X R92, PT, PT, R8, UR6, RZ, P0, !PT ;  /* 0x00000006085c7c10 */ /* 0x001fe200087fe4ff */
[----:B------:R-:W-:Y:S01]  /*5b50*/  VIADD R93, R21, 0xfffffff0 ;  /* 0xfffffff0155d7836 */ /* 0x000fe20000000000 */
[----:B------:R-:W-:Y:S01]  /*5b60*/  UIMAD UR5, UR8, 0xf, URZ ;  /* 0x0000000f080578a4 */ /* 0x000fe2000f8e02ff */
[----:B------:R-:W-:Y:S01]  /*5b70*/  ISETP.GE.AND P0, PT, R207, RZ, PT ;  /* 0x000000ffcf00720c */ /* 0x000fe20003f06270 */
[----:B------:R-:W-:-:S02]  /*5b80*/  @!P4 IMAD.MOV R136, RZ, RZ, -R136 ;  /* 0x000000ffff88c224 */ /* 0x000fc400078e0a88 */
[----:B------:R-:W-:Y:S01]  /*5b90*/  @!P2 IMAD.MOV.U32 R95, RZ, RZ, R92 ;  /* 0x000000ffff5fa224 */ /* 0x000fe200078e005c */
[----:B------:R-:W-:Y:S01]  /*5ba0*/  ISETP.GE.U32.AND P4, PT, R93, 0x7fffffd1, PT ;  /* 0x7fffffd15d00780c */ /* 0x000fe20003f86070 */
[----:B------:R-:W-:Y:S01]  /*5bb0*/  IMAD.MOV.U32 R203, RZ, RZ, R96 ;  /* 0x000000ffffcb7224 */ /* 0x000fe200078e0060 */
[----:B------:R-:W-:Y:S02]  /*5bc0*/  USHF.R.S32.HI UR6, URZ, 0x1f, UR5 ;  /* 0x0000001fff067899 */ /* 0x000fe40008011405 */
[----:B------:R0:W2:Y:S01]  /*5bd0*/  @!P2 LDG.E.U8 R189, desc[UR24][R94.64] ;  /* 0x000000185ebda981 */ /* 0x0000a2000c1e1100 */
[----:B------:R-:W-:Y:S01]  /*5be0*/  @!P6 IMAD.MOV R203, RZ, RZ, -R203 ;  /* 0x000000ffffcbe224 */ /* 0x000fe200078e0acb */
[----:B------:R-:W-:Y:S02]  /*5bf0*/  ISETP.GE.AND P2, PT, R210, RZ, PT ;  /* 0x000000ffd200720c */ /* 0x000fe40003f46270 */
[----:B------:R-:W-:Y:S01]  /*5c00*/  IADD3 R93, P6, PT, R5, UR5, RZ ;  /* 0x00000005055d7c10 */ /* 0x000fe2000ffde0ff */
[--C-:B------:R-:W-:Y:S01]  /*5c10*/  IMAD.MOV.U32 R205, RZ, RZ, R135.reuse ;  /* 0x000000ffffcd7224 */ /* 0x100fe200078e0087 */
[----:B------:R-:W-:Y:S01]  /*5c20*/  PRMT R135, RZ, 0x7610, R135 ;  /* 0x00007610ff877816 */ /* 0x000fe20000000087 */
[----:B------:R-:W-:Y:S01]  /*5c30*/  @!P3 IMAD.MOV R200, RZ, RZ, -R200 ;  /* 0x000000ffffc8b224 */ /* 0x000fe200078e0ac8 */
[----:B0-----:R-:W-:Y:S01]  /*5c40*/  IADD3.X R94, PT, PT, R7, UR6, RZ, P6, !PT ;  /* 0x00000006075e7c10 */ /* 0x001fe2000b7fe4ff */
[----:B------:R-:W-:Y:S01]  /*5c50*/  IMAD.MOV.U32 R202, RZ, RZ, R97 ;  /* 0x000000ffffca7224 */ /* 0x000fe200078e0061 */
[----:B------:R-:W-:Y:S01]  /*5c60*/  ISETP.GE.AND P3, PT, R206, RZ, PT ;  /* 0x000000ffce00720c */ /* 0x000fe20003f66270 */
[----:B------:R-:W-:Y:S01]  /*5c70*/  @!P0 IMAD.MOV R205, RZ, RZ, -R205 ;  /* 0x000000ffffcd8224 */ /* 0x000fe200078e0acd */
[----:B------:R-:W-:Y:S01]  /*5c80*/  ISETP.GE.AND P0, PT, R208, RZ, PT ;  /* 0x000000ffd000720c */ /* 0x000fe20003f06270 */
[----:B------:R-:W-:-:S02]  /*5c90*/  @!P4 IMAD.MOV.U32 R96, RZ, RZ, R93 ;  /* 0x000000ffff60c224 */ /* 0x000fc400078e005d */
[----:B------:R-:W-:Y:S02]  /*5ca0*/  @!P4 IMAD.MOV.U32 R97, RZ, RZ, R94 ;  /* 0x000000ffff61c224 */ /* 0x000fe400078e005e */
[----:B------:R-:W-:Y:S01]  /*5cb0*/  IMAD.MOV.U32 R206, RZ, RZ, R100 ;  /* 0x000000ffffce7224 */ /* 0x000fe200078e0064 */
[----:B------:R-:W-:Y:S02]  /*5cc0*/  IADD3 R95, P6, PT, R6, UR5, RZ ;  /* 0x00000005065f7c10 */ /* 0x000fe4000ffde0ff */
[----:B------:R0:W2:Y:S01]  /*5cd0*/  @!P4 LDG.E.U8 R135, desc[UR24][R96.64] ;  /* 0x000000186087c981 */ /* 0x0000a2000c1e1100 */
[----:B------:R-:W-:Y:S01]  /*5ce0*/  @!P2 IMAD.MOV R206, RZ, RZ, -R206 ;  /* 0x000000ffffcea224 */ /* 0x000fe200078e0ace */
[----:B------:R-:W-:Y:S02]  /*5cf0*/  ISETP.GE.AND P2, PT, R212, RZ, PT ;  /* 0x000000ffd400720c */ /* 0x000fe40003f46270 */
[----:B0-----:R-:W-:Y:S02]  /*5d00*/  IADD3.X R96, PT, PT, R8, UR6, RZ, P6, !PT ;  /* 0x0000000608607c10 */ /* 0x001fe4000b7fe4ff */
[----:B------:R-:W-:Y:S01]  /*5d10*/  ISETP.GE.AND P6, PT, R213, RZ, PT ;  /* 0x000000ffd500720c */ /* 0x000fe20003fc6270 */
[----:B------:R-:W-:Y:S01]  /*5d20*/  @!P0 IMAD.MOV R134, RZ, RZ, -R134 ;  /* 0x000000ffff868224 */ /* 0x000fe200078e0a86 */
[----:B------:R-:W-:Y:S01]  /*5d30*/  ISETP.GE.AND P0, PT, R215, RZ, PT ;  /* 0x000000ffd700720c */ /* 0x000fe20003f06270 */
[----:B------:R-:W-:Y:S01]  /*5d40*/  @!P3 IMAD.MOV R202, RZ, RZ, -R202 ;  /* 0x000000ffffcab224 */ /* 0x000fe200078e0aca */
[----:B------:R-:W-:Y:S01]  /*5d50*/  ISETP.GE.AND P3, PT, R209, RZ, PT ;  /* 0x000000ffd100720c */ /* 0x000fe20003f66270 */
[----:B------:R-:W-:Y:S01]  /*5d60*/  IMAD.MOV.U32 R207, RZ, RZ, R101 ;  /* 0x000000ffffcf7224 */ /* 0x000fe200078e0065 */
[----:B------:R-:W-:Y:S01]  /*5d70*/  SHF.R.U32.HI R98, RZ, 0x8, R98 ;  /* 0x00000008ff627819 */ /* 0x000fe20000011662 */
[----:B------:R-:W-:Y:S01]  /*5d80*/  IMAD.MOV.U32 R209, RZ, RZ, R130 ;  /* 0x000000ffffd17224 */ /* 0x000fe200078e0082 */
[----:B------:R-:W-:Y:S01]  /*5d90*/  PRMT R204, RZ, 0x7610, R204 ;  /* 0x00007610ffcc7816 */ /* 0x000fe200000000cc */
[----:B------:R-:W-:Y:S01]  /*5da0*/  @!P4 IMAD.MOV.U32 R100, RZ, RZ, R95 ;  /* 0x000000ffff64c224 */ /* 0x000fe200078e005f */
[----:B------:R-:W-:Y:S01]  /*5db0*/  UIMAD UR5, UR8, 0x17, URZ ;  /* 0x00000017080578a4 */ /* 0x000fe2000f8e02ff */
[----:B------:R-:W-:-:S02]  /*5dc0*/  @!P4 IMAD.MOV.U32 R101, RZ, RZ, R96 ;  /* 0x000000ffff65c224 */ /* 0x000fc400078e0060 */
[----:B------:R-:W-:Y:S01]  /*5dd0*/  @!P2 IMAD.MOV R133, RZ, RZ, -R133 ;  /* 0x000000ffff85a224 */ /* 0x000fe200078e0a85 */
[----:B------:R-:W-:Y:S01]  /*5de0*/  LOP3.LUT P2, RZ, R98, 0x1, RZ, 0xc0, !PT ;  /* 0x0000000162ff7812 */ /* 0x000fe2000784c0ff */
[----:B------:R-:W-:Y:S01]  /*5df0*/  @!P6 IMAD.MOV R209, RZ, RZ, -R209 ;  /* 0x000000ffffd1e224 */ /* 0x000fe200078e0ad1 */
[----:B------:R-:W-:Y:S01]  /*5e00*/  USHF.R.S32.HI UR6, URZ, 0x1f, UR5 ;  /* 0x0000001fff067899 */ /* 0x000fe20008011405 */
[----:B------:R-:W-:Y:S01]  /*5e10*/  ISETP.GE.AND P6, PT, R216, RZ, PT ;  /* 0x000000ffd800720c */ /* 0x000fe20003fc6270 */
[----:B------:R0:W4:Y:S01]  /*5e20*/  @!P4 LDG.E.U8 R204, desc[UR24][R100.64] ;  /* 0x0000001864ccc981 */ /* 0x000122000c1e1100 */
[----:B------:R-:W-:Y:S01]  /*5e30*/  IADD3 R97, P4, PT, R5, UR5, RZ ;  /* 0x0000000505617c10 */ /* 0x000fe2000ff9e0ff */
[----:B------:R-:W-:Y:S01]  /*5e40*/  @!P0 IMAD.MOV R131, RZ, RZ, -R131 ;  /* 0x000000ffff838224 */ /* 0x000fe200078e0a83 */
[----:B------:R-:W-:Y:S02]  /*5e50*/  IADD3 R170, P0, PT, R6, UR5, RZ ;  /* 0x0000000506aa7c10 */ /* 0x000fe4000ff1e0ff */
[----:B------:R-:W-:Y:S01]  /*5e60*/  IADD3.X R98, PT, PT, R7, UR6, RZ, P4, !PT ;  /* 0x0000000607627c10 */ /* 0x000fe2000a7fe4ff */
[----:B------:R-:W-:Y:S01]  /*5e70*/  UIMAD UR5, UR8, 0x1f, URZ ;  /* 0x0000001f080578a4 */ /* 0x000fe2000f8e02ff */
[--C-:B------:R-:W-:Y:S01]  /*5e80*/  IMAD.MOV.U32 R208, RZ, RZ, R132.reuse ;  /* 0x000000ffffd07224 */ /* 0x100fe200078e0084 */
[----:B------:R-:W-:Y:S01]  /*5e90*/  PRMT R132, RZ, 0x7610, R132 ;  /* 0x00007610ff847816 */ /* 0x000fe20000000084 */
[----:B------:R-:W-:Y:S01]  /*5ea0*/  IMAD.MOV.U32 R210, RZ, RZ, R127 ;  /* 0x000000ffffd27224 */ /* 0x000fe200078e007f */
[----:B------:R-:W-:Y:S01]  /*5eb0*/  IADD3.X R168, PT, PT, R8, UR6, RZ, P0, !PT ;  /* 0x0000000608a87c10 */ /* 0x000fe200087fe4ff */
[----:B0-----:R-:W-:Y:S01]  /*5ec0*/  @P2 IMAD.MOV.U32 R100, RZ, RZ, R97 ;  /* 0x000000ffff642224 */ /* 0x001fe200078e0061 */
[----:B------:R-:W-:Y:S01]  /*5ed0*/  USHF.R.S32.HI UR6, URZ, 0x1f, UR5 ;  /* 0x0000001fff067899 */ /* 0x000fe20008011405 */
[----:B------:R-:W-:-:S02]  /*5ee0*/  @P2 IMAD.MOV.U32 R101, RZ, RZ, R98 ;  /* 0x000000ffff652224 */ /* 0x000fc400078e0062 */
[----:B------:R-:W-:Y:S01]  /*5ef0*/  @!P6 IMAD.MOV R210, RZ, RZ, -R210 ;  /* 0x000000ffffd2e224 */ /* 0x000fe200078e0ad2 */
[----:B------:R-:W-:Y:S02]  /*5f00*/  IADD3 R21, P6, PT, R5, UR5, RZ ;  /* 0x0000000505157c10 */ /* 0x000fe4000ffde0ff */
[----:B------:R0:W4:Y:S01]  /*5f10*/  @P2 LDG.E.U8 R132, desc[UR24][R100.64] ;  /* 0x0000001864842981 */ /* 0x000122000c1e1100 */
[----:B------:R-:W-:Y:S02]  /*5f20*/  PRMT R130, RZ, 0x7610, R130 ;  /* 0x00007610ff827816 */ /* 0x000fe40000000082 */
[----:B------:R-:W-:Y:S02]  /*5f30*/  IADD3.X R23, PT, PT, R7, UR6, RZ, P6, !PT ;  /* 0x0000000607177c10 */ /* 0x000fe4000b7fe4ff */
[----:B------:R-:W-:Y:S01]  /*5f40*/  PRMT R127, RZ, 0x7610, R127 ;  /* 0x00007610ff7f7816 */ /* 0x000fe2000000007f */
[----:B0-----:R-:W-:Y:S02]  /*5f50*/  @P2 IMAD.MOV.U32 R100, RZ, RZ, R170 ;  /* 0x000000ffff642224 */ /* 0x001fe400078e00aa */
[----:B------:R-:W-:-:S05]  /*5f60*/  @P2 IMAD.MOV.U32 R101, RZ, RZ, R168 ;  /* 0x000000ffff652224 */ /* 0x000fca00078e00a8 */
[----:B------:R0:W4:Y:S01]  /*5f70*/  @P2 LDG.E.U8 R130, desc[UR24][R100.64] ;  /* 0x0000001864822981 */ /* 0x000122000c1e1100 */
[----:B------:R-:W-:Y:S01]  /*5f80*/  ISETP.GE.AND P2, PT, R221, RZ, PT ;  /* 0x000000ffdd00720c */ /* 0x000fe20003f46270 */
[----:B0-----:R-:W-:Y:S02]  /*5f90*/  @!P1 IMAD.MOV.U32 R100, RZ, RZ, R21 ;  /* 0x000000ffff649224 */ /* 0x001fe400078e0015 */
[----:B------:R-:W-:-:S05]  /*5fa0*/  @!P1 IMAD.MOV.U32 R101, RZ, RZ, R23 ;  /* 0x000000ffff659224 */ /* 0x000fca00078e0017 */
[----:B------:R0:W4:Y:S05]  /*5fb0*/  @!P1 LDG.E.U8 R127, desc[UR24][R100.64] ;  /* 0x00000018647f9981 */ /* 0x00012a000c1e1100 */
[----:B------:R-:W-:Y:S01]  /*5fc0*/  @!P2 IMAD.MOV R126, RZ, RZ, -R126 ;  /* 0x000000ffff7ea224 */ /* 0x000fe200078e0a7e */
[----:B------:R1:W-:Y:S01]  /*5fd0*/  STL [R1+0x140], R21 ;  /* 0x0001401501007387 */ /* 0x0003e20000100800 */
[----:B------:R-:W-:-:S03]  /*5fe0*/  @!P3 IMAD.MOV R207, RZ, RZ, -R207 ;  /* 0x000000ffffcfb224 */ /* 0x000fc600078e0acf */
[----:B------:R0:W-:Y:S01]  /*5ff0*/  STL [R1+0x13c], R23 ;  /* 0x00013c1701007387 */ /* 0x0001e20000100800 */
[----:B-1----:R-:W-:Y:S02]  /*6000*/  IADD3 R21, P2, PT, R6, UR5, RZ ;  /* 0x0000000506157c10 */ /* 0x002fe4000ff5e0ff */
[----:B------:R-:W-:Y:S02]  /*6010*/  ISETP.GE.AND P3, PT, R211, RZ, PT ;  /* 0x000000ffd300720c */ /* 0x000fe40003f66270 */
[----:B0-----:R-:W-:Y:S01]  /*6020*/  IADD3.X R23, PT, PT, R8, UR6, RZ, P2, !PT ;  /* 0x0000000608177c10 */ /* 0x001fe200097fe4ff */
[--C-:B------:R-:W-:Y:S01]  /*6030*/  IMAD.MOV.U32 R211, RZ, RZ, R125.reuse ;  /* 0x000000ffffd37224 */ /* 0x100fe200078e007d */
[----:B------:R-:W-:Y:S01]  /*6040*/  PRMT R125, RZ, 0x7610, R125 ;  /* 0x00007610ff7d7816 */ /* 0x000fe2000000007d */
[----:B------:R-:W-:Y:S02]  /*6050*/  @!P1 IMAD.MOV.U32 R100, RZ, RZ, R21 ;  /* 0x000000ffff649224 */ /* 0x000fe400078e0015 */
[----:B------:R-:W-:-:S05]  /*6060*/  @!P1 IMAD.MOV.U32 R101, RZ, RZ, R23 ;  /* 0x000000ffff659224 */ /* 0x000fca00078e0017 */
[----:B------:R0:W4:Y:S01]  /*6070*/  @!P1 LDG.E.U8 R125, desc[UR24][R100.64] ;  /* 0x00000018647d9981 */ /* 0x000122000c1e1100 */
[----:B------:R-:W-:Y:S01]  /*6080*/  @!P3 IMAD.MOV R208, RZ, RZ, -R208 ;  /* 0x000000ffffd0b224 */ /* 0x000fe200078e0ad0 */
[----:B------:R-:W-:Y:S02]  /*6090*/  ISETP.GE.AND P3, PT, R214, RZ, PT ;  /* 0x000000ffd600720c */ /* 0x000fe40003f66270 */
[----:B------:R-:W-:Y:S02]  /*60a0*/  ISETP.GE.AND P4, PT, R217, RZ, PT ;  /* 0x000000ffd900720c */ /* 0x000fe40003f86270 */
[----:B------:R-:W-:Y:S01]  /*60b0*/  ISETP.GE.AND P0, PT, R218, RZ, PT ;  /* 0x000000ffda00720c */ /* 0x000fe20003f06270 */
[----:B------:R1:W-:Y:S02]  /*60c0*/  STL [R1+0x148], R21 ;  /* 0x0001481501007387 */ /* 0x0003e40000100800 */
[----:B-1----:R-:W-:Y:S02]  /*60d0*/  IMAD.MOV.U32 R21, RZ, RZ, R14 ;  /* 0x000000ffff157224 */ /* 0x002fe400078e000e */
[----:B------:R-:W1:Y:S04]  /*60e0*/  S2R R14, SR_TID.X ;  /* 0x00000000000e7919 */ /* 0x000e680000002100 */
[----:B------:R-:W-:Y:S01]  /*60f0*/  @!P3 IMAD.MOV R129, RZ, RZ, -R129 ;  /* 0x000000ffff81b224 */ /* 0x000fe200078e0a81 */
[----:B------:R-:W-:Y:S01]  /*6100*/  ISETP.GE.AND P3, PT, R220, RZ, PT ;  /* 0x000000ffdc00720c */ /* 0x000fe20003f66270 */
[----:B------:R-:W-:Y:S01]  /*6110*/  @!P4 IMAD.MOV R128, RZ, RZ, -R128 ;  /* 0x000000ffff80c224 */ /* 0x000fe200078e0a80 */
[----:B------:R-:W-:Y:S01]  /*6120*/  ISETP.GE.AND P4, PT, R219, RZ, PT ;  /* 0x000000ffdb00720c */ /* 0x000fe20003f86270 */
[----:B------:R-:W-:Y:S01]  /*6130*/  @!P0 IMAD.MOV R211, RZ, RZ, -R211 ;  /* 0x000000ffffd38224 */ /* 0x000fe200078e0ad3 */
[----:B------:R-:W-:-:S02]  /*6140*/  ISETP.GE.AND P0, PT, R223, RZ, PT ;  /* 0x000000ffdf00720c */ /* 0x000fc40003f06270 */
[----:B------:R-:W-:Y:S02]  /*6150*/  ISETP.GE.AND P2, PT, R224, RZ, PT ;  /* 0x000000ffe000720c */ /* 0x000fe40003f46270 */
[----:B------:R-:W-:Y:S02]  /*6160*/  ISETP.GE.AND P6, PT, R222, RZ, PT ;  /* 0x000000ffde00720c */ /* 0x000fe40003fc6270 */
[----:B------:R-:W-:-:S03]  /*6170*/  ISETP.GE.AND P1, PT, R225, RZ, PT ;  /* 0x000000ffe100720c */ /* 0x000fc60003f26270 */
[----:B------:R-:W-:Y:S01]  /*6180*/  @!P3 IMAD.MOV R107, RZ, RZ, -R107 ;  /* 0x000000ffff6bb224 */ /* 0x000fe200078e0a6b */
[----:B------:R-:W-:Y:S01]  /*6190*/  ISETP.GE.AND P3, PT, R228, RZ, PT ;  /* 0x000000ffe400720c */ /* 0x000fe20003f66270 */
[----:B------:R-:W-:Y:S01]  /*61a0*/  @!P4 IMAD.MOV R108, RZ, RZ, -R108 ;  /* 0x000000ffff6cc224 */ /* 0x000fe200078e0a6c */
[----:B------:R-:W-:Y:S01]  /*61b0*/  ISETP.GE.AND P4, PT, R229, RZ, PT ;  /* 0x000000ffe500720c */ /* 0x000fe20003f86270 */
[----:B------:R-:W-:Y:S01]  /*61c0*/  @!P0 IMAD.MOV R109, RZ, RZ, -R109 ;  /* 0x000000ffff6d8224 */ /* 0x000fe200078e0a6d */
[----:B------:R-:W-:Y:S01]  /*61d0*/  ISETP.GE.AND P0, PT, R227, RZ, PT ;  /* 0x000000ffe300720c */ /* 0x000fe20003f06270 */
[----:B------:R-:W-:-:S04]  /*61e0*/  @!UP1 UIADD3 UR4, UPT, UPT, -UR4, 0x100000, URZ ;  /* 0x0010000004049890 */ /* 0x000fc8000fffe1ff */
[----:B------:R-:W-:Y:S02]  /*61f0*/  @!UP1 USHF.L.U32 UR5, UR4, 0xb, URZ ;  /* 0x0000000b04059899 */ /* 0x000fe400080006ff */
[----:B------:R-:W-:Y:S01]  /*6200*/  @!UP1 USHF.L.U32 UR4, UR4, 0x1, URZ ;  /* 0x0000000104049899 */ /* 0x000fe200080006ff */
[----:B------:R0:W-:Y:S01]  /*6210*/  STL [R1+0x144], R23 ;  /* 0x0001441701007387 */ /* 0x0001e20000100800 */
[----:B------:R-:W-:Y:S01]  /*6220*/  VOTEU.ALL UP2, P5 ;  /* 0x0000000000ff7886 */ /* 0x000fe20002840000 */
[----:B------:R-:W-:Y:S01]  /*6230*/  @!P2 IMAD.MOV R111, RZ, RZ, -R111 ;  /* 0x000000ffff6fa224 */ /* 0x000fe200078e0a6f */
[----:B------:R-:W-:Y:S01]  /*6240*/  ISETP.NE.AND P2, PT, R99, RZ, PT ;  /* 0x000000ff6300720c */ /* 0x000fe20003f45270 */
[----:B------:R-:W-:Y:S01]  /*6250*/  @!P6 IMAD.MOV R110, RZ, RZ, -R110 ;  /* 0x000000ffff6ee224 */ /* 0x000fe200078e0a6e */
[----:B------:R-:W-:Y:S01]  /*6260*/  LOP3.LUT R99, RZ, R99, RZ, 0x33, !PT ;  /* 0x00000063ff637212 */ /* 0x000fe200078e33ff */
[----:B------:R-:W-:Y:S02]  /*6270*/  @!P1 IMAD.MOV R112, RZ, RZ, -R112 ;  /* 0x000000ffff709224 */ /* 0x000fe400078e0a70 */
[----:B0-----:R-:W-:Y:S01]  /*6280*/  IMAD.MOV.U32 R23, RZ, RZ, R4 ;  /* 0x000000ffff177224 */ /* 0x001fe200078e0004 */
[----:B-1----:R-:W-:Y:S01]  /*6290*/  LOP3.LUT R4, R14, 0x7f, RZ, 0xc0, !PT ;  /* 0x0000007f0e047812 */ /* 0x002fe200078ec0ff */
[----:B------:R-:W-:Y:S01]  /*62a0*/  @!P3 IMAD.MOV R113, RZ, RZ, -R113 ;  /* 0x000000ffff71b224 */ /* 0x000fe200078e0a71 */
[----:B------:R0:W1:Y:S01]  /*62b0*/  @!UP2 SYNCS.EXCH.64 URZ, [UR12+0x8008], UR4 ;  /* 0x008008040cffa5b2 */ /* 0x0000620008000100 */
[----:B------:R-:W-:-:S02]  /*62c0*/  @!P0 IMAD.MOV R115, RZ, RZ, -R115 ;  /* 0x000000ffff738224 */ /* 0x000fc400078e0a73 */
[----:B------:R-:W-:Y:S01]  /*62d0*/  @!P4 IMAD.MOV R114, RZ, RZ, -R114 ;  /* 0x000000ffff72c224 */ /* 0x000fe200078e0a72 */
[----:B------:R-:W-:Y:S01]  /*62e0*/  STS.U8 [R4+UR12], R23 ;  /* 0x0000001704007988 */ /* 0x000fe2000800000c */
[C---:B------:R-:W-:Y:S02]  /*62f0*/  SEL R116, R99.reuse, R116, !P2 ;  /* 0x0000007463747207 */ /* 0x040fe40005000000 */
[C---:B------:R-:W-:Y:S01]  /*6300*/  SEL R117, R99.reuse, R117, !P2 ;  /* 0x0000007563757207 */ /* 0x040fe20005000000 */
[----:B------:R-:W-:Y:S01]  /*6310*/  STS.U8 [R4+UR12+0x1000], R21 ;  /* 0x0010001504007988 */ /* 0x000fe2000800000c */
[C---:B------:R-:W-:Y:S02]  /*6320*/  SEL R118, R99.reuse, R118, !P2 ;  /* 0x0000007663767207 */ /* 0x040fe40005000000 */
[C---:B------:R-:W-:Y:S01]  /*6330*/  SEL R119, R99.reuse, R119, !P2 ;  /* 0x0000007763777207 */ /* 0x040fe20005000000 */
[----:B------:R-:W-:Y:S01]  /*6340*/  STS.U8 [R4+UR12+0x400], R20 ;  /* 0x0004001404007988 */ /* 0x000fe2000800000c */
[C---:B------:R-:W-:Y:S01]  /*6350*/  SEL R120, R99.reuse, R120, !P2 ;  /* 0x0000007863787207 */ /* 0x040fe20005000000 */
[----:B0-----:R-:W0:Y:S01]  /*6360*/  LDCU UR4, c[0x0][0x3b0] ;  /* 0x00007600ff0477ac */ /* 0x001e220008000800 */
[C---:B------:R-:W-:Y:S01]  /*6370*/  SEL R121, R99.reuse, R121, !P2 ;  /* 0x0000007963797207 */ /* 0x040fe20005000000 */
[----:B------:R-:W-:Y:S01]  /*6380*/  STS.U8 [R4+UR12+0x1400], R18 ;  /* 0x0014001204007988 */ /* 0x000fe2000800000c */
[----:B------:R-:W-:-:S02]  /*6390*/  SEL R122, R99, R122, !P2 ;  /* 0x0000007a637a7207 */ /* 0x000fc40005000000 */
[C---:B------:R-:W-:Y:S02]  /*63a0*/  SEL R123, R99.reuse, R123, !P2 ;  /* 0x0000007b637b7207 */ /* 0x040fe40005000000 */
[C---:B------:R-:W-:Y:S02]  /*63b0*/  SEL R124, R99.reuse, R124, !P2 ;  /* 0x0000007c637c7207 */ /* 0x040fe40005000000 */
[C---:B------:R-:W-:Y:S02]  /*63c0*/  SEL R165, R99.reuse, R165, !P2 ;  /* 0x000000a563a57207 */ /* 0x040fe40005000000 */
[C---:B------:R-:W-:Y:S02]  /*63d0*/  SEL R161, R99.reuse, R161, !P2 ;  /* 0x000000a163a17207 */ /* 0x040fe40005000000 */
[C---:B------:R-:W-:Y:S02]  /*63e0*/  SEL R162, R99.reuse, R162, !P2 ;  /* 0x000000a263a27207 */ /* 0x040fe40005000000 */
        /* <DEDUP_REMOVED lines=51> */
[----:B------:R-:W-:Y:S01]  /*6720*/  SEL R115, R99, R115, !P2 ;  /* 0x0000007363737207 */ /* 0x000fe20005000000 */
[----:B------:R-:W-:Y:S01]  /*6730*/  STS.U8 [R4+UR12+0x800], R19 ;  /* 0x0008001304007988 */ /* 0x000fe2000800000c */
[----:B------:R-:W-:-:S03]  /*6740*/  LOP3.LUT R99, R4, 0x10, RZ, 0x3c, !PT ;  /* 0x0000001004637812 */ /* 0x000fc600078e3cff */
[----:B------:R-:W-:Y:S04]  /*6750*/  STS.U8 [R4+UR12+0x1800], R17 ;  /* 0x0018001104007988 */ /* 0x000fe8000800000c */
[----:B------:R-:W-:Y:S04]  /*6760*/  STS.U8 [R4+UR12+0xc00], R174 ;  /* 0x000c00ae04007988 */ /* 0x000fe8000800000c */
[----:B------:R-:W-:Y:S04]  /*6770*/  STS.U8 [R4+UR12+0x1c00], R175 ;  /* 0x001c00af04007988 */ /* 0x000fe8000800000c */
[----:B--2---:R2:W-:Y:S04]  /*6780*/  STS.U8 [R99+UR12+0x1880], R2 ;  /* 0x0018800263007988 */ /* 0x0045e8000800000c */
[----:B------:R-:W-:Y:S01]  /*6790*/  STS.U8 [R99+UR12+0x80], R172 ;  /* 0x000080ac63007988 */ /* 0x000fe2000800000c */
[----:B--2---:R-:W-:-:S03]  /*67a0*/  LOP3.LUT R2, R4, 0x20, RZ, 0x3c, !PT ;  /* 0x0000002004027812 */ /* 0x004fc600078e3cff */
[----:B---3--:R-:W-:Y:S04]  /*67b0*/  STS.U8 [R99+UR12+0x1080], R173 ;  /* 0x001080ad63007988 */ /* 0x008fe8000800000c */
[----:B------:R-:W-:Y:S04]  /*67c0*/  STS.U8 [R99+UR12+0x480], R16 ;  /* 0x0004801063007988 */ /* 0x000fe8000800000c */
[----:B----4-:R-:W-:Y:S04]  /*67d0*/  STS.U8 [R99+UR12+0x1480], R15 ;  /* 0x0014800f63007988 */ /* 0x010fe8000800000c */
[----:B------:R-:W-:Y:S04]  /*67e0*/  STS.U8 [R99+UR12+0x880], R13 ;  /* 0x0008800d63007988 */ /* 0x000fe8000800000c */
[----:B------:R-:W-:Y:S04]  /*67f0*/  STS.U8 [R99+UR12+0xc80], R12 ;  /* 0x000c800c63007988 */ /* 0x000fe8000800000c */
[----:B------:R-:W-:Y:S04]  /*6800*/  STS.U8 [R99+UR12+0x1c80], R10 ;  /* 0x001c800a63007988 */ /* 0x000fe8000800000c */
[----:B------:R-:W-:Y:S04]  /*6810*/  STS.U8 [R2+UR12+0x100], R11 ;  /* 0x0001000b02007988 */ /* 0x000fe8000800000c */
[----:B------:R-:W-:Y:S04]  /*6820*/  STS.U8 [R2+UR12+0x1100], R9 ;  /* 0x0011000902007988 */ /* 0x000fe8000800000c */
[----:B------:R2:W-:Y:S04]  /*6830*/  STS.U8 [R2+UR12+0x500], R0 ;  /* 0x0005000002007988 */ /* 0x0005e8000800000c */
[----:B------:R-:W-:Y:S04]  /*6840*/  STS.U8 [R2+UR12+0x1500], R3 ;  /* 0x0015000302007988 */ /* 0x000fe8000800000c */
[----:B------:R-:W-:Y:S01]  /*6850*/  STS.U8 [R2+UR12+0x900], R252 ;  /* 0x000900fc02007988 */ /* 0x000fe2000800000c */
[----:B--2---:R-:W-:-:S03]  /*6860*/  LOP3.LUT R0, R4, 0x30, RZ, 0x3c, !PT ;  /* 0x0000003004007812 */ /* 0x004fc600078e3cff */
        /* <DEDUP_REMOVED lines=33> */
[----:B------:R-:W-:Y:S01]  /*6a80*/  STS.U8 [R2+UR12+0x700], R153 ;  /* 0x0007009902007988 */ /* 0x000fe2000800000c */
[----:B------:R-:W-:-:S03]  /*6a90*/  LOP3.LUT R14, R14, 0x1f, RZ, 0xc0, !PT ;  /* 0x0000001f0e0e7812 */ /* 0x000fc600078ec0ff */
[----:B------:R-:W-:Y:S04]  /*6aa0*/  STS.U8 [R2+UR12+0x1700], R150 ;  /* 0x0017009602007988 */ /* 0x000fe8000800000c */
[----:B------:R-:W-:Y:S04]  /*6ab0*/  STS.U8 [R2+UR12+0xb00], R145 ;  /* 0x000b009102007988 */ /* 0x000fe8000800000c */
[----:B------:R-:W-:Y:S04]  /*6ac0*/  STS.U8 [R2+UR12+0x1b00], R148 ;  /* 0x001b009402007988 */ /* 0x000fe8000800000c */
[----:B------:R-:W-:Y:S01]  /*6ad0*/  STS.U8 [R2+UR12+0xf00], R141 ;  /* 0x000f008d02007988 */ /* 0x000fe2000800000c */
[----:B------:R-:W-:-:S03]  /*6ae0*/  IMAD R100, R14, UR9, RZ ;  /* 0x000000090e647c24 */ /* 0x000fc6000f8e02ff */
[----:B------:R-:W-:Y:S04]  /*6af0*/  STS.U8 [R2+UR12+0x1f00], R139 ;  /* 0x001f008b02007988 */ /* 0x000fe8000800000c */
[----:B------:R-:W-:Y:S04]  /*6b00*/  STS.U8 [R0+UR12+0x380], R137 ;  /* 0x0003808900007988 */ /* 0x000fe8000800000c */
[----:B------:R-:W-:Y:S04]  /*6b10*/  STS.U8 [R0+UR12+0x1380], R189 ;  /* 0x001380bd00007988 */ /* 0x000fe8000800000c */
[----:B------:R-:W-:Y:S04]  /*6b20*/  STS.U8 [R0+UR12+0x780], R135 ;  /* 0x0007808700007988 */ /* 0x000fe8000800000c */
[----:B------:R-:W-:Y:S01]  /*6b30*/  STS.U8 [R0+UR12+0x1780], R204 ;  /* 0x001780cc00007988 */ /* 0x000fe2000800000c */
[----:B------:R-:W-:-:S03]  /*6b40*/  IADD3 R101, P0, PT, R100, UR18, RZ ;  /* 0x0000001264657c10 */ /* 0x000fc6000ff1e0ff */
[----:B------:R-:W-:Y:S04]  /*6b50*/  STS.U8 [R0+UR12+0xb80], R132 ;  /* 0x000b808400007988 */ /* 0x000fe8000800000c */
[----:B------:R-:W-:Y:S04]  /*6b60*/  STS.U8 [R0+UR12+0x1b80], R130 ;  /* 0x001b808200007988 */ /* 0x000fe8000800000c */
[----:B------:R2:W-:Y:S01]  /*6b70*/  STS.U8 [R0+UR12+0xf80], R127 ;  /* 0x000f807f00007988 */ /* 0x0005e2000800000c */
[----:B------:R-:W-:Y:S01]  /*6b80*/  LEA.HI.X.SX32 R100, R100, UR19, 0x1, P0 ;  /* 0x0000001364647c11 */ /* 0x000fe200080f0eff */
[----:B0-----:R-:W-:-:S02]  /*6b90*/  IMAD R106, R201, UR4, RZ ;  /* 0x00000004c96a7c24 */ /* 0x001fc4000f8e02ff */
[----:B------:R-:W-:Y:S02]  /*6ba0*/  IMAD R118, R118, UR4, RZ ;  /* 0x0000000476767c24 */ /* 0x000fe4000f8e02ff */
[----:B--2---:R-:W-:Y:S02]  /*6bb0*/  IMAD R127, R116, UR4, RZ ;  /* 0x00000004747f7c24 */ /* 0x004fe4000f8e02ff */
[----:B------:R-:W-:-:S03]  /*6bc0*/  IMAD R122, R122, UR4, RZ ;  /* 0x000000047a7a7c24 */ /* 0x000fc6000f8e02ff */
[-C--:B------:R-:W-:Y:S01]  /*6bd0*/  IADD3 R201, P0, PT, R127, R101.reuse, RZ ;  /* 0x000000657fc97210 */ /* 0x080fe20007f1e0ff */
[----:B------:R-:W-:Y:S02]  /*6be0*/  IMAD R105, R200, UR4, RZ ;  /* 0x00000004c8697c24 */ /* 0x000fe4000f8e02ff */
[----:B------:R-:W-:Y:S01]  /*6bf0*/  IMAD R102, R205, UR4, RZ ;  /* 0x00000004cd667c24 */ /* 0x000fe2000f8e02ff */
[-C--:B------:R-:W-:Y:S01]  /*6c00*/  LEA.HI.X.SX32 R200, R127, R100.reuse, 0x1, P0 ;  /* 0x000000647fc87211 */ /* 0x080fe200000f0eff */
[----:B------:R-:W-:Y:S01]  /*6c10*/  IMAD R124, R124, UR4, RZ ;  /* 0x000000047c7c7c24 */ /* 0x000fe2000f8e02ff */
[-C--:B------:R-:W-:Y:S01]  /*6c20*/  IADD3 R205, P0, PT, R118, R101.reuse, RZ ;  /* 0x0000006576cd7210 */ /* 0x080fe20007f1e0ff */
[----:B------:R-:W-:Y:S01]  /*6c30*/  IMAD R163, R163, UR4, RZ ;  /* 0x00000004a3a37c24 */ /* 0x000fe2000f8e02ff */
[-C--:B------:R-:W-:Y:S01]  /*6c40*/  IADD3 R213, P4, PT, R122, R101.reuse, RZ ;  /* 0x000000657ad57210 */ /* 0x080fe20007f9e0ff */
[----:B------:R-:W-:Y:S01]  /*6c50*/  IMAD R120, R120, UR4, RZ ;  /* 0x0000000478787c24 */ /* 0x000fe2000f8e02ff */
[-C--:B------:R-:W-:Y:S01]  /*6c60*/  LEA.HI.X.SX32 R204, R118, R100.reuse, 0x1, P0 ;  /* 0x0000006476cc7211 */ /* 0x080fe200000f0eff */
[----:B------:R-:W-:Y:S01]  /*6c70*/  IMAD R160, R160, UR4, RZ ;  /* 0x00000004a0a07c24 */ /* 0x000fe2000f8e02ff */
[-C--:B------:R-:W-:Y:S01]  /*6c80*/  IADD3 R217, P0, PT, R124, R101.reuse, RZ ;  /* 0x000000657cd97210 */ /* 0x080fe20007f1e0ff */
        /* <DEDUP_REMOVED lines=33> */
[----:B------:R0:W-:Y:S01]  /*6ea0*/  STS.U8 [R0+UR12+0x1f80], R125 ;  /* 0x001f807d00007988 */ /* 0x0001e2000800000c */
[----:B------:R-:W-:Y:S01]  /*6eb0*/  IMAD R146, R146, UR4, RZ ;  /* 0x0000000492927c24 */ /* 0x000fe2000f8e02ff */
[-C--:B------:R-:W-:Y:S01]  /*6ec0*/  LEA.HI.X.SX32 R202, R117, R100.reuse, 0x1, P6 ;  /* 0x0000006475ca7211 */ /* 0x080fe200030f0eff */
[----:B------:R-:W-:Y:S01]  /*6ed0*/  IMAD R135, R211, UR4, RZ ;  /* 0x00000004d3877c24 */ /* 0x000fe2000f8e02ff */
[-C--:B------:R-:W-:Y:S01]  /*6ee0*/  IADD3 R233, P2, PT, R154, R101.reuse, RZ ;  /* 0x000000659ae97210 */ /* 0x080fe20007f5e0ff */
[----:B------:R-:W-:Y:S01]  /*6ef0*/  IMAD R162, R162, UR4, RZ ;  /* 0x00000004a2a27c24 */ /* 0x000fe2000f8e02ff */
[-C--:B------:R-:W-:Y:S01]  /*6f00*/  IADD3 R211, P3, PT, R121, R101.reuse, RZ ;  /* 0x0000006579d37210 */ /* 0x080fe20007f7e0ff */
[----:B------:R-:W-:Y:S01]  /*6f10*/  IMAD R159, R159, UR4, RZ ;  /* 0x000000049f9f7c24 */ /* 0x000fe2000f8e02ff */
[-C--:B------:R-:W-:Y:S01]  /*6f20*/  IADD3 R215, P6, PT, R123, R101.reuse, RZ ;  /* 0x000000657bd77210 */ /* 0x080fe20007fde0ff */
[----:B------:R-:W-:Y:S01]  /*6f30*/  IMAD R140, R140, UR4, RZ ;  /* 0x000000048c8c7c24 */ /* 0x000fe2000f8e02ff */
[-C--:B------:R-:W-:Y:S01]  /*6f40*/  LEA.HI.X.SX32 R240, R152, R100.reuse, 0x1, P0 ;  /* 0x0000006498f07211 */ /* 0x080fe200000f0eff */
[----:B0-----:R-:W-:Y:S01]  /*6f50*/  IMAD R125, R206, UR4, RZ ;  /* 0x00000004ce7d7c24 */ /* 0x001fe2000f8e02ff */
[-C--:B------:R-:W-:Y:S01]  /*6f60*/  LEA.HI.X.SX32 R206, R119, R100.reuse, 0x1, P1 ;  /* 0x0000006477ce7211 */ /* 0x080fe200008f0eff */
[----:B------:R-:W-:Y:S01]  /*6f70*/  IMAD R164, R164, UR4, RZ ;  /* 0x00000004a4a47c24 */ /* 0x000fe2000f8e02ff */
[-C--:B------:R-:W-:Y:S01]  /*6f80*/  IADD3 R21, P0, PT, R167, R101.reuse, RZ ;  /* 0x00000065a7157210 */ /* 0x080fe20007f1e0ff */
[----:B------:R-:W-:Y:S01]  /*6f90*/  IMAD R190, R190, UR4, RZ ;  /* 0x00000004bebe7c24 */ /* 0x000fe2000f8e02ff */
[----:B------:R-:W-:Y:S01]  /*6fa0*/  LEA.HI.X.SX32 R248, R166, R100, 0x1, P4 ;  /* 0x00000064a6f87211 */ /* 0x000fe200020f0eff */
[----:B------:R-:W-:Y:S01]  /*6fb0*/  IMAD R137, R210, UR4, RZ ;  /* 0x00000004d2897c24 */ /* 0x000fe2000f8e02ff */
[----:B------:R-:W-:-:S02]  /*6fc0*/  IADD3 R219, P1, PT, R165, R101, RZ ;  /* 0x00000065a5db7210 */ /* 0x000fc40007f3e0ff */
[-C--:B------:R-:W-:Y:S01]  /*6fd0*/  IADD3 R17, P4, PT, R144, R101.reuse, RZ ;  /* 0x0000006590117210 */ /* 0x080fe20007f9e0ff */
[----:B------:R-:W-:Y:S01]  /*6fe0*/  IMAD R143, R143, UR4, RZ ;  /* 0x000000048f8f7c24 */ /* 0x000fe2000f8e02ff */
[-C--:B------:R-:W-:Y:S01]  /*6ff0*/  LEA.HI.X.SX32 R232, R154, R100.reuse, 0x1, P2 ;  /* 0x000000649ae87211 */ /* 0x080fe200010f0eff */
[----:B------:R-:W-:Y:S01]  /*7000*/  IMAD R155, R155, UR4, RZ ;  /* 0x000000049b9b7c24 */ /* 0x000fe2000f8e02ff */
[-C--:B------:R-:W-:Y:S01]  /*7010*/  LEA.HI.X.SX32 R210, R121, R100.reuse, 0x1, P3 ;  /* 0x0000006479d27211 */ /* 0x080fe200018f0eff */
[----:B------:R-:W-:Y:S01]  /*7020*/  IMAD R151, R151, UR4, RZ ;  /* 0x0000000497977c24 */ /* 0x000fe2000f8e02ff */
[----:B------:R-:W-:Y:S02]  /*7030*/  LEA.HI.X.SX32 R214, R123, R100, 0x1, P6 ;  /* 0x000000647bd67211 */ /* 0x000fe400030f0eff */
[-C--:B------:R-:W-:Y:S02]  /*7040*/  IADD3 R245, P2, PT, R146, R101.reuse, RZ ;  /* 0x0000006592f57210 */ /* 0x080fe40007f5e0ff */
[----:B------:R-:W-:-:S02]  /*7050*/  IADD3 R223, P3, PT, R162, R101, RZ ;  /* 0x00000065a2df7210 */ /* 0x000fc40007f7e0ff */
[-C--:B------:R-:W-:Y:S02]  /*7060*/  IADD3 R227, P6, PT, R159, R101.reuse, RZ ;  /* 0x000000659fe37210 */ /* 0x080fe40007fde0ff */
[-C--:B------:R-:W-:Y:S01]  /*7070*/  LEA.HI.X.SX32 R252, R167, R100.reuse, 0x1, P0 ;  /* 0x00000064a7fc7211 */ /* 0x080fe200000f0eff */
[----:B------:R-:W-:Y:S01]  /*7080*/  IMAD R157, R157, UR4, RZ ;  /* 0x000000049d9d7c24 */ /* 0x000fe2000f8e02ff */
[-C--:B------:R-:W-:Y:S02]  /*7090*/  LEA.HI.X.SX32 R218, R165, R100.reuse, 0x1, P1 ;  /* 0x00000064a5da7211 */ /* 0x080fe400008f0eff */
[-C--:B------:R-:W-:Y:S02]  /*70a0*/  IADD3 R175, P0, PT, R140, R101.reuse, RZ ;  /* 0x000000658caf7210 */ /* 0x080fe40007f1e0ff */
[----:B------:R-:W-:Y:S02]  /*70b0*/  LEA.HI.X.SX32 R20, R144, R100, 0x1, P4 ;  /* 0x0000006490147211 */ /* 0x000fe400020f0eff */
[----:B------:R-:W-:-:S02]  /*70c0*/  IADD3 R231, P1, PT, R164, R101, RZ ;  /* 0x00000065a4e77210 */ /* 0x000fc40007f3e0ff */
[-C--:B------:R-:W-:Y:S02]  /*70d0*/  IADD3 R14, P4, PT, R190, R101.reuse, RZ ;  /* 0x00000065be0e7210 */ /* 0x080fe40007f9e0ff */
        /* <DEDUP_REMOVED lines=18> */
[----:B------:R-:W0:Y:S01]  /*7200*/  S2R R143, SR_TID.X ;  /* 0x00000000008f7919 */ /* 0x000e220000002100 */
[----:B------:R-:W-:Y:S01]  /*7210*/  LEA.HI.X.SX32 R238, R151, R100, 0x1, P6 ;  /* 0x0000006497ee7211 */ /* 0x000fe200030f0eff */
[----:B------:R-:W-:Y:S01]  /*7220*/  IMAD R181, R181, UR4, RZ ;  /* 0x00000004b5b57c24 */ /* 0x000fe2000f8e02ff */
[-C--:B------:R-:W-:Y:S01]  /*7230*/  IADD3 R247, P3, PT, R147, R101.reuse, RZ ;  /* 0x0000006593f77210 */ /* 0x080fe20007f7e0ff */
[----:B------:R-:W-:Y:S01]  /*7240*/  IMAD R133, R133, UR4, RZ ;  /* 0x0000000485857c24 */ /* 0x000fe2000f8e02ff */
[----:B------:R-:W-:-:S02]  /*7250*/  IADD3 R251, P6, PT, R149, R101, RZ ;  /* 0x0000006595fb7210 */ /* 0x000fc40007fde0ff */
[-C--:B------:R-:W-:Y:S01]  /*7260*/  LEA.HI.X.SX32 R16, R106, R100.reuse, 0x1, P0 ;  /* 0x000000646a107211 */ /* 0x080fe200000f0eff */
[----:B------:R-:W-:Y:S01]  /*7270*/  IMAD R138, R138, UR4, RZ ;  /* 0x000000048a8a7c24 */ /* 0x000fe2000f8e02ff */
[-C--:B------:R-:W-:Y:S02]  /*7280*/  LEA.HI.X.SX32 R242, R157, R100.reuse, 0x1, P1 ;  /* 0x000000649df27211 */ /* 0x080fe400008f0eff */
[-C--:B------:R-:W-:Y:S02]  /*7290*/  LEA.HI.X.SX32 R12, R102, R100.reuse, 0x1, P4 ;  /* 0x00000064660c7211 */ /* 0x080fe400020f0eff */
[-C--:B------:R-:W-:Y:S01]  /*72a0*/  IADD3 R4, P0, PT, R116, R101.reuse, RZ ;  /* 0x0000006574047210 */ /* 0x080fe20007f1e0ff */
[----:B------:R-:W2:Y:S01]  /*72b0*/  LDC R102, c[0x0][0x3a0] ;  /* 0x0000e800ff667b82 */ /* 0x000ea20000000800 */
[----:B------:R-:W-:Y:S02]  /*72c0*/  IADD3 R2, P1, PT, R169, R101, RZ ;  /* 0x00000065a9027210 */ /* 0x000fe40007f3e0ff */
[----:B------:R-:W-:-:S02]  /*72d0*/  LEA.HI.X.SX32 R246, R147, R100, 0x1, P3 ;  /* 0x0000006493f67211 */ /* 0x000fc400018f0eff */
[-C--:B------:R-:W-:Y:S01]  /*72e0*/  LEA.HI.X.SX32 R250, R149, R100.reuse, 0x1, P6 ;  /* 0x0000006495fa7211 */ /* 0x080fe200030f0eff */
[----:B------:R-:W-:Y:S01]  /*72f0*/  IMAD R131, R131, UR4, RZ ;  /* 0x0000000483837c24 */ /* 0x000fe2000f8e02ff */
[-C--:B------:R-:W-:Y:S02]  /*7300*/  IADD3 R147, P6, PT, R171, R101.reuse, RZ ;  /* 0x00000065ab937210 */ /* 0x080fe40007fde0ff */
        /* <DEDUP_REMOVED lines=8> */
[----:B------:R-:W-:Y:S02]  /*7390*/  IADD3 R155, P6, PT, R105, R101, RZ ;  /* 0x00000065699b7210 */ /* 0x000fe40007fde0ff */
[-C--:B------:R-:W-:Y:S02]  /*73a0*/  LEA.HI.X.SX32 R174, R181, R100.reuse, 0x1, P2 ;  /* 0x00000064b5ae7211 */ /* 0x080fe400010f0eff */
[-C--:B------:R-:W-:Y:S01]  /*73b0*/  LEA.HI.X.SX32 R133, R133, R100.reuse, 0x1, P0 ;  /* 0x0000006485857211 */ /* 0x080fe200000f0eff */
[----:B------:R-:W-:Y:S01]  /*73c0*/  IMAD R134, R134, UR4, RZ ;  /* 0x0000000486867c24 */ /* 0x000fe2000f8e02ff */
[----:B------:R-:W-:-:S02]  /*73d0*/  LEA.HI.X.SX32 R146, R138, R100, 0x1, P1 ;  /* 0x000000648a927211 */ /* 0x000fc400008f0eff */
[-C--:B------:R-:W-:Y:S02]  /*73e0*/  IADD3 R10, P2, PT, R104, R101.reuse, RZ ;  /* 0x00000065680a7210 */ /* 0x080fe40007f5e0ff */
[-C--:B------:R-:W-:Y:S02]  /*73f0*/  IADD3 R121, P0, PT, R131, R101.reuse, RZ ;  /* 0x0000006583797210 */ /* 0x080fe40007f1e0ff */
[-C--:B------:R-:W-:Y:S02]  /*7400*/  IADD3 R164, P1, PT, R136, R101.reuse, RZ ;  /* 0x0000006588a47210 */ /* 0x080fe40007f3e0ff */
[-C--:B------:R-:W-:Y:S01]  /*7410*/  LEA.HI.X.SX32 R156, R105, R100.reuse, 0x1, P6 ;  /* 0x00000064699c7211 */ /* 0x080fe200030f0eff */
[----:B------:R-:W-:Y:S01]  /*7420*/  IMAD R183, R183, UR4, RZ ;  /* 0x00000004b7b77c24 */ /* 0x000fe2000f8e02ff */
[----:B------:R-:W-:Y:S01]  /*7430*/  IADD3 R162, P6, PT, R125, R101, RZ ;  /* 0x000000657da27210 */ /* 0x000fe20007fde0ff */
[----:B------:R-:W-:Y:S01]  /*7440*/  IMAD R114, R114, UR4, RZ ;  /* 0x0000000472727c24 */ /* 0x000fe2000f8e02ff */
[----:B------:R-:W-:-:S02]  /*7450*/  LEA.HI.X.SX32 R15, R104, R100, 0x1, P2 ;  /* 0x00000064680f7211 */ /* 0x000fc400010f0eff */
[-C--:B------:R-:W-:Y:S02]  /*7460*/  LEA.HI.X.SX32 R122, R131, R100.reuse, 0x1, P0 ;  /* 0x00000064837a7211 */ /* 0x080fe400000f0eff */
[-C--:B------:R-:W-:Y:S02]  /*7470*/  IADD3 R0, P3, PT, R142, R101.reuse, RZ ;  /* 0x000000658e007210 */ /* 0x080fe40007f7e0ff */
[-C--:B------:R-:W-:Y:S02]  /*7480*/  LEA.HI.X.SX32 R154, R136, R100.reuse, 0x1, P1 ;  /* 0x00000064889a7211 */ /* 0x080fe400008f0eff */
[-C--:B------:R-:W-:Y:S02]  /*7490*/  IADD3 R104, P0, PT, R137, R101.reuse, RZ ;  /* 0x0000006589687210 */ /* 0x080fe40007f1e0ff */
[----:B------:R-:W-:Y:S02]  /*74a0*/  IADD3 R165, P1, PT, R134, R101, RZ ;  /* 0x0000006586a57210 */ /* 0x000fe40007f3e0ff */
[-C--:B------:R-:W-:Y:S01]  /*74b0*/  LEA.HI.X.SX32 R163, R125, R100.reuse, 0x1, P6 ;  /* 0x000000647da37211 */ /* 0x080fe200030f0eff */
[----:B------:R-:W-:Y:S01]  /*74c0*/  IMAD R109, R109, UR4, RZ ;  /* 0x000000046d6d7c24 */ /* 0x000fe2000f8e02ff */
[----:B------:R-:W-:-:S02]  /*74d0*/  LEA.HI.X.SX32 R142, R142, R100, 0x1, P3 ;  /* 0x000000648e8e7211 */ /* 0x000fc400018f0eff */
[-C--:B------:R-:W-:Y:S01]  /*74e0*/  LEA.HI.X.SX32 R125, R137, R100.reuse, 0x1, P0 ;  /* 0x00000064897d7211 */ /* 0x080fe200000f0eff */
[----:B------:R-:W-:Y:S01]  /*74f0*/  IMAD R129, R129, UR4, RZ ;  /* 0x0000000481817c24 */ /* 0x000fe2000f8e02ff */
[CC--:B------:R-:W-:Y:S01]  /*7500*/  IADD3 R151, P3, PT, R183.reuse, R101.reuse, RZ ;  /* 0x00000065b7977210 */ /* 0x0c0fe20007f7e0ff */
[----:B------:R-:W-:Y:S01]  /*7510*/  IMAD R128, R128, UR4, RZ ;  /* 0x0000000480807c24 */ /* 0x000fe2000f8e02ff */
[-C--:B------:R-:W-:Y:S02]  /*7520*/  LEA.HI.X.SX32 R161, R134, R100.reuse, 0x1, P1 ;  /* 0x0000006486a17211 */ /* 0x080fe400008f0eff */
[-C--:B------:R-:W-:Y:S02]  /*7530*/  IADD3 R189, P0, PT, R114, R101.reuse, RZ ;  /* 0x0000006572bd7210 */ /* 0x080fe40007f1e0ff */
[-C--:B------:R-:W-:Y:S02]  /*7540*/  IADD3 R123, P1, PT, R132, R101.reuse, RZ ;  /* 0x00000065847b7210 */ /* 0x080fe40007f3e0ff */
[----:B------:R-:W-:Y:S01]  /*7550*/  IADD3 R99, P2, PT, R130, R101, RZ ;  /* 0x0000006582637210 */ /* 0x000fe20007f5e0ff */
[----:B--2---:R-:W-:Y:S01]  /*7560*/  VIADD R139, R102, 0x1f ;  /* 0x0000001f668b7836 */ /* 0x004fe20000000000 */
[----:B------:R-:W-:-:S02]  /*7570*/  LEA.HI.X.SX32 R152, R183, R100, 0x1, P3 ;  /* 0x00000064b7987211 */ /* 0x000fc400018f0eff */
[-C--:B------:R-:W-:Y:S01]  /*7580*/  LEA.HI.X.SX32 R127, R114, R100.reuse, 0x1, P0 ;  /* 0x00000064727f7211 */ /* 0x080fe200000f0eff */
[----:B------:R-:W-:Y:S01]  /*7590*/  IMAD R126, R126, UR4, RZ ;  /* 0x000000047e7e7c24 */ /* 0x000fe2000f8e02ff */
[-C--:B------:R-:W-:Y:S02]  /*75a0*/  IADD3 R159, P3, PT, R103, R101.reuse, RZ ;  /* 0x00000065679f7210 */ /* 0x080fe40007f7e0ff */
[-C--:B------:R-:W-:Y:S02]  /*75b0*/  LEA.HI.X.SX32 R124, R132, R100.reuse, 0x1, P1 ;  /* 0x00000064847c7211 */ /* 0x080fe400008f0eff */
[----:B------:R-:W-:Y:S02]  /*75c0*/  LEA.HI.X.SX32 R130, R130, R100, 0x1, P2 ;  /* 0x0000006482827211 */ /* 0x000fe400010f0eff */
[-C--:B------:R-:W-:Y:S02]  /*75d0*/  IADD3 R181, P0, PT, R109, R101.reuse, RZ ;  /* 0x000000656db57210 */ /* 0x080fe40007f1e0ff */
[----:B------:R-:W-:-:S02]  /*75e0*/  IADD3 R116, P1, PT, R129, R101, RZ ;  /* 0x0000006581747210 */ /* 0x000fc40007f3e0ff */
[----:B------:R-:W-:Y:S02]  /*75f0*/  IADD3 R119, P2, PT, R128, R101, RZ ;  /* 0x0000006580777210 */ /* 0x000fe40007f5e0ff */
[-C--:B------:R-:W-:Y:S02]  /*7600*/  LEA.HI.X.SX32 R160, R103, R100.reuse, 0x1, P3 ;  /* 0x0000006467a07211 */ /* 0x080fe400018f0eff */
[-C--:B------:R-:W-:Y:S01]  /*7610*/  LEA.HI.X.SX32 R183, R109, R100.reuse, 0x1, P0 ;  /* 0x000000646db77211 */ /* 0x080fe200000f0eff */
[----:B------:R-:W-:Y:S01]  /*7620*/  IMAD R107, R107, UR4, RZ ;  /* 0x000000046b6b7c24 */ /* 0x000fe2000f8e02ff */
[-C--:B------:R-:W-:Y:S01]  /*7630*/  LEA.HI.X.SX32 R134, R129, R100.reuse, 0x1, P1 ;  /* 0x0000006481867211 */ /* 0x080fe200008f0eff */
[----:B------:R-:W-:Y:S01]  /*7640*/  IMAD R108, R108, UR4, RZ ;  /* 0x000000046c6c7c24 */ /* 0x000fe2000f8e02ff */
[----:B------:R-:W-:Y:S02]  /*7650*/  LEA.HI.X.SX32 R120, R128, R100, 0x1, P2 ;  /* 0x0000006480787211 */ /* 0x000fe400010f0eff */
[----:B0-----:R-:W-:-:S02]  /*7660*/  LOP3.LUT R103, R143, 0x1f, RZ, 0xc0, !PT ;  /* 0x0000001f8f677812 */ /* 0x001fc400078ec0ff */
[----:B------:R-:W-:Y:S02]  /*7670*/  ISETP.GT.AND P0, PT, R139, 0x1f, PT ;  /* 0x0000001f8b00780c */ /* 0x000fe40003f04270 */
[-C--:B------:R-:W-:Y:S02]  /*7680*/  IADD3 R117, P1, PT, R135, R101.reuse, RZ ;  /* 0x0000006587757210 */ /* 0x080fe40007f3e0ff */
[-C--:B------:R-:W-:Y:S02]  /*7690*/  IADD3 R106, P2, PT, R126, R101.reuse, RZ ;  /* 0x000000657e6a7210 */ /* 0x080fe40007f5e0ff */
[----:B------:R-:W-:Y:S01]  /*76a0*/  ISETP.LT.AND P0, PT, R103, R102, P0 ;  /* 0x000000666700720c */ /* 0x000fe20000701270 */
[----:B------:R-:W-:Y:S01]  /*76b0*/  IMAD R110, R110, UR4, RZ ;  /* 0x000000046e6e7c24 */ /* 0x000fe2000f8e02ff */
[-C--:B------:R-:W-:Y:S01]  /*76c0*/  LEA.HI.X.SX32 R118, R135, R100.reuse, 0x1, P1 ;  /* 0x0000006487767211 */ /* 0x080fe200008f0eff */
[----:B------:R-:W-:Y:S01]  /*76d0*/  IMAD R111, R111, UR4, RZ ;  /* 0x000000046f6f7c24 */ /* 0x000fe2000f8e02ff */
[-C--:B------:R-:W-:Y:S01]  /*76e0*/  LEA.HI.X.SX32 R136, R126, R100.reuse, 0x1, P2 ;  /* 0x000000647e887211 */ /* 0x080fe200010f0eff */
[----:B------:R-:W-:Y:S01]  /*76f0*/  IMAD R112, R112, UR4, RZ ;  /* 0x0000000470707c24 */ /* 0x000fe2000f8e02ff */
[-C--:B------:R-:W-:Y:S01]  /*7700*/  IADD3 R190, P1, PT, R107, R101.reuse, RZ ;  /* 0x000000656bbe7210 */ /* 0x080fe20007f3e0ff */
[----:B------:R-:W-:Y:S01]  /*7710*/  IMAD R113, R113, UR4, RZ ;  /* 0x0000000471717c24 */ /* 0x000fe2000f8e02ff */
[----:B------:R-:W-:Y:S01]  /*7720*/  IADD3 R153, P2, PT, R108, R101, RZ ;  /* 0x000000656c997210 */ /* 0x000fe20007f5e0ff */
[----:B------:R-:W-:Y:S01]  /*7730*/  IMAD R115, R115, UR4, RZ ;  /* 0x0000000473737c24 */ /* 0x000fe2000f8e02ff */
[----:B------:R-:W-:-:S02]  /*7740*/  LEA.HI.X.SX32 R105, R107, R100, 0x1, P1 ;  /* 0x000000646b697211 */ /* 0x000fc400008f0eff */
[----:B------:R-:W-:Y:S02]  /*7750*/  LEA.HI.X.SX32 R158, R108, R100, 0x1, P2 ;  /* 0x000000646c9e7211 */ /* 0x000fe400010f0eff */
[-C--:B------:R-:W-:Y:S02]  /*7760*/  IADD3 R148, P1, PT, R110, R101.reuse, RZ ;  /* 0x000000656e947210 */ /* 0x080fe40007f3e0ff */
[-C--:B------:R-:W-:Y:S02]  /*7770*/  IADD3 R140, P2, PT, R111, R101.reuse, RZ ;  /* 0x000000656f8c7210 */ /* 0x080fe40007f5e0ff */
[-C--:B------:R-:W-:Y:S02]  /*7780*/  IADD3 R141, P3, PT, R112, R101.reuse, RZ ;  /* 0x00000065708d7210 */ /* 0x080fe40007f7e0ff */
[-C--:B------:R-:W-:Y:S02]  /*7790*/  IADD3 R144, P4, PT, R113, R101.reuse, RZ ;  /* 0x0000006571907210 */ /* 0x080fe40007f9e0ff */
[----:B------:R-:W-:-:S02]  /*77a0*/  IADD3 R149, P6, PT, R115, R101, RZ ;  /* 0x0000006573957210 */ /* 0x000fc40007fde0ff */
[-C--:B------:R-:W-:Y:S02]  /*77b0*/  LEA.HI.X.SX32 R150, R110, R100.reuse, 0x1, P1 ;  /* 0x000000646e967211 */ /* 0x080fe400008f0eff */
[-C--:B------:R-:W-:Y:S02]  /*77c0*/  LEA.HI.X.SX32 R138, R111, R100.reuse, 0x1, P2 ;  /* 0x000000646f8a7211 */ /* 0x080fe400010f0eff */
[-C--:B------:R-:W-:Y:S02]  /*77d0*/  LEA.HI.X.SX32 R145, R112, R100.reuse, 0x1, P3 ;  /* 0x0000006470917211 */ /* 0x080fe400018f0eff */
[-C--:B------:R-:W-:Y:S02]  /*77e0*/  LEA.HI.X.SX32 R171, R113, R100.reuse, 0x1, P4 ;  /* 0x0000006471ab7211 */ /* 0x080fe400020f0eff */
[----:B------:R-:W-:Y:S01]  /*77f0*/  LEA.HI.X.SX32 R167, R115, R100, 0x1, P6 ;  /* 0x0000006473a77211 */ /* 0x000fe200030f0eff */
[----:B------:R-:W-:Y:S01]  /*7800*/  @P0 IMAD.MOV.U32 R102, RZ, RZ, R201 ;  /* 0x000000ffff660224 */ /* 0x000fe200078e00c9 */
[----:B------:R-:W-:Y:S01]  /*7810*/  PRMT R100, RZ, 0x7610, R100 ;  /* 0x00007610ff647816 */ /* 0x000fe20000000064 */
[----:B------:R-:W-:-:S05]  /*7820*/  @P0 IMAD.MOV.U32 R103, RZ, RZ, R200 ;  /* 0x000000ffff670224 */ /* 0x000fca00078e00c8 */
[----:B------:R0:W2:Y:S01]  /*7830*/  @P0 LDG.E.U8 R100, desc[UR24][R102.64] ;  /* 0x0000001866640981 */ /* 0x0000a2000c1e1100 */
[----:B------:R-:W-:Y:S01]  /*7840*/  LOP3.LUT R143, R143, 0x7f, RZ, 0xc0, !PT ;  /* 0x0000007f8f8f7812 */ /* 0x000fe200078ec0ff */
[----:B0-----:R-:W-:Y:S02]  /*7850*/  @P0 IMAD.MOV.U32 R102, RZ, RZ, R205 ;  /* 0x000000ffff660224 */ /* 0x001fe400078e00cd */
[----:B------:R-:W-:Y:S02]  /*7860*/  @P0 IMAD.MOV.U32 R103, RZ, RZ, R204 ;  /* 0x000000ffff670224 */ /* 0x000fe400078e00cc */
[----:B--2---:R0:W-:Y:S02]  /*7870*/  STS.U8 [R143+UR12+0x2000], R100 ;  /* 0x002000648f007988 */ /* 0x0041e4000800000c */
[----:B0-----:R-:W-:-:S06]  /*7880*/  PRMT R100, RZ, 0x7610, R100 ;  /* 0x00007610ff647816 */ /* 0x001fcc0000000064 */
[----:B------:R0:W2:Y:S02]  /*7890*/  @P0 LDG.E.U8 R100, desc[UR24][R102.64] ;  /* 0x0000001866640981 */ /* 0x0000a4000c1e1100 */
[----:B0-----:R-:W-:Y:S02]  /*78a0*/  @P0 IMAD.MOV.U32 R102, RZ, RZ, R209 ;  /* 0x000000ffff660224 */ /* 0x001fe400078e00d1 */
[----:B------:R-:W-:Y:S01]  /*78b0*/  @P0 IMAD.MOV.U32 R103, RZ, RZ, R208 ;  /* 0x000000ffff670224 */ /* 0x000fe200078e00d0 */
        /* <DEDUP_REMOVED lines=150> */
[----:B------:R-:W-:Y:S04]  /*8220*/  STL [R1], R21 ;  /* 0x0000001501007387 */ /* 0x000fe80000100800 */
[----:B------:R-:W-:Y:S04]  /*8230*/  STL [R1+0x8], R2 ;  /* 0x0000080201007387 */ /* 0x000fe80000100800 */
        /* <DEDUP_REMOVED lines=11> */
[----:B--2---:R0:W-:Y:S02]  /*82f0*/  STS.U8 [R143+UR12+0x3f00], R100 ;  /* 0x003f00648f007988 */ /* 0x0041e4000800000c */
[----:B0-----:R-:W-:-:S06]  /*8300*/  PRMT R100, RZ, 0x7610, R100 ;  /* 0x00007610ff647816 */ /* 0x001fcc0000000064 */
[----:B------:R0:W2:Y:S04]  /*8310*/  @P0 LDG.E.U8 R100, desc[UR24][R102.64] ;  /* 0x0000001866640981 */ /* 0x0000a8000c1e1100 */
        /* <DEDUP_REMOVED lines=28> */
[----:B------:R3:W-:Y:S02]  /*84e0*/  STL [R1+0xb0], R99 ;  /* 0x0000b06301007387 */ /* 0x0007e40000100800 */
[----:B---3--:R-:W3:Y:S01]  /*84f0*/  S2R R99, SR_TID.X ;  /* 0x0000000000637919 */ /* 0x008ee20000002100 */
[----:B0-----:R-:W-:Y:S01]  /*8500*/  PRMT R102, RZ, 0x7610, R102 ;  /* 0x00007610ff667816 */ /* 0x001fe20000000066 */
[----:B------:R-:W-:Y:S01]  /*8510*/  @P0 IMAD.MOV.U32 R101, RZ, RZ, R202 ;  /* 0x000000ffff650224 */ /* 0x000fe200078e00ca */
[----:B---3--:R-:W-:-:S04]  /*8520*/  LOP3.LUT R99, R99, 0x7f, RZ, 0xc0, !PT ;  /* 0x0000007f63637812 */ /* 0x008fc800078ec0ff */
[----:B------:R-:W-:-:S05]  /*8530*/  LOP3.LUT R99, R99, 0x10, RZ, 0x3c, !PT ;  /* 0x0000001063637812 */ /* 0x000fca00078e3cff */
[----:B--2---:R0:W-:Y:S02]  /*8540*/  STS.U8 [R99+UR12+0x3f80], R100 ;  /* 0x003f806463007988 */ /* 0x0041e4000800000c */
[----:B0-----:R-:W-:-:S05]  /*8550*/  @P0 IMAD.MOV.U32 R100, RZ, RZ, R203 ;  /* 0x000000ffff640224 */ /* 0x001fca00078e00cb */
[----:B------:R0:W2:Y:S01]  /*8560*/  @P0 LDG.E.U8 R102, desc[UR24][R100.64] ;  /* 0x0000001864660981 */ /* 0x0000a2000c1e1100 */
[----:B------:R-:W-:Y:S01]  /*8570*/  @P0 IMAD.MOV.U32 R103, RZ, RZ, R206 ;  /* 0x000000ffff670224 */ /* 0x000fe200078e00ce */
[----:B0-----:R-:W-:Y:S02]  /*8580*/  PRMT R100, RZ, 0x7610, R100 ;  /* 0x00007610ff647816 */ /* 0x001fe40000000064 */
[----:B--2---:R0:W-:Y:S02]  /*8590*/  STS.U8 [R99+UR12+0x2080], R102 ;  /* 0x0020806663007988 */ /* 0x0041e4000800000c */
[----:B0-----:R-:W-:-:S05]  /*85a0*/  @P0 IMAD.MOV.U32 R102, RZ, RZ, R207 ;  /* 0x000000ffff660224 */ /* 0x001fca00078e00cf */
        /* <DEDUP_REMOVED lines=154> */
[----:B------:R-:W-:Y:S01]  /*8f50*/  STL [R1+0xd4], R118 ;  /* 0x0000d47601007387 */ /* 0x000fe20000100800 */
[----:B0-----:R-:W-:-:S03]  /*8f60*/  @P0 IMAD.MOV.U32 R102, RZ, RZ, R141 ;  /* 0x000000ffff660224 */ /* 0x001fc600078e008d */
[----:B------:R-:W-:Y:S01]  /*8f70*/  STL [R1+0xdc], R136 ;  /* 0x0000dc8801007387 */ /* 0x000fe20000100800 */
[----:B------:R-:W-:-:S03]  /*8f80*/  @P0 IMAD.MOV.U32 R103, RZ, RZ, R145 ;  /* 0x000000ffff670224 */ /* 0x000fc600078e0091 */
        /* <DEDUP_REMOVED lines=18> */
[----:B------:R0:W5:Y:S04]  /*90b0*/  LDL.LU R21, [R1+0xac8] ;  /* 0x000ac80001157983 */ /* 0x0001680000300800 */
        /* <DEDUP_REMOVED lines=21> */
[----:B--2---:R2:W-:Y:S02]  /*9210*/  STS.U8 [R99+UR12+0x3d80], R100 ;  /* 0x003d806463007988 */ /* 0x0045e4000800000c */
[----:B--2---:R-:W-:-:S06]  /*9220*/  PRMT R100, RZ, 0x7610, R100 ;  /* 0x00007610ff647816 */ /* 0x004fcc0000000064 */
[----:B------:R-:W2:Y:S01]  /*9230*/  @P0 LDG.E.U8 R100, desc[UR24][R102.64] ;  /* 0x0000001866640981 */ /* 0x000ea2000c1e1100 */
[----:B------:R-:W-:-:S04]  /*9240*/  ISETP.NE.U32.AND P0, PT, RZ, UR7, PT ;  /* 0x00000007ff007c0c */ /* 0x000fc8000bf05070 */
[C---:B------:R-:W-:Y:S02]  /*9250*/  ISETP.LT.OR P1, PT, R139.reuse, 0x20, P0 ;  /* 0x000000208b00780c */ /* 0x040fe40000721670 */
[----:B------:R-:W-:Y:S01]  /*9260*/  ISETP.GE.AND P2, PT, R139, 0x40, PT ;  /* 0x000000408b00780c */ /* 0x000fe20003f46270 */
[----:B--2---:R0:W-:Y:S01]  /*9270*/  STS.U8 [R99+UR12+0x3e80], R100 ;  /* 0x003e806463007988 */ /* 0x0041e2000800000c */
[----:B-1----:R1:W-:Y:S06]  /*9280*/  MEMBAR.ALL.CTA ;  /* 0x0000000000007992 */ /* 0x0023ec0000008000 */
[----:B-1----:R-:W1:Y:S02]  /*9290*/  FENCE.VIEW.ASYNC.S ;  /* 0x00000000000073c6 */ /* 0x002e640000000000 */
[----:B-1----:R-:W-:Y:S06]  /*92a0*/  BAR.SYNC.DEFER_BLOCKING 0x0 ;  /* 0x0000000000007b1d */ /* 0x002fec0000010000 */
[----:B------:R-:W-:Y:S05]  /*92b0*/  @P1 BRA `(.L_x_6) ;  /* 0x00000000005c1947 */ /* 0x000fea0003800000 */
[----:B------:R-:W-:Y:S02]  /*92c0*/  UIADD3 UR4, UPT, UPT, UR12, 0x2000, URZ ;  /* 0x000020000c047890 */ /* 0x000fe4000fffe0ff */
[----:B------:R-:W-:Y:S02]  /*92d0*/  USHF.R.U32.HI UR6, URZ, 0x4, UR12 ;  /* 0x00000004ff067899 */ /* 0x000fe4000801160c */
[----:B------:R-:W-:Y:S02]  /*92e0*/  USHF.R.U32.HI UR4, URZ, 0x4, UR4 ;  /* 0x00000004ff047899 */ /* 0x000fe40008011604 */
[----:B------:R-:W-:Y:S01]  /*92f0*/  USGXT.U32 UR6, UR6, 0xe ;  /* 0x0000000e0606789a */ /* 0x000fe20008000000 */
[----:B------:R-:W-:Y:S01]  /*9300*/  UMOV UR16, 0x100 ;  /* 0x0000010000107882 */ /* 0x000fe20000000000 */
[----:B------:R-:W-:Y:S01]  /*9310*/  UMOV UR17, 0x40004040 ;  /* 0x4000404000117882 */ /* 0x000fe20000000000 */
[----:B------:R-:W-:Y:S01]  /*9320*/  UMOV UR7, URZ ;  /* 0x000000ff00077c82 */ /* 0x000fe20008000000 */
[----:B------:R-:W-:-:S02]  /*9330*/  USGXT.U32 UR14, UR4, 0xe ;  /* 0x0000000e040e789a */ /* 0x000fc40008000000 */
[----:B------:R-:W-:Y:S02]  /*9340*/  UIADD3 UR18, UPT, UPT, UR10, 0x100, URZ ;  /* 0x000001000a127890 */ /* 0x000fe4000fffe0ff */
[----:B------:R-:W-:Y:S01]  /*9350*/  UIADD3.64 UR16, UPT, UPT, UR6, UR16, URZ ;  /* 0x0000001006107297 */ /* 0x000fe2000fffe0ff */
[----:B------:R-:W-:Y:S01]  /*9360*/  UMOV UR20, 0x0 ;  /* 0x0000000000147882 */ /* 0x000fe20000000000 */
[----:B------:R-:W-:Y:S01]  /*9370*/  UMOV UR21, 0x8408490 ;  /* 0x0840849000157882 */ /* 0x000fe20000000000 */
[----:B------:R-:W-:Y:S01]  /*9380*/  UMOV UR4, UR13 ;  /* 0x0000000d00047c82 */ /* 0x000fe20008000000 */
[----:B------:R-:W-:Y:S01]  /*9390*/  UMOV UR5, URZ ;  /* 0x000000ff00057c82 */ /* 0x000fe20008000000 */
[----:B------:R-:W-:Y:S01]  /*93a0*/  UMOV UR7, 0x40004040 ;  /* 0x4000404000077882 */ /* 0x000fe20000000000 */
[----:B------:R-:W-:Y:S01]  /*93b0*/  UMOV UR15, 0xc0004010 ;  /* 0xc0004010000f7882 */ /* 0x000fe20000000000 */
[----:B------:R-:W-:Y:S01]  /*93c0*/  UMOV UR22, 0x0 ;  /* 0x0000000000167882 */ /* 0x000fe20000000000 */
[----:B------:R-:W-:Y:S01]  /*93d0*/  UMOV UR23, 0x8408490 ;  /* 0x0840849000177882 */ /* 0x000fe20000000000 */
[----:B------:R-:W-:Y:S01]  /*93e0*/  UMOV UR4, UR4 ;  /* 0x0000000400047c82 */ /* 0x000fe20008000000 */
[----:B------:R1:W-:Y:S01]  /*93f0*/  UTCQMMA gdesc[UR6], gdesc[UR14], tmem[UR10], tmem[UR20], idesc[UR21], !UPT ;  /* 0x00ff140e060075ea */ /* 0x0003e2000f80030a */
[----:B------:R1:W-:Y:S01]  /*9400*/  UTCQMMA gdesc[UR16], gdesc[UR14], tmem[UR18], tmem[UR22], idesc[UR23], !UPT ;  /* 0x00ff160e100075ea */ /* 0x0003e2000f800312 */
[----:B------:R1:W-:Y:S01]  /*9410*/  UTCBAR [UR4], URZ ;  /* 0x000000ff040073e9 */ /* 0x0003e200080000ff */
[----:B------:R-:W-:Y:S01]  /*9420*/  NOP ;  /* 0x0000000000007918 */ /* 0x000fe20000000000 */
.L_x_6:
[----:B-1----:R-:W-:Y:S01]  /*9430*/  UMOV UR4, URZ ;  /* 0x000000ff00047c82 */ /* 0x002fe20008000000 */
[----:B------:R-:W-:Y:S05]  /*9440*/  @!P2 BRA `(.L_x_7) ;  /* 0x000000500014a947 */ /* 0x000fea0003800000 */
[----:B0-----:R-:W-:Y:S01]  /*9450*/  SHF.R.S32.HI R100, RZ, 0x1f, R139 ;  /* 0x0000001fff647819 */ /* 0x001fe2000001148b */
[----:B------:R-:W-:Y:S02]  /*9460*/  UIADD3 UR4, UPT, UPT, UR12, 0x4000, URZ ;  /* 0x000040000c047890 */ /* 0x000fe4000fffe0ff */
[----:B------:R-:W-:Y:S01]  /*9470*/  UIADD3 UR5, UPT, UPT, UR12, 0x6000, URZ ;  /* 0x000060000c057890 */ /* 0x000fe2000fffe0ff */
[----:B------:R-:W-:Y:S01]  /*9480*/  LEA.HI R100, R100, R139, RZ, 0x5 ;  /* 0x0000008b64647211 */ /* 0x000fe200078f28ff */
[----:B------:R-:W-:Y:S02]  /*9490*/  USHF.R.U32.HI UR4, URZ, 0x4, UR4 ;  /* 0x00000004ff047899 */ /* 0x000fe40008011604 */
[----:B------:R-:W-:Y:S01]  /*94a0*/  USHF.R.U32.HI UR5, URZ, 0x4, UR5 ;  /* 0x00000004ff057899 */ /* 0x000fe20008011605 */
[----:B------:R-:W-:Y:S01]  /*94b0*/  SHF.R.S32.HI R100, RZ, 0x5, R100 ;  /* 0x00000005ff647819 */ /* 0x000fe20000011464 */
[----:B------:R-:W-:Y:S02]  /*94c0*/  USHF.L.U32 UR22, UR8, 0x5, URZ ;  /* 0x0000000508167899 */ /* 0x000fe400080006ff */
[----:B------:R-:W-:Y:S01]  /*94d0*/  USHF.L.U32 UR23, UR9, 0x5, URZ ;  /* 0x0000000509177899 */ /* 0x000fe200080006ff */
[----:B------:R-:W-:Y:S01]  /*94e0*/  VIMNMX R100, PT, PT, R100, 0x2, !PT ;  /* 0x0000000264647848 */ /* 0x000fe20007fe0100 */
[----:B------:R-:W-:Y:S01]  /*94f0*/  USGXT.U32 UR6, UR4, 0xe ;  /* 0x0000000e0406789a */ /* 0x000fe20008000000 */
[----:B------:R-:W-:Y:S01]  /*9500*/  UMOV UR16, 0x100 ;  /* 0x0000010000107882 */ /* 0x000fe20000000000 */
[----:B------:R-:W-:-:S02]  /*9510*/  UMOV UR17, 0x40004040 ;  /* 0x4000404000117882 */ /* 0x000fc40000000000 */
[----:B------:R-:W-:Y:S01]  /*9520*/  VIADD R101, R100, 0xffffffff ;  /* 0xffffffff64657836 */ /* 0x000fe20000000000 */
[----:B------:R-:W-:Y:S01]  /*9530*/  UMOV UR7, URZ ;  /* 0x000000ff00077c82 */ /* 0x000fe20008000000 */
[----:B------:R-:W-:Y:S01]  /*9540*/  IMAD.MOV.U32 R100, RZ, RZ, RZ ;  /* 0x000000ffff647224 */ /* 0x000fe200078e00ff */
[----:B------:R-:W-:Y:S02]  /*9550*/  USGXT.U32 UR14, UR5, 0xe ;  /* 0x0000000e050e789a */ /* 0x000fe40008000000 */
[----:B------:R0:W-:Y:S01]  /*9560*/  STL [R1+0x14c], R101 ;  /* 0x00014c6501007387 */ /* 0x0001e20000100800 */
[----:B------:R-:W-:Y:S02]  /*9570*/  USHF.R.S32.HI UR27, URZ, 0x1f, UR22 ;  /* 0x0000001fff1b7899 */ /* 0x000fe40008011416 */
[----:B------:R-:W-:Y:S02]  /*9580*/  USHF.R.S32.HI UR28, URZ, 0x1f, UR23 ;  /* 0x0000001fff1c7899 */ /* 0x000fe40008011417 */
[----:B------:R-:W-:Y:S01]  /*9590*/  UIADD3.64 UR16, UPT, UPT, UR6, UR16, URZ ;  /* 0x0000001006107297 */ /* 0x000fe2000fffe0ff */
[----:B------:R-:W-:Y:S01]  /*95a0*/  UMOV UR26, 0x1 ;  /* 0x00000001001a7882 */ /* 0x000fe20000000000 */
[----:B------:R-:W-:Y:S01]  /*95b0*/  UMOV UR5, URZ ;  /* 0x000000ff00057c82 */ /* 0x000fe20008000000 */
[----:B------:R-:W-:-:S09]  /*95c0*/  UMOV UR15, 0xc0004010 ;  /* 0xc0004010000f7882 */ /* 0x000fd20000000000 */
.L_x_10:
[----:B------:R-:W2:Y:S04]  /*95d0*/  LDL.LU R113, [R1+0x128] ;  /* 0x0001280001717983 */ /* 0x000ea80000300800 */
[----:B------:R-:W3:Y:S04]  /*95e0*/  LDL.LU R112, [R1+0x120] ;  /* 0x0001200001707983 */ /* 0x000ee80000300800 */
[----:B------:R-:W4:Y:S04]  /*95f0*/  LDL.LU R111, [R1+0x118] ;  /* 0x00011800016f7983 */ /* 0x000f280000300800 */
[----:B------:R-:W4:Y:S04]  /*9600*/  LDL.LU R110, [R1+0x110] ;  /* 0x00011000016e7983 */ /* 0x000f280000300800 */
[----:B------:R-:W4:Y:S04]  /*9610*/  LDL.LU R109, [R1+0x108] ;  /* 0x00010800016d7983 */ /* 0x000f280000300800 */
[----:B------:R-:W4:Y:S04]  /*9620*/  LDL.LU R108, [R1+0x124] ;  /* 0x00012400016c7983 */ /* 0x000f280000300800 */
[----:B------:R-:W4:Y:S04]  /*9630*/  LDL.LU R107, [R1+0x100] ;  /* 0x00010000016b7983 */ /* 0x000f280000300800 */
[----:B------:R-:W4:Y:S04]  /*9640*/  LDL.LU R106, [R1+0x11c] ;  /* 0x00011c00016a7983 */ /* 0x000f280000300800 */
[----:B------:R-:W4:Y:S04]  /*9650*/  LDL.LU R105, [R1+0xf8] ;  /* 0x0000f80001697983 */ /* 0x000f280000300800 */
[----:B------:R-:W4:Y:S04]  /*9660*/  LDL.LU R102, [R1+0x114] ;  /* 0x0001140001667983 */ /* 0x000f280000300800 */
[----:B0-----:R-:W4:Y:S04]  /*9670*/  LDL.LU R101, [R1+0xf0] ;  /* 0x0000f00001657983 */ /* 0x001f280000300800 */
[----:B------:R-:W4:Y:S04]  /*9680*/  LDL.LU R104, [R1+0x10c] ;  /* 0x00010c0001687983 */ /* 0x000f280000300800 */
[----:B------:R-:W4:Y:S01]  /*9690*/  LDL.LU R103, [R1+0xe8] ;  /* 0x0000e80001677983 */ /* 0x000f220000300800 */
[----:B------:R-:W-:Y:S01]  /*96a0*/  IMAD.U32 R100, R100, -0x80000000, RZ ;  /* 0x8000000064647824 */ /* 0x000fe200078e00ff */
[----:B--2---:R-:W-:-:S02]  /*96b0*/  IADD3 R113, P1, PT, R113, UR23, RZ ;  /* 0x0000001771717c10 */ /* 0x004fc4000ff3e0ff */
[----:B---3--:R-:W-:-:S03]  /*96c0*/  IADD3 R112, P3, PT, R112, UR23, RZ ;  /* 0x0000001770707c10 */ /* 0x008fc6000ff7e0ff */
[----:B------:R-:W-:Y:S01]  /*96d0*/  STL [R1+0x128], R113 ;  /* 0x0001287101007387 */ /* 0x000fe20000100800 */
[----:B----4-:R-:W-:-:S03]  /*96e0*/  IADD3 R111, P2, PT, R111, UR23, RZ ;  /* 0x000000176f6f7c10 */ /* 0x010fc6000ff5e0ff */
[----:B------:R-:W-:Y:S01]  /*96f0*/  STL [R1+0x120], R112 ;  /* 0x0001207001007387 */ /* 0x000fe20000100800 */
[----:B------:R-:W-:-:S03]  /*9700*/  IADD3 R110, P6, PT, R110, UR23, RZ ;  /* 0x000000176e6e7c10 */ /* 0x000fc6000ffde0ff */
[----:B------:R-:W-:Y:S01]  /*9710*/  STL [R1+0x118], R111 ;  /* 0x0001186f01007387 */ /* 0x000fe20000100800 */
[----:B------:R-:W-:-:S03]  /*9720*/  IADD3 R109, P4, PT, R109, UR23, RZ ;  /* 0x000000176d6d7c10 */ /* 0x000fc6000ff9e0ff */
[----:B------:R-:W-:Y:S01]  /*9730*/  STL [R1+0x110], R110 ;  /* 0x0001106e01007387 */ /* 0x000fe20000100800 */
[----:B------:R-:W-:-:S03]  /*9740*/  IADD3.X R108, PT, PT, R108, UR28, RZ, P1, !PT ;  /* 0x0000001c6c6c7c10 */ /* 0x000fc60008ffe4ff */
[----:B------:R-:W-:Y:S01]  /*9750*/  STL [R1+0x108], R109 ;  /* 0x0001086d01007387 */ /* 0x000fe20000100800 */
[----:B------:R-:W-:-:S03]  /*9760*/  IADD3 R107, P1, PT, R107, UR23, RZ ;  /* 0x000000176b6b7c10 */ /* 0x000fc6000ff3e0ff */
[----:B------:R-:W-:Y:S01]  /*9770*/  STL [R1+0x124], R108 ;  /* 0x0001246c01007387 */ /* 0x000fe20000100800 */
[----:B------:R-:W-:-:S03]  /*9780*/  IADD3.X R106, PT, PT, R106, UR28, RZ, P3, !PT ;  /* 0x0000001c6a6a7c10 */ /* 0x000fc60009ffe4ff */
[----:B------:R-:W-:Y:S01]  /*9790*/  STL [R1+0x100], R107 ;  /* 0x0001006b01007387 */ /* 0x000fe20000100800 */
[----:B------:R-:W-:Y:S02]  /*97a0*/  IADD3 R105, P3, PT, R105, UR23, RZ ;  /* 0x0000001769697c10 */ /* 0x000fe4000ff7e0ff */
[----:B------:R-:W-:Y:S02]  /*97b0*/  IADD3.X R102, PT, PT, R102, UR28, RZ, P2, !PT ;  /* 0x0000001c66667c10 */ /* 0x000fe400097fe4ff */
[----:B------:R-:W-:-:S03]  /*97c0*/  IADD3 R101, P2, PT, R101, UR23, RZ ;  /* 0x0000001765657c10 */ /* 0x000fc6000ff5e0ff */
[----:B------:R0:W-:Y:S04]  /*97d0*/  STL [R1+0x114], R102 ;  /* 0x0001146601007387 */ /* 0x0001e80000100800 */
[----:B------:R-:W-:Y:S04]  /*97e0*/  STL [R1+0x11c], R106 ;  /* 0x00011c6a01007387 */ /* 0x000fe80000100800 */
[----:B0-----:R-:W2:Y:S04]  /*97f0*/  LDL.LU R102, [R1+0x104] ;  /* 0x0001040001667983 */ /* 0x001ea80000300800 */
[----:B------:R-:W-:Y:S04]  /*9800*/  STL [R1+0xf8], R105 ;  /* 0x0000f86901007387 */ /* 0x000fe80000100800 */
[----:B------:R0:W-:Y:S04]  /*9810*/  STL [R1+0xf0], R101 ;  /* 0x0000f06501007387 */ /* 0x0001e80000100800 */
[----:B0-----:R-:W3:Y:S01]  /*9820*/  LDL.LU R101, [R1+0xe0] ;  /* 0x0000e00001657983 */ /* 0x001ee20000300800 */
[----:B------:R-:W-:-:S02]  /*9830*/  IADD3.X R104, PT, PT, R104, UR28, RZ, P6, !PT ;  /* 0x0000001c68687c10 */ /* 0x000fc4000b7fe4ff */
[----:B------:R-:W-:-:S03]  /*9840*/  IADD3 R103, P6, PT, R103, UR23, RZ ;  /* 0x0000001767677c10 */ /* 0x000fc6000ffde0ff */
[----:B------:R0:W-:Y:S04]  /*9850*/  STL [R1+0x10c], R104 ;  /* 0x00010c6801007387 */ /* 0x0001e80000100800 */
[----:B0-----:R-:W4:Y:S04]  /*9860*/  LDL.LU R104, [R1+0xfc] ;  /* 0x0000fc0001687983 */ /* 0x001f280000300800 */
[----:B------:R-:W4:Y:S04]  /*9870*/  LDL.LU R128, [R1+0xd8] ;  /* 0x0000d80001807983 */ /* 0x000f280000300800 */
[----:B------:R-:W4:Y:S04]  /*9880*/  LDL.LU R127, [R1+0xf4] ;  /* 0x0000f400017f7983 */ /* 0x000f280000300800 */
[----:B------:R-:W4:Y:S04]  /*9890*/  LDL.LU R126, [R1+0xd0] ;  /* 0x0000d000017e7983 */ /* 0x000f280000300800 */
[----:B------:R0:W-:Y:S04]  /*98a0*/  STL [R1+0xe8], R103 ;  /* 0x0000e86701007387 */ /* 0x0001e80000100800 */
        /* <DEDUP_REMOVED lines=21> */
[----:B0-----:R-:W4:Y:S01]  /*9a00*/  LDL.LU R103, [R1+0x78] ;  /* 0x0000780001677983 */ /* 0x001f220000300800 */
[----:B--2---:R-:W-:-:S05]  /*9a10*/  IADD3.X R102, PT, PT, R102, UR28, RZ, P4, !PT ;  /* 0x0000001c66667c10 */ /* 0x004fca000a7fe4ff */
[----:B------:R0:W-:Y:S04]  /*9a20*/  STL [R1+0x104], R102 ;  /* 0x0001046601007387 */ /* 0x0001e80000100800 */
[----:B0-----:R-:W2:Y:S01]  /*9a30*/  LDL.LU R102, [R1+0x94] ;  /* 0x0000940001667983 */ /* 0x001ea20000300800 */
[----:B---3--:R-:W-:-:S05]  /*9a40*/  IADD3 R101, P4, PT, R101, UR23, RZ ;  /* 0x0000001765657c10 */ /* 0x008fca000ff9e0ff */
[----:B------:R0:W-:Y:S04]  /*9a50*/  STL [R1+0xe0], R101 ;  /* 0x0000e06501007387 */ /* 0x0001e80000100800 */
[----:B0-----:R-:W3:Y:S01]  /*9a60*/  LDL.LU R101, [R1+0x70] ;  /* 0x0000700001657983 */ /* 0x001ee20000300800 */
[----:B----4-:R-:W-:Y:S02]  /*9a70*/  IADD3.X R104, PT, PT, R104, UR28, RZ, P1, !PT ;  /* 0x0000001c68687c10 */ /* 0x010fe40008ffe4ff */
[----:B------:R-:W-:-:S03]  /*9a80*/  IADD3 R128, P1, PT, R128, UR23, RZ ;  /* 0x0000001780807c10 */ /* 0x000fc6000ff3e0ff */
[----:B------:R0:W-:Y:S01]  /*9a90*/  STL [R1+0xfc], R104 ;  /* 0x0000fc6801007387 */ /* 0x0001e20000100800 */
[----:B------:R-:W-:Y:S02]  /*9aa0*/  IADD3.X R127, PT, PT, R127, UR28, RZ, P3, !PT ;  /* 0x0000001c7f7f7c10 */ /* 0x000fe40009ffe4ff */
[----:B------:R-:W-:Y:S01]  /*9ab0*/  IADD3 R126, P3, PT, R126, UR23, RZ ;  /* 0x000000177e7e7c10 */ /* 0x000fe2000ff7e0ff */
[----:B0-----:R-:W4:Y:S04]  /*9ac0*/  LDL.LU R104, [R1+0x8c] ;  /* 0x00008c0001687983 */ /* 0x001f280000300800 */
[----:B------:R-:W-:Y:S01]  /*9ad0*/  STL [R1+0xd8], R128 ;  /* 0x0000d88001007387 */ /* 0x000fe20000100800 */
[----:B------:R-:W-:-:S03]  /*9ae0*/  IADD3.X R125, PT, PT, R125, UR28, RZ, P2, !PT ;  /* 0x0000001c7d7d7c10 */ /* 0x000fc600097fe4ff */
        /* <DEDUP_REMOVED lines=41> */
[----:B------:R-:W-:-:S05]  /*9d80*/  IADD3 R103, P2, PT, R103, UR23, RZ ;  /* 0x0000001767677c10 */ /* 0x000fca000ff5e0ff */
[----:B------:R0:W-:Y:S04]  /*9d90*/  STL [R1+0x78], R103 ;  /* 0x0000786701007387 */ /* 0x0001e80000100800 */
[----:B------:R-:W-:Y:S04]  /*9da0*/  STL [R1+0x80], R106 ;  /* 0x0000806a01007387 */ /* 0x000fe80000100800 */
[----:B0-----:R-:W4:Y:S04]  /*9db0*/  LDL.LU R103, [R1+0x68] ;  /* 0x0000680001677983 */ /* 0x001f280000300800 */
[----:B------:R-:W-:Y:S01]  /*9dc0*/  STL [R1+0x9c], R105 ;  /* 0x00009c6901007387 */ /* 0x000fe20000100800 */
[----:B--2---:R-:W-:-:S05]  /*9dd0*/  IADD3.X R102, PT, PT, R102, UR28, RZ, P6, !PT ;  /* 0x0000001c66667c10 */ /* 0x004fca000b7fe4ff */
[----:B------:R0:W-:Y:S04]  /*9de0*/  STL [R1+0x94], R102 ;  /* 0x0000946601007387 */ /* 0x0001e80000100800 */
[----:B0-----:R-:W2:Y:S01]  /*9df0*/  LDL.LU R102, [R1+0x84] ;  /* 0x0000840001667983 */ /* 0x001ea20000300800 */
[----:B---3--:R-:W-:-:S05]  /*9e00*/  IADD3 R101, P6, PT, R101, UR23, RZ ;  /* 0x0000001765657c10 */ /* 0x008fca000ffde0ff */
[----:B------:R0:W-:Y:S04]  /*9e10*/  STL [R1+0x70], R101 ;  /* 0x0000706501007387 */ /* 0x0001e80000100800 */
[----:B0-----:R-:W3:Y:S01]  /*9e20*/  LDL.LU R101, [R1+0x60] ;  /* 0x0000600001657983 */ /* 0x001ee20000300800 */
[----:B----4-:R-:W-:-:S03]  /*9e30*/  IADD3.X R104, PT, PT, R104, UR28, RZ, P4, !PT ;  /* 0x0000001c68687c10 */ /* 0x010fc6000a7fe4ff */
        /* <DEDUP_REMOVED lines=24> */
[----:B------:R-:W4:Y:S04]  /*9fc0*/  LDL.LU R105, [R1] ;  /* 0x0000000001697983 */ /* 0x000f280000300800 */
[----:B0-----:R-:W4:Y:S01]  /*9fd0*/  LDL.LU R104, [R1+0x1c] ;  /* 0x00001c0001687983 */ /* 0x001f220000300800 */
[----:B------:R-:W-:-:S05]  /*9fe0*/  IADD3 R103, P4, PT, R103, UR23, RZ ;  /* 0x0000001767677c10 */ /* 0x000fca000ff9e0ff */
[----:B------:R0:W-:Y:S04]  /*9ff0*/  STL [R1+0x68], R103 ;  /* 0x0000686701007387 */ /* 0x0001e80000100800 */
        /* <DEDUP_REMOVED lines=8> */
[----:B------:R-:W-:Y:S02]  /*a080*/  IADD3 R127, P3, PT, R127, UR23, RZ ;  /* 0x000000177f7f7c10 */ /* 0x000fe4000ff7e0ff */
[----:B------:R-:W-:Y:S01]  /*a090*/  IADD3.X R126, PT, PT, R126, UR28, RZ, P2, !PT ;  /* 0x0000001c7e7e7c10 */ /* 0x000fe200097fe4ff */
[----:B------:R-:W-:Y:S01]  /*a0a0*/  STL [R1+0x7c], R128 ;  /* 0x00007c8001007387 */ /* 0x000fe20000100800 */
[----:B------:R-:W-:-:S02]  /*a0b0*/  IADD3 R125, P2, PT, R125, UR23, RZ ;  /* 0x000000177d7d7c10 */ /* 0x000fc4000ff5e0ff */
[----:B------:R-:W-:Y:S01]  /*a0c0*/  IADD3.X R124, PT, PT, R124, UR28, RZ, P6, !PT ;  /* 0x0000001c7c7c7c10 */ /* 0x000fe2000b7fe4ff */
        /* <DEDUP_REMOVED lines=38> */
[----:B------:R0:W-:Y:S01]  /*a330*/  STL [R1+0x2c], R108 ;  /* 0x00002c6c01007387 */ /* 0x0001e20000100800 */
[----:B------:R-:W-:-:S03]  /*a340*/  IADD3.X R104, PT, PT, R104, UR28, RZ, P6, !PT ;  /* 0x0000001c68687c10 */ /* 0x000fc6000b7fe4ff */
[----:B------:R1:W-:Y:S01]  /*a350*/  STL [R1+0x8], R107 ;  /* 0x0000086b01007387 */ /* 0x0003e20000100800 */
[----:B------:R-:W-:-:S03]  /*a360*/  IADD3 R251, P6, PT, R251, UR23, RZ ;  /* 0x00000017fbfb7c10 */ /* 0x000fc6000ffde0ff */
[----:B------:R4:W-:Y:S04]  /*a370*/  STL [R1+0x24], R106 ;  /* 0x0000246a01007387 */ /* 0x0009e80000100800 */
[----:B------:R0:W-:Y:S04]  /*a380*/  STL [R1], R105 ;  /* 0x0000006901007387 */ /* 0x0001e80000100800 */
[----:B------:R0:W-:Y:S01]  /*a390*/  STL [R1+0x1c], R104 ;  /* 0x00001c6801007387 */ /* 0x0001e20000100800 */
[----:B------:R-:W-:Y:S02]  /*a3a0*/  IADD3.X R103, PT, PT, R103, UR28, RZ, P4, !PT ;  /* 0x0000001c67677c10 */ /* 0x000fe4000a7fe4ff */
[----:B--2---:R-:W-:-:S03]  /*a3b0*/  IADD3.X R102, PT, PT, R102, UR28, RZ, P1, !PT ;  /* 0x0000001c66667c10 */ /* 0x004fc60008ffe4ff */
[----:B------:R2:W-:Y:S01]  /*a3c0*/  STL [R1+0x14], R103 ;  /* 0x0000146701007387 */ /* 0x0005e20000100800 */
[----:B------:R-:W-:Y:S02]  /*a3d0*/  IADD3 R247, P1, PT, R247, UR23, RZ ;  /* 0x00000017f7f77c10 */ /* 0x000fe4000ff3e0ff */
[----:B---3--:R-:W-:Y:S01]  /*a3e0*/  IADD3.X R101, PT, PT, R101, UR28, RZ, P3, !PT ;  /* 0x0000001c65657c10 */ /* 0x008fe20009ffe4ff */
[----:B0-----:R-:W3:Y:S01]  /*a3f0*/  LDL.LU R108, [R1+0x148] ;  /* 0x00014800016c7983 */ /* 0x001ee20000300800 */
[----:B------:R-:W-:Y:S02]  /*a400*/  IADD3.X R250, PT, PT, R250, UR28, RZ, P6, !PT ;  /* 0x0000001cfafa7c10 */ /* 0x000fe4000b7fe4ff */
[----:B------:R-:W-:Y:S01]  /*a410*/  IADD3 R249, P4, PT, R249, UR23, RZ ;  /* 0x00000017f9f97c10 */ /* 0x000fe2000ff9e0ff */
[----:B------:R0:W-:Y:S04]  /*a420*/  STL [R1+0xc], R102 ;  /* 0x00000c6601007387 */ /* 0x0001e80000100800 */
[----:B-1----:R-:W3:Y:S04]  /*a430*/  LDL.LU R107, [R1+0x140] ;  /* 0x00014000016b7983 */ /* 0x002ee80000300800 */
[----:B----4-:R-:W4:Y:S04]  /*a440*/  LDL.LU R106, [R1+0x138] ;  /* 0x00013800016a7983 */ /* 0x010f280000300800 */
[----:B------:R1:W-:Y:S04]  /*a450*/  STL [R1+0x4], R101 ;  /* 0x0000046501007387 */ /* 0x0003e80000100800 */
[----:B------:R-:W4:Y:S04]  /*a460*/  LDL.LU R105, [R1+0x130] ;  /* 0x0001300001697983 */ /* 0x000f280000300800 */
[----:B------:R-:W4:Y:S04]  /*a470*/  LDL.LU R104, [R1+0x144] ;  /* 0x0001440001687983 */ /* 0x000f280000300800 */
[----:B--2---:R-:W2:Y:S04]  /*a480*/  LDL.LU R103, [R1+0x13c] ;  /* 0x00013c0001677983 */ /* 0x004ea80000300800 */
[----:B0-----:R-:W4:Y:S04]  /*a490*/  LDL.LU R102, [R1+0x134] ;  /* 0x0001340001667983 */ /* 0x001f280000300800 */
[----:B-1----:R-:W4:Y:S01]  /*a4a0*/  LDL.LU R101, [R1+0x12c] ;  /* 0x00012c0001657983 */ /* 0x002f220000300800 */
[----:B------:R-:W-:-:S02]  /*a4b0*/  IADD3.X R246, PT, PT, R246, UR28, RZ, P1, !PT ;  /* 0x0000001cf6f67c10 */ /* 0x000fc40008ffe4ff */
[----:B------:R-:W-:-:S04]  /*a4c0*/  IADD3 R237, P1, PT, R237, UR23, RZ ;  /* 0x00000017eded7c10 */ /* 0x000fc8000ff3e0ff */
[----:B------:R-:W-:Y:S02]  /*a4d0*/  IADD3.X R236, PT, PT, R236, UR28, RZ, P1, !PT ;  /* 0x0000001cecec7c10 */ /* 0x000fe40008ffe4ff */
[----:B------:R-:W-:-:S04]  /*a4e0*/  IADD3 R227, P1, PT, R227, UR23, RZ ;  /* 0x00000017e3e37c10 */ /* 0x000fc8000ff3e0ff */
[----:B------:R-:W-:Y:S02]  /*a4f0*/  IADD3.X R226, PT, PT, R226, UR28, RZ, P1, !PT ;  /* 0x0000001ce2e27c10 */ /* 0x000fe40008ffe4ff */
[----:B------:R-:W-:-:S04]  /*a500*/  IADD3 R217, P1, PT, R217, UR23, RZ ;  /* 0x00000017d9d97c10 */ /* 0x000fc8000ff3e0ff */
[----:B------:R-:W-:Y:S02]  /*a510*/  IADD3.X R216, PT, PT, R216, UR28, RZ, P1, !PT ;  /* 0x0000001cd8d87c10 */ /* 0x000fe40008ffe4ff */
[----:B------:R-:W-:-:S04]  /*a520*/  IADD3 R207, P1, PT, R207, UR23, RZ ;  /* 0x00000017cfcf7c10 */ /* 0x000fc8000ff3e0ff */
[----:B------:R-:W-:Y:S02]  /*a530*/  IADD3.X R206, PT, PT, R206, UR28, RZ, P1, !PT ;  /* 0x0000001ccece7c10 */ /* 0x000fe40008ffe4ff */
[----:B------:R-:W-:Y:S02]  /*a540*/  IADD3 R241, P6, PT, R241, UR23, RZ ;  /* 0x00000017f1f17c10 */ /* 0x000fe4000ffde0ff */
[----:B------:R-:W-:Y:S02]  /*a550*/  IADD3.X R252, PT, PT, R252, UR28, RZ, P2, !PT ;  /* 0x0000001cfcfc7c10 */ /* 0x000fe400097fe4ff */
[----:B------:R-:W-:Y:S02]  /*a560*/  IADD3.X R248, PT, PT, R248, UR28, RZ, P4, !PT ;  /* 0x0000001cf8f87c10 */ /* 0x000fe4000a7fe4ff */
[----:B------:R-:W-:Y:S02]  /*a570*/  IADD3.X R240, PT, PT, R240, UR28, RZ, P6, !PT ;  /* 0x0000001cf0f07c10 */ /* 0x000fe4000b7fe4ff */
[----:B------:R-:W-:-:S02]  /*a580*/  IADD3 R245, P3, PT, R245, UR23, RZ ;  /* 0x00000017f5f57c10 */ /* 0x000fc4000ff7e0ff */
[----:B------:R-:W-:Y:S02]  /*a590*/  IADD3 R243, P2, PT, R243, UR23, RZ ;  /* 0x00000017f3f37c10 */ /* 0x000fe4000ff5e0ff */
[----:B------:R-:W-:Y:S02]  /*a5a0*/  IADD3 R239, P4, PT, R239, UR23, RZ ;  /* 0x00000017efef7c10 */ /* 0x000fe4000ff9e0ff */
[----:B------:R-:W-:Y:S02]  /*a5b0*/  IADD3 R231, P6, PT, R231, UR23, RZ ;  /* 0x00000017e7e77c10 */ /* 0x000fe4000ffde0ff */
[----:B------:R-:W-:Y:S02]  /*a5c0*/  IADD3.X R244, PT, PT, R244, UR28, RZ, P3, !PT ;  /* 0x0000001cf4f47c10 */ /* 0x000fe40009ffe4ff */
[----:B------:R-:W-:Y:S02]  /*a5d0*/  IADD3.X R242, PT, PT, R242, UR28, RZ, P2, !PT ;  /* 0x0000001cf2f27c10 */ /* 0x000fe400097fe4ff */
[----:B------:R-:W-:-:S02]  /*a5e0*/  IADD3.X R238, PT, PT, R238, UR28, RZ, P4, !PT ;  /* 0x0000001ceeee7c10 */ /* 0x000fc4000a7fe4ff */
[----:B------:R-:W-:Y:S02]  /*a5f0*/  IADD3.X R230, PT, PT, R230, UR28, RZ, P6, !PT ;  /* 0x0000001ce6e67c10 */ /* 0x000fe4000b7fe4ff */
[----:B------:R-:W-:Y:S02]  /*a600*/  IADD3 R235, P3, PT, R235, UR23, RZ ;  /* 0x00000017ebeb7c10 */ /* 0x000fe4000ff7e0ff */
[----:B------:R-:W-:Y:S02]  /*a610*/  IADD3 R233, P2, PT, R233, UR23, RZ ;  /* 0x00000017e9e97c10 */ /* 0x000fe4000ff5e0ff */
[----:B------:R-:W-:Y:S02]  /*a620*/  IADD3 R229, P4, PT, R229, UR23, RZ ;  /* 0x00000017e5e57c10 */ /* 0x000fe4000ff9e0ff */
[----:B------:R-:W-:Y:S02]  /*a630*/  IADD3 R221, P6, PT, R221, UR23, RZ ;  /* 0x00000017dddd7c10 */ /* 0x000fe4000ffde0ff */
[----:B------:R-:W-:-:S02]  /*a640*/  IADD3.X R234, PT, PT, R234, UR28, RZ, P3, !PT ;  /* 0x0000001ceaea7c10 */ /* 0x000fc40009ffe4ff */
[----:B------:R-:W-:Y:S02]  /*a650*/  IADD3.X R232, PT, PT, R232, UR28, RZ, P2, !PT ;  /* 0x0000001ce8e87c10 */ /* 0x000fe400097fe4ff */
[----:B------:R-:W-:Y:S02]  /*a660*/  IADD3.X R228, PT, PT, R228, UR28, RZ, P4, !PT ;  /* 0x0000001ce4e47c10 */ /* 0x000fe4000a7fe4ff */
[----:B------:R-:W-:Y:S02]  /*a670*/  IADD3.X R220, PT, PT, R220, UR28, RZ, P6, !PT ;  /* 0x0000001cdcdc7c10 */ /* 0x000fe4000b7fe4ff */
[----:B------:R-:W-:Y:S02]  /*a680*/  IADD3 R225, P3, PT, R225, UR23, RZ ;  /* 0x00000017e1e17c10 */ /* 0x000fe4000ff7e0ff */
[----:B------:R-:W-:Y:S02]  /*a690*/  IADD3 R223, P2, PT, R223, UR23, RZ ;  /* 0x00000017dfdf7c10 */ /* 0x000fe4000ff5e0ff */
[----:B------:R-:W-:-:S02]  /*a6a0*/  IADD3 R219, P4, PT, R219, UR23, RZ ;  /* 0x00000017dbdb7c10 */ /* 0x000fc4000ff9e0ff */
[----:B------:R-:W-:Y:S02]  /*a6b0*/  IADD3 R211, P6, PT, R211, UR23, RZ ;  /* 0x00000017d3d37c10 */ /* 0x000fe4000ffde0ff */
[----:B------:R-:W-:Y:S02]  /*a6c0*/  IADD3.X R224, PT, PT, R224, UR28, RZ, P3, !PT ;  /* 0x0000001ce0e07c10 */ /* 0x000fe40009ffe4ff */
        /* <DEDUP_REMOVED lines=14> */
[----:B------:R-:W-:Y:S02]  /*a7b0*/  IADD3.X R204, PT, PT, R204, UR28, RZ, P3, !PT ;  /* 0x0000001ccccc7c10 */ /* 0x000fe40009ffe4ff */
[----:B------:R-:W-:-:S02]  /*a7c0*/  IADD3.X R202, PT, PT, R202, UR28, RZ, P2, !PT ;  /* 0x0000001ccaca7c10 */ /* 0x000fc400097fe4ff */
[----:B------:R-:W-:Y:S02]  /*a7d0*/  IADD3.X R198, PT, PT, R198, UR27, RZ, P6, !PT ;  /* 0x0000001bc6c67c10 */ /* 0x000fe4000b7fe4ff */
[----:B------:R-:W-:-:S04]  /*a7e0*/  IADD3 R187, P6, PT, R187, UR22, RZ ;  /* 0x00000016bbbb7c10 */ /* 0x000fc8000ffde0ff */
[----:B------:R-:W-:Y:S02]  /*a7f0*/  IADD3.X R186, PT, PT, R186, UR27, RZ, P6, !PT ;  /* 0x0000001bbaba7c10 */ /* 0x000fe4000b7fe4ff */
[----:B-----5:R-:W-:-:S04]  /*a800*/  IADD3 R175, P6, PT, R175, UR22, RZ ;  /* 0x00000016afaf7c10 */ /* 0x020fc8000ffde0ff */
[----:B------:R-:W-:Y:S02]  /*a810*/  IADD3.X R174, PT, PT, R174, UR27, RZ, P6, !PT ;  /* 0x0000001baeae7c10 */ /* 0x000fe4000b7fe4ff */
        /* <DEDUP_REMOVED lines=20> */
[----:B---3--:R-:W-:-:S04]  /*a960*/  IADD3 R107, P1, PT, R107, UR22, RZ ;  /* 0x000000166b6b7c10 */ /* 0x008fc8000ff3e0ff */
[----:B--2---:R-:W-:Y:S02]  /*a970*/  IADD3.X R103, PT, PT, R103, UR27, RZ, P1, !PT ;  /* 0x0000001b67677c10 */ /* 0x004fe40008ffe4ff */
        /* <DEDUP_REMOVED lines=9> */
[----:B------:R-:W-:Y:S02]  /*aa10*/  IADD3 R108, P4, PT, R108, UR22, RZ ;  /* 0x000000166c6c7c10 */ /* 0x000fe4000ff9e0ff */
[----:B------:R-:W-:Y:S02]  /*aa20*/  IADD3.X R40, PT, PT, R40, UR27, RZ, P1, !PT ;  /* 0x0000001b28287c10 */ /* 0x000fe40008ffe4ff */
[----:B------:R-:W-:Y:S02]  /*aa30*/  IADD3 R13, P1, PT, R13, UR22, RZ ;  /* 0x000000160d0d7c10 */ /* 0x000fe4000ff3e0ff */
[----:B----4-:R-:W-:-:S02]  /*aa40*/  IADD3.X R104, PT, PT, R104, UR27, RZ, P4, !PT ;  /* 0x0000001b68687c10 */ /* 0x010fc4000a7fe4ff */
[----:B------:R-:W-:Y:S02]  /*aa50*/  IADD3 R106, P3, PT, R106, UR22, RZ ;  /* 0x000000166a6a7c10 */ /* 0x000fe4000ff7e0ff */
[----:B------:R-:W-:Y:S02]  /*aa60*/  IADD3 R105, P2, PT, R105, UR22, RZ ;  /* 0x0000001669697c10 */ /* 0x000fe4000ff5e0ff */
[----:B------:R-:W-:Y:S02]  /*aa70*/  IADD3 R197, P4, PT, R197, UR22, RZ ;  /* 0x00000016c5c57c10 */ /* 0x000fe4000ff9e0ff */
[----:B------:R-:W-:Y:S02]  /*aa80*/  IADD3.X R15, PT, PT, R15, UR27, RZ, P1, !PT ;  /* 0x0000001b0f0f7c10 */ /* 0x000fe40008ffe4ff */
[----:B------:R-:W-:Y:S02]  /*aa90*/  IADD3 R71, P1, PT, R71, UR22, RZ ;  /* 0x0000001647477c10 */ /* 0x000fe4000ff3e0ff */
[----:B------:R-:W-:-:S02]  /*aaa0*/  IADD3.X R102, PT, PT, R102, UR27, RZ, P3, !PT ;  /* 0x0000001b66667c10 */ /* 0x000fc40009ffe4ff */
[----:B------:R-:W-:Y:S02]  /*aab0*/  IADD3.X R101, PT, PT, R101, UR27, RZ, P2, !PT ;  /* 0x0000001b65657c10 */ /* 0x000fe400097fe4ff */
[----:B------:R-:W-:Y:S02]  /*aac0*/  IADD3.X R196, PT, PT, R196, UR27, RZ, P4, !PT ;  /* 0x0000001bc4c47c10 */ /* 0x000fe4000a7fe4ff */
[----:B------:R-:W-:Y:S02]  /*aad0*/  IADD3 R193, P3, PT, R193, UR22, RZ ;  /* 0x00000016c1c17c10 */ /* 0x000fe4000ff7e0ff */
[----:B------:R-:W-:Y:S02]  /*aae0*/  IADD3 R191, P2, PT, R191, UR22, RZ ;  /* 0x00000016bfbf7c10 */ /* 0x000fe4000ff5e0ff */
[----:B------:R-:W-:Y:S02]  /*aaf0*/  IADD3 R185, P4, PT, R185, UR22, RZ ;  /* 0x00000016b9b97c10 */ /* 0x000fe4000ff9e0ff */
[----:B------:R-:W-:-:S02]  /*ab00*/  IADD3.X R72, PT, PT, R72, UR27, RZ, P1, !PT ;  /* 0x0000001b48487c10 */ /* 0x000fc40008ffe4ff */
[----:B------:R-:W-:Y:S02]  /*ab10*/  IADD3 R45, P1, PT, R45, UR22, RZ ;  /* 0x000000162d2d7c10 */ /* 0x000fe4000ff3e0ff */
[----:B------:R-:W-:Y:S02]  /*ab20*/  IADD3.X R192, PT, PT, R192, UR27, RZ, P3, !PT ;  /* 0x0000001bc0c07c10 */ /* 0x000fe40009ffe4ff */
[----:B------:R-:W-:Y:S02]  /*ab30*/  IADD3.X R188, PT, PT, R188, UR27, RZ, P2, !PT ;  /* 0x0000001bbcbc7c10 */ /* 0x000fe400097fe4ff */
[----:B------:R-:W-:Y:S02]  /*ab40*/  IADD3.X R184, PT, PT, R184, UR27, RZ, P4, !PT ;  /* 0x0000001bb8b87c10 */ /* 0x000fe4000a7fe4ff */
[----:B------:R-:W-:Y:S02]  /*ab50*/  IADD3 R179, P3, PT, R179, UR22, RZ ;  /* 0x00000016b3b37c10 */ /* 0x000fe4000ff7e0ff */
[----:B------:R-:W-:-:S02]  /*ab60*/  IADD3 R177, P2, PT, R177, UR22, RZ ;  /* 0x00000016b1b17c10 */ /* 0x000fc4000ff5e0ff */
[----:B------:R-:W-:Y:S02]  /*ab70*/  IADD3 R173, P4, PT, R173, UR22, RZ ;  /* 0x00000016adad7c10 */ /* 0x000fe4000ff9e0ff */
[----:B------:R-:W-:Y:S02]  /*ab80*/  IADD3.X R47, PT, PT, R47, UR27, RZ, P1, !PT ;  /* 0x0000001b2f2f7c10 */ /* 0x000fe40008ffe4ff */
[----:B------:R-:W-:Y:S02]  /*ab90*/  IADD3 R10, P1, PT, R10, UR22, RZ ;  /* 0x000000160a0a7c10 */ /* 0x000fe4000ff3e0ff */
[----:B------:R-:W-:Y:S02]  /*aba0*/  IADD3.X R178, PT, PT, R178, UR27, RZ, P3, !PT ;  /* 0x0000001bb2b27c10 */ /* 0x000fe40009ffe4ff */
[----:B------:R-:W-:Y:S02]  /*abb0*/  IADD3.X R176, PT, PT, R176, UR27, RZ, P2, !PT ;  /* 0x0000001bb0b07c10 */ /* 0x000fe400097fe4ff */
[----:B------:R-:W-:-:S02]  /*abc0*/  IADD3.X R172, PT, PT, R172, UR27, RZ, P4, !PT ;  /* 0x0000001bacac7c10 */ /* 0x000fc4000a7fe4ff */
[----:B------:R-:W-:Y:S02]  /*abd0*/  IADD3 R97, P3, PT, R97, UR22, RZ ;  /* 0x0000001661617c10 */ /* 0x000fe4000ff7e0ff */
[----:B------:R-:W-:Y:S02]  /*abe0*/  IADD3 R87, P2, PT, R87, UR22, RZ ;  /* 0x0000001657577c10 */ /* 0x000fe4000ff5e0ff */
        /* <DEDUP_REMOVED lines=10> */
[----:B------:R-:W-:Y:S01]  /*ac90*/  IADD3.X R12, PT, PT, R12, UR27, RZ, P1, !PT ;  /* 0x0000001b0c0c7c10 */ /* 0x000fe20008ffe4ff */
[----:B------:R-:W0:Y:S01]  /*aca0*/  SYNCS.PHASECHK.TRANS64.TRYWAIT P1, [UR13], R100 ;  /* 0x00000064ff0075a7 */ /* 0x000e22000802110d */
[----:B------:R-:W-:Y:S02]  /*acb0*/  IADD3 R37, P3, PT, R37, UR22, RZ ;  /* 0x0000001625257c10 */ /* 0x000fe4000ff7e0ff */
[----:B------:R-:W-:Y:S02]  /*acc0*/  IADD3 R26, P2, PT, R26, UR22, RZ ;  /* 0x000000161a1a7c10 */ /* 0x000fe4000ff5e0ff */
[----:B------:R-:W-:Y:S02]  /*acd0*/  IADD3 R14, P4, PT, R14, UR22, RZ ;  /* 0x000000160e0e7c10 */ /* 0x000fe4000ff9e0ff */
        /* <DEDUP_REMOVED lines=11> */
[----:B------:R-:W-:Y:S01]  /*ad90*/  IADD3 R46, P4, PT, R46, UR22, RZ ;  /* 0x000000162e2e7c10 */ /* 0x000fe2000ff9e0ff */
[----:B------:R1:W-:Y:S01]  /*ada0*/  STL [R1+0x148], R108 ;  /* 0x0001486c01007387 */ /* 0x0003e20000100800 */
[----:B------:R-:W-:Y:S02]  /*adb0*/  IADD3.X R70, PT, PT, R70, UR27, RZ, P3, !PT ;  /* 0x0000001b46467c10 */ /* 0x000fe40009ffe4ff */
[----:B------:R-:W-:-:S02]  /*adc0*/  IADD3.X R62, PT, PT, R62, UR27, RZ, P2, !PT ;  /* 0x0000001b3e3e7c10 */ /* 0x000fc400097fe4ff */
[----:B------:R-:W-:Y:S01]  /*add0*/  IADD3.X R48, PT, PT, R48, UR27, RZ, P4, !PT ;  /* 0x0000001b30307c10 */ /* 0x000fe2000a7fe4ff */
[----:B------:R1:W-:Y:S01]  /*ade0*/  STL [R1+0x140], R107 ;  /* 0x0001406b01007387 */ /* 0x0003e20000100800 */
[----:B------:R-:W-:Y:S02]  /*adf0*/  IADD3 R34, P3, PT, R34, UR22, RZ ;  /* 0x0000001622227c10 */ /* 0x000fe4000ff7e0ff */
[----:B------:R-:W-:Y:S02]  /*ae00*/  IADD3 R33, P2, PT, R33, UR22, RZ ;  /* 0x0000001621217c10 */ /* 0x000fe4000ff5e0ff */
[----:B------:R-:W-:Y:S01]  /*ae10*/  IADD3 R21, P4, PT, R21, UR22, RZ ;  /* 0x0000001615157c10 */ /* 0x000fe2000ff9e0ff */
[----:B------:R1:W-:Y:S01]  /*ae20*/  STL [R1+0x138], R106 ;  /* 0x0001386a01007387 */ /* 0x0003e20000100800 */
[----:B------:R-:W-:Y:S02]  /*ae30*/  IADD3.X R36, PT, PT, R36, UR27, RZ, P3, !PT ;  /* 0x0000001b24247c10 */ /* 0x000fe40009ffe4ff */
[----:B------:R-:W-:Y:S01]  /*ae40*/  IADD3.X R35, PT, PT, R35, UR27, RZ, P2, !PT ;  /* 0x0000001b23237c10 */ /* 0x000fe200097fe4ff */
[----:B------:R1:W-:Y:S01]  /*ae50*/  STL [R1+0x130], R105 ;  /* 0x0001306901007387 */ /* 0x0003e20000100800 */
[----:B------:R-:W-:-:S02]  /*ae60*/  IADD3.X R23, PT, PT, R23, UR27, RZ, P4, !PT ;  /* 0x0000001b17177c10 */ /* 0x000fc4000a7fe4ff */
[----:B------:R-:W-:Y:S01]  /*ae70*/  IADD3 R9, P3, PT, R9, UR22, RZ ;  /* 0x0000001609097c10 */ /* 0x000fe2000ff7e0ff */
[----:B------:R1:W-:Y:S01]  /*ae80*/  STL [R1+0x144], R104 ;  /* 0x0001446801007387 */ /* 0x0003e20000100800 */
[----:B------:R-:W-:Y:S02]  /*ae90*/  IADD3 R91, P2, PT, R91, UR22, RZ ;  /* 0x000000165b5b7c10 */ /* 0x000fe4000ff5e0ff */
[----:B------:R-:W-:Y:S01]  /*aea0*/  IADD3 R79, P4, PT, R79, UR22, RZ ;  /* 0x000000164f4f7c10 */ /* 0x000fe2000ff9e0ff */
[----:B------:R1:W-:Y:S01]  /*aeb0*/  STL [R1+0x13c], R103 ;  /* 0x00013c6701007387 */ /* 0x0003e20000100800 */
[----:B------:R-:W-:-:S03]  /*aec0*/  IADD3.X R11, PT, PT, R11, UR27, RZ, P3, !PT ;  /* 0x0000001b0b0b7c10 */ /* 0x000fc60009ffe4ff */
[----:B------:R1:W-:Y:S01]  /*aed0*/  STL [R1+0x134], R102 ;  /* 0x0001346601007387 */ /* 0x0003e20000100800 */
[----:B------:R-:W-:-:S03]  /*aee0*/  IADD3.X R92, PT, PT, R92, UR27, RZ, P2, !PT ;  /* 0x0000001b5c5c7c10 */ /* 0x000fc600097fe4ff */
[----:B------:R1:W-:Y:S01]  /*aef0*/  STL [R1+0x12c], R101 ;  /* 0x00012c6501007387 */ /* 0x0003e20000100800 */
        /* <DEDUP_REMOVED lines=21> */
[C---:B------:R-:W-:Y:S02]  /*b050*/  ISETP.GT.AND P3, PT, R4.reuse, RZ, PT ;  /* 0x000000ff0400720c */ /* 0x040fe40003f64270 */
[----:B------:R-:W-:Y:S02]  /*b060*/  ISETP.GT.AND P2, PT, R4, 0x1, PT ;  /* 0x000000010400780c */ /* 0x000fe40003f44270 */
[----:B------:R-:W-:Y:S01]  /*b070*/  PRMT R135, RZ, 0x7610, R135 ;  /* 0x00007610ff877816 */ /* 0x000fe20000000087 */
[----:B01----:R-:W-:Y:S10]  /*b080*/  @!P1 BRA `(.L_x_8) ;  /* 0x000001a000409947 */ /* 0x003ff40003800000 */
.L_x_16:
[----:B------:R-:W-:Y:S01]  /*b090*/  @P3 IMAD.MOV.U32 R100, RZ, RZ, R5 ;  /* 0x000000ffff643224 */ /* 0x000fe200078e0005 */
[----:B------:R0:W-:Y:S01]  /*b0a0*/  STL [R1+0xa80], R250 ;  /* 0x000a80fa01007387 */ /* 0x0001e20000100800 */
[----:B------:R-:W-:Y:S01]  /*b0b0*/  @P3 IMAD.MOV.U32 R101, RZ, RZ, R7 ;  /* 0x000000ffff653224 */ /* 0x000fe200078e0007 */
[----:B------:R-:W-:-:S04]  /*b0c0*/  PRMT R134, RZ, 0x7610, R134 ;  /* 0x00007610ff867816 */ /* 0x000fc80000000086 */
[----:B------:R1:W2:Y:S01]  /*b0d0*/  @P3 LDG.E.U8 R135, desc[UR24][R100.64] ;  /* 0x0000001864873981 */ /* 0x0002a2000c1e1100 */
[C---:B------:R-:W-:Y:S02]  /*b0e0*/  ISETP.GT.AND P1, PT, R4.reuse, 0x2, PT ;  /* 0x000000020400780c */ /* 0x040fe40003f24270 */
[----:B------:R-:W-:Y:S01]  /*b0f0*/  PRMT R125, RZ, 0x7610, R125 ;  /* 0x00007610ff7d7816 */ /* 0x000fe2000000007d */
[----:B0-----:R-:W3:Y:S01]  /*b100*/  LDL R250, [R1+0x148] ;  /* 0x0001480001fa7983 */ /* 0x001ee20000100800 */
[----:B------:R-:W-:Y:S02]  /*b110*/  PRMT R124, RZ, 0x7610, R124 ;  /* 0x00007610ff7c7816 */ /* 0x000fe4000000007c */
[----:B------:R-:W-:Y:S01]  /*b120*/  ISETP.GT.AND P6, PT, R4, 0x3, PT ;  /* 0x000000030400780c */ /* 0x000fe20003fc4270 */
[----:B------:R0:W-:Y:S01]  /*b130*/  STL [R1+0xa7c], R3 ;  /* 0x000a7c0301007387 */ /* 0x0001e20000100800 */
[----:B-1----:R-:W-:Y:S02]  /*b140*/  @P3 IMAD.MOV.U32 R100, RZ, RZ, R6 ;  /* 0x000000ffff643224 */ /* 0x002fe400078e0006 */
[----:B------:R-:W-:-:S05]  /*b150*/  @P3 IMAD.MOV.U32 R101, RZ, RZ, R8 ;  /* 0x000000ffff653224 */ /* 0x000fca00078e0008 */
[----:B------:R1:W4:Y:S01]  /*b160*/  @P3 LDG.E.U8 R134, desc[UR24][R100.64] ;  /* 0x0000001864863981 */ /* 0x000322000c1e1100 */
[----:B------:R-:W-:Y:S02]  /*b170*/  PRMT R112, RZ, 0x7610, R112 ;  /* 0x00007610ff707816 */ /* 0x000fe40000000070 */
[----:B------:R-:W-:Y:S01]  /*b180*/  PRMT R111, RZ, 0x7610, R111 ;  /* 0x00007610ff6f7816 */ /* 0x000fe2000000006f */
[----:B0-----:R-:W2:Y:S01]  /*b190*/  LDL R3, [R1+0x144] ;  /* 0x0001440001037983 */ /* 0x001ea20000100800 */
[----:B-1----:R-:W-:Y:S02]  /*b1a0*/  @P2 IMAD.MOV.U32 R100, RZ, RZ, R17 ;  /* 0x000000ffff642224 */ /* 0x002fe400078e0011 */
[----:B------:R-:W-:Y:S01]  /*b1b0*/  @P2 IMAD.MOV.U32 R101, RZ, RZ, R19 ;  /* 0x000000ffff652224 */ /* 0x000fe200078e0013 */
[----:B------:R-:W-:Y:S01]  /*b1c0*/  ISETP.GT.AND P3, PT, R4, 0x8, PT ;  /* 0x000000080400780c */ /* 0x000fe20003f64270 */
[----:B------:R0:W-:Y:S04]  /*b1d0*/  STL [R1+0xa78], R2 ;  /* 0x000a780201007387 */ /* 0x0001e80000100800 */
[----:B------:R1:W2:Y:S01]  /*b1e0*/  @P2 LDG.E.U8 R125, desc[UR24][R100.64] ;  /* 0x00000018647d2981 */ /* 0x0002a2000c1e1100 */
[----:B------:R-:W-:-:S02]  /*b1f0*/  PRMT R108, RZ, 0x7610, R108 ;  /* 0x00007610ff6c7816 */ /* 0x000fc4000000006c */
[----:B------:R-:W-:Y:S02]  /*b200*/  ISETP.GT.AND P4, PT, R4, 0x4, PT ;  /* 0x000000040400780c */ /* 0x000fe40003f84270 */
[----:B------:R-:W-:Y:S01]  /*b210*/  PRMT R107, RZ, 0x7610, R107 ;  /* 0x00007610ff6b7816 */ /* 0x000fe2000000006b */
[----:B0-----:R-:W2:Y:S01]  /*b220*/  LDL R2, [R1+0x130] ;  /* 0x0001300001027983 */ /* 0x001ea20000100800 */
[----:B-1----:R-:W-:Y:S01]  /*b230*/  @P2 IMAD.MOV.U32 R100, RZ, RZ, R18 ;  /* 0x000000ffff642224 */ /* 0x002fe200078e0012 */
[----:B------:R-:W-:Y:S01]  /*b240*/  PRMT R133, RZ, 0x7610, R133 ;  /* 0x00007610ff857816 */ /* 0x000fe20000000085 */
[----:B------:R-:W-:Y:S01]  /*b250*/  @P2 IMAD.MOV.U32 R101, RZ, RZ, R20 ;  /* 0x000000ffff652224 */ /* 0x000fe200078e0014 */
[----:B------:R-:W-:Y:S01]  /*b260*/  PRMT R104, RZ, 0x7610, R104 ;  /* 0x00007610ff687816 */ /* 0x000fe20000000068 */
[----:B------:R0:W-:Y:S04]  /*b270*/  STL [R1+0xa74], R0 ;  /* 0x000a740001007387 */ /* 0x0001e80000100800 */
[----:B------:R1:W2:Y:S01]  /*b280*/  @P2 LDG.E.U8 R124, desc[UR24][R100.64] ;  /* 0x00000018647c2981 */ /* 0x0002a2000c1e1100 */
[----:B------:R-:W-:-:S02]  /*b290*/  PRMT R132, RZ, 0x7610, R132 ;  /* 0x00007610ff847816 */ /* 0x000fc40000000084 */
[----:B------:R-:W-:Y:S02]  /*b2a0*/  PRMT R103, RZ, 0x7610, R103 ;  /* 0x00007610ff677816 */ /* 0x000fe40000000067 */
[----:B------:R-:W-:Y:S01]  /*b2b0*/  PRMT R131, RZ, 0x7610, R131 ;  /* 0x00007610ff837816 */ /* 0x000fe20000000083 */
[----:B0-----:R-:W2:Y:S01]  /*b2c0*/  LDL R0, [R1+0x140] ;  /* 0x0001400001007983 */ /* 0x001ea20000100800 */
[----:B-1----:R-:W-:Y:S02]  /*b2d0*/  @P1 IMAD.MOV.U32 R100, RZ, RZ, R29 ;  /* 0x000000ffff641224 */ /* 0x002fe400078e001d */
[----:B------:R-:W-:-:S05]  /*b2e0*/  @P1 IMAD.MOV.U32 R101, RZ, RZ, R31 ;  /* 0x000000ffff651224 */ /* 0x000fca00078e001f */
[----:B------:R0:W2:Y:S02]  /*b2f0*/  @P1 LDG.E.U8 R112, desc[UR24][R100.64] ;  /* 0x0000001864701981 */ /* 0x0000a4000c1e1100 */
[----:B0-----:R-:W-:Y:S02]  /*b300*/  @P1 IMAD.MOV.U32 R100, RZ, RZ, R30 ;  /* 0x000000ffff641224 */ /* 0x001fe400078e001e */
[----:B------:R-:W-:-:S05]  /*b310*/  @P1 IMAD.MOV.U32 R101, RZ, RZ, R32 ;  /* 0x000000ffff651224 */ /* 0x000fca00078e0020 */
[----:B------:R0:W2:Y:S02]  /*b320*/  @P1 LDG.E.U8 R111, desc[UR24][R100.64] ;  /* 0x00000018646f1981 */ /* 0x0000a4000c1e1100 */
[----:B0-----:R-:W-:Y:S02]  /*b330*/  @P6 IMAD.MOV.U32 R100, RZ, RZ, R41 ;  /* 0x000000ffff646224 */ /* 0x001fe400078e0029 */
[----:B------:R-:W-:-:S05]  /*b340*/  @P6 IMAD.MOV.U32 R101, RZ, RZ, R43 ;  /* 0x000000ffff656224 */ /* 0x000fca00078e002b */
[----:B------:R0:W2:Y:S02]  /*b350*/  @P6 LDG.E.U8 R108, desc[UR24][R100.64] ;  /* 0x00000018646c6981 */ /* 0x0000a4000c1e1100 */
[----:B0-----:R-:W-:Y:S02]  /*b360*/  @P6 IMAD.MOV.U32 R100, RZ, RZ, R42 ;  /* 0x000000ffff646224 */ /* 0x001fe400078e002a */
[----:B------:R-:W-:-:S05]  /*b370*/  @P6 IMAD.MOV.U32 R101, RZ, RZ, R44 ;  /* 0x000000ffff656224 */ /* 0x000fca00078e002c */
[----:B------:R0:W2:Y:S01]  /*b380*/  @P6 LDG.E.U8 R107, desc[UR24][R100.64] ;  /* 0x00000018646b6981 */ /* 0x0000a2000c1e1100 */
[----:B------:R-:W-:Y:S01]  /*b390*/  ISETP.GT.AND P2, PT, R4, 0x10, PT ;  /* 0x000000100400780c */ /* 0x000fe20003f44270 */
[----:B0-----:R-:W-:Y:S02]  /*b3a0*/  @P3 IMAD.MOV.U32 R100, RZ, RZ, R9 ;  /* 0x000000ffff643224 */ /* 0x001fe400078e0009 */
[----:B------:R-:W-:-:S05]  /*b3b0*/  @P3 IMAD.MOV.U32 R101, RZ, RZ, R11 ;  /* 0x000000ffff653224 */ /* 0x000fca00078e000b */
[----:B------:R0:W2:Y:S01]  /*b3c0*/  @P3 LDG.E.U8 R133, desc[UR24][R100.64] ;  /* 0x0000001864853981 */ /* 0x0000a2000c1e1100 */
[----:B------:R-:W-:Y:S01]  /*b3d0*/  ISETP.GT.AND P1, PT, R4, 0x5, PT ;  /* 0x000000050400780c */ /* 0x000fe20003f24270 */
[----:B0-----:R-:W-:Y:S02]  /*b3e0*/  @P4 IMAD.MOV.U32 R100, RZ, RZ, R53 ;  /* 0x000000ffff644224 */ /* 0x001fe400078e0035 */
[----:B------:R-:W-:-:S05]  /*b3f0*/  @P4 IMAD.MOV.U32 R101, RZ, RZ, R54 ;  /* 0x000000ffff654224 */ /* 0x000fca00078e0036 */
[----:B------:R0:W2:Y:S01]  /*b400*/  @P4 LDG.E.U8 R104, desc[UR24][R100.64] ;  /* 0x0000001864684981 */ /* 0x0000a2000c1e1100 */
[----:B------:R-:W-:Y:S02]  /*b410*/  @P2 IMAD.MOV.U32 R114, RZ, RZ, R13 ;  /* 0x000000ffff722224 */ /* 0x000fe400078e000d */
[----:B------:R-:W-:-:S05]  /*b420*/  @P2 IMAD.MOV.U32 R115, RZ, RZ, R15 ;  /* 0x000000ffff732224 */ /* 0x000fca00078e000f */
[----:B------:R1:W2:Y:S01]  /*b430*/  @P2 LDG.E.U8 R131, desc[UR24][R114.64] ;  /* 0x0000001872832981 */ /* 0x0002a2000c1e1100 */
[----:B0-----:R-:W-:Y:S02]  /*b440*/  @P3 IMAD.MOV.U32 R100, RZ, RZ, R10 ;  /* 0x000000ffff643224 */ /* 0x001fe400078e000a */
[----:B------:R-:W-:-:S05]  /*b450*/  @P3 IMAD.MOV.U32 R101, RZ, RZ, R12 ;  /* 0x000000ffff653224 */ /* 0x000fca00078e000c */
[----:B------:R0:W2:Y:S01]  /*b460*/  @P3 LDG.E.U8 R132, desc[UR24][R100.64] ;  /* 0x0000001864843981 */ /* 0x0000a2000c1e1100 */
[----:B-1----:R-:W-:Y:S02]  /*b470*/  @P1 IMAD.MOV.U32 R114, RZ, RZ, R64 ;  /* 0x000000ffff721224 */ /* 0x002fe400078e0040 */
[----:B------:R-:W-:Y:S02]  /*b480*/  @P1 IMAD.MOV.U32 R115, RZ, RZ, R66 ;  /* 0x000000ffff731224 */ /* 0x000fe400078e0042 */
[----:B0-----:R-:W-:Y:S02]  /*b490*/  @P4 IMAD.MOV.U32 R100, RZ, RZ, R55 ;  /* 0x000000ffff644224 */ /* 0x001fe400078e0037 */
[----:B------:R-:W-:-:S05]  /*b4a0*/  @P4 IMAD.MOV.U32 R101, RZ, RZ, R56 ;  /* 0x000000ffff654224 */ /* 0x000fca00078e0038 */
[----:B------:R0:W2:Y:S01]  /*b4b0*/  @P4 LDG.E.U8 R103, desc[UR24][R100.64] ;  /* 0x0000001864674981 */ /* 0x0000a2000c1e1100 */
[----:B------:R-:W-:Y:S02]  /*b4c0*/  ISETP.GT.AND P3, PT, R4, 0x18, PT ;  /* 0x000000180400780c */ /* 0x000fe40003f64270 */
[----:B------:R-:W-:Y:S02]  /*b4d0*/  PRMT R130, RZ, 0x7610, R130 ;  /* 0x00007610ff827816 */ /* 0x000fe40000000082 */
[----:B0-----:R-:W-:-:S06]  /*b4e0*/  PRMT R101, RZ, 0x7610, R101 ;  /* 0x00007610ff657816 */ /* 0x001fcc0000000065 */
[----:B------:R0:W2:Y:S01]  /*b4f0*/  @P1 LDG.E.U8 R101, desc[UR24][R114.64] ;  /* 0x0000001872651981 */ /* 0x0000a2000c1e1100 */
[----:B------:R-:W-:Y:S02]  /*b500*/  ISETP.GT.AND P4, PT, R4, 0x6, PT ;  /* 0x000000060400780c */ /* 0x000fe40003f84270 */
[----:B------:R-:W-:Y:S01]  /*b510*/  PRMT R100, RZ, 0x7610, R100 ;  /* 0x00007610ff647816 */ /* 0x000fe20000000064 */
[----:B0-----:R-:W-:Y:S02]  /*b520*/  @P2 IMAD.MOV.U32 R114, RZ, RZ, R14 ;  /* 0x000000ffff722224 */ /* 0x001fe400078e000e */
[----:B------:R-:W-:-:S05]  /*b530*/  @P2 IMAD.MOV.U32 R115, RZ, RZ, R16 ;  /* 0x000000ffff732224 */ /* 0x000fca00078e0010 */
[----:B------:R0:W2:Y:S01]  /*b540*/  @P2 LDG.E.U8 R130, desc[UR24][R114.64] ;  /* 0x0000001872822981 */ /* 0x0000a2000c1e1100 */
        /* <DEDUP_REMOVED lines=58> */
[----:B------:R-:W-:Y:S02]  /*b8f0*/  PRMT R102, RZ, 0x7610, R102 ;  /* 0x00007610ff667816 */ /* 0x000fe40000000066 */
[----:B------:R-:W-:Y:S01]  /*b900*/  ISETP.GT.AND P4, PT, R4, 0x19, PT ;  /* 0x000000190400780c */ /* 0x000fe20003f84270 */
        /* <DEDUP_REMOVED lines=8> */
[----:B------:R-:W-:Y:S01]  /*b990*/  PRMT R113, RZ, 0x7610, R113 ;  /* 0x00007610ff717816 */ /* 0x000fe20000000071 */
[----:B------:R-:W-:Y:S01]  /*b9a0*/  @P4 IMAD.MOV.U32 R118, RZ, RZ, R177 ;  /* 0x000000ffff764224 */ /* 0x000fe200078e00b1 */
[----:B------:R-:W-:Y:S01]  /*b9b0*/  PRMT R120, RZ, 0x7610, R120 ;  /* 0x00007610ff787816 */ /* 0x000fe20000000078 */
[----:B0-----:R-:W-:Y:S02]  /*b9c0*/  @P1 IMAD.MOV.U32 R114, RZ, RZ, R26 ;  /* 0x000000ffff721224 */ /* 0x001fe400078e001a */
[----:B------:R-:W-:Y:S02]  /*b9d0*/  @P1 IMAD.MOV.U32 R115, RZ, RZ, R28 ;  /* 0x000000ffff731224 */ /* 0x000fe400078e001c */
[----:B------:R-:W-:-:S03]  /*b9e0*/  @P4 IMAD.MOV.U32 R119, RZ, RZ, R176 ;  /* 0x000000ffff774224 */ /* 0x000fc600078e00b0 */
[----:B------:R0:W2:Y:S01]  /*b9f0*/  @P1 LDG.E.U8 R116, desc[UR24][R114.64] ;  /* 0x0000001872741981 */ /* 0x0000a2000c1e1100 */
[----:B------:R-:W-:-:S03]  /*ba00*/  ISETP.GT.AND P1, PT, R4, 0xe, PT ;  /* 0x0000000e0400780c */ /* 0x000fc60003f24270 */
[----:B------:R1:W2:Y:S01]  /*ba10*/  @P4 LDG.E.U8 R120, desc[UR24][R118.64] ;  /* 0x0000001876784981 */ /* 0x0002a2000c1e1100 */
[----:B0-----:R-:W-:Y:S02]  /*ba20*/  @P3 IMAD.MOV.U32 R114, RZ, RZ, R61 ;  /* 0x000000ffff723224 */ /* 0x001fe400078e003d */
[----:B------:R-:W-:Y:S02]  /*ba30*/  @P3 IMAD.MOV.U32 R115, RZ, RZ, R62 ;  /* 0x000000ffff733224 */ /* 0x000fe400078e003e */
[----:B-1----:R-:W-:-:S03]  /*ba40*/  @P2 IMAD.MOV.U32 R118, RZ, RZ, R69 ;  /* 0x000000ffff762224 */ /* 0x002fc600078e0045 */
[----:B------:R0:W2:Y:S01]  /*ba50*/  @P3 LDG.E.U8 R113, desc[UR24][R114.64] ;  /* 0x0000001872713981 */ /* 0x0000a2000c1e1100 */
[----:B------:R-:W-:Y:S01]  /*ba60*/  @P2 IMAD.MOV.U32 R119, RZ, RZ, R70 ;  /* 0x000000ffff772224 */ /* 0x000fe200078e0046 */
[----:B------:R-:W-:Y:S02]  /*ba70*/  PRMT R122, RZ, 0x7610, R122 ;  /* 0x00007610ff7a7816 */ /* 0x000fe4000000007a */
[----:B0-----:R-:W-:Y:S01]  /*ba80*/  PRMT R114, RZ, 0x7610, R114 ;  /* 0x00007610ff727816 */ /* 0x001fe20000000072 */
[----:B------:R-:W-:Y:S01]  /*ba90*/  @P2 IMAD.MOV.U32 R126, RZ, RZ, R71 ;  /* 0x000000ffff7e2224 */ /* 0x000fe200078e0047 */
[----:B------:R-:W-:Y:S01]  /*baa0*/  PRMT R115, RZ, 0x7610, R115 ;  /* 0x00007610ff737816 */ /* 0x000fe20000000073 */
        /* <DEDUP_REMOVED lines=9> */
[----:B0-----:R-:W-:Y:S02]  /*bb40*/  PRMT R118, RZ, 0x7610, R118 ;  /* 0x00007610ff767816 */ /* 0x001fe40000000076 */
[----:B------:R-:W-:-:S04]  /*bb50*/  PRMT R119, RZ, 0x7610, R119 ;  /* 0x00007610ff777816 */ /* 0x000fc80000000077 */
        /* <DEDUP_REMOVED lines=32> */
[----:B------:R0:W3:Y:S01]  /*bd60*/  @P4 LDG.E.U8 R139, desc[UR24][R126.64] ;  /* 0x000000187e8b4981 */ /* 0x0000e2000c1e1100 */
[----:B------:R-:W-:Y:S01]  /*bd70*/  PRMT R141, RZ, 0x7610, R141 ;  /* 0x00007610ff8d7816 */ /* 0x000fe2000000008d */
[----:B0-----:R-:W-:Y:S02]  /*bd80*/  @P1 IMAD.MOV.U32 R126, RZ, RZ, R59 ;  /* 0x000000ffff7e1224 */ /* 0x001fe400078e003b */
[----:B------:R-:W-:-:S05]  /*bd90*/  @P1 IMAD.MOV.U32 R127, RZ, RZ, R60 ;  /* 0x000000ffff7f1224 */ /* 0x000fca00078e003c */
[----:B------:R0:W3:Y:S01]  /*bda0*/  @P1 LDG.E.U8 R140, desc[UR24][R126.64] ;  /* 0x000000187e8c1981 */ /* 0x0000e2000c1e1100 */
[----:B------:R-:W-:Y:S02]  /*bdb0*/  ISETP.GT.AND P4, PT, R4, 0x1a, PT ;  /* 0x0000001a0400780c */ /* 0x000fe40003f84270 */
        /* <DEDUP_REMOVED lines=17> */
[----:B------:R-:W-:Y:S02]  /*bed0*/  PRMT R146, RZ, 0x7610, R146 ;  /* 0x00007610ff927816 */ /* 0x000fe40000000092 */
[----:B------:R-:W-:Y:S01]  /*bee0*/  ISETP.GT.AND P1, PT, R4, 0x17, PT ;  /* 0x000000170400780c */ /* 0x000fe20003f24270 */
        /* <DEDUP_REMOVED lines=41> */
[----:B------:R0:W3:Y:S02]  /*c180*/  @P2 LDG.E.U8 R154, desc[UR24][R126.64] ;  /* 0x000000187e9a2981 */ /* 0x0000e4000c1e1100 */
[----:B0-----:R-:W-:Y:S02]  /*c190*/  @P2 IMAD.MOV.U32 R126, RZ, RZ, R199 ;  /* 0x000000ffff7e2224 */ /* 0x001fe400078e00c7 */
[----:B------:R-:W-:-:S05]  /*c1a0*/  @P2 IMAD.MOV.U32 R127, RZ, RZ, R198 ;  /* 0x000000ffff7f2224 */ /* 0x000fca00078e00c6 */
[----:B------:R2:W3:Y:S04]  /*c1b0*/  @P2 LDG.E.U8 R155, desc[UR24][R126.64] ;  /* 0x000000187e9b2981 */ /* 0x0004e8000c1e1100 */
[----:B------:R-:W3:Y:S01]  /*c1c0*/  LDL R127, [R1+0x12c] ;  /* 0x00012c00017f7983 */ /* 0x000ee20000100800 */
[----:B------:R-:W-:Y:S02]  /*c1d0*/  ISETP.GT.AND P1, PT, R4, 0x1e, PT ;  /* 0x0000001e0400780c */ /* 0x000fe40003f24270 */
[----:B------:R-:W-:-:S11]  /*c1e0*/  PRMT R156, RZ, 0x7610, R156 ;  /* 0x00007610ff9c7816 */ /* 0x000fd6000000009c */
[----:B--2---:R-:W-:-:S05]  /*c1f0*/  @P1 IMAD.MOV.U32 R126, RZ, RZ, R2 ;  /* 0x000000ffff7e1224 */ /* 0x004fca00078e0002 */
[----:B---3--:R0:W2:Y:S04]  /*c200*/  @P1 LDG.E.U8 R156, desc[UR24][R126.64] ;  /* 0x000000187e9c1981 */ /* 0x0080a8000c1e1100 */
[----:B------:R-:W0:Y:S04]  /*c210*/  LDL R126, [R1+0x134] ;  /* 0x00013400017e7983 */ /* 0x000e280000100800 */
[----:B------:R-:W0:Y:S01]  /*c220*/  LDL R127, [R1+0x138] ;  /* 0x00013800017f7983 */ /* 0x000e220000100800 */
[----:B------:R-:W-:Y:S01]  /*c230*/  PRMT R157, RZ, 0x7610, R157 ;  /* 0x00007610ff9d7816 */ /* 0x000fe2000000009d */
[----:B------:R-:W1:Y:S01]  /*c240*/  S2R R2, SR_TID.X ;  /* 0x0000000000027919 */ /* 0x000e620000002100 */
[----:B0-----:R-:W-:-:S04]  /*c250*/  @P1 LOP3.LUT R127, R127, R126, RZ, 0x3c, !PT ;  /* 0x0000007e7f7f1212 */ /* 0x001fc800078e3cff */
[----:B------:R-:W-:-:S04]  /*c260*/  @P1 LOP3.LUT R126, R127, R126, RZ, 0x3c, !PT ;  /* 0x0000007e7f7e1212 */ /* 0x000fc800078e3cff */
[----:B------:R-:W-:-:S05]  /*c270*/  @P1 LOP3.LUT R127, R127, R126, RZ, 0x3c, !PT ;  /* 0x0000007e7f7f1212 */ /* 0x000fca00078e3cff */
[----:B------:R0:W3:Y:S04]  /*c280*/  @P1 LDG.E.U8 R157, desc[UR24][R126.64] ;  /* 0x000000187e9d1981 */ /* 0x0000e8000c1e1100 */
[----:B------:R-:W2:Y:S01]  /*c290*/  LDL R127, [R1+0x13c] ;  /* 0x00013c00017f7983 */ /* 0x000ea20000100800 */
[----:B------:R-:W-:Y:S02]  /*c2a0*/  ISETP.GT.AND P2, PT, R4, 0x1f, PT ;  /* 0x0000001f0400780c */ /* 0x000fe40003f44270 */
[----:B------:R-:W-:Y:S02]  /*c2b0*/  PRMT R158, RZ, 0x7610, R158 ;  /* 0x00007610ff9e7816 */ /* 0x000fe4000000009e */
[----:B------:R-:W-:-:S09]  /*c2c0*/  PRMT R159, RZ, 0x7610, R159 ;  /* 0x00007610ff9f7816 */ /* 0x000fd2000000009f */
[----:B0-----:R-:W-:Y:S01]  /*c2d0*/  @P2 IMAD.MOV.U32 R126, RZ, RZ, R0 ;  /* 0x000000ffff7e2224 */ /* 0x001fe200078e0000 */
[----:B-1----:R-:W-:-:S04]  /*c2e0*/  LOP3.LUT R2, R2, 0x1f, RZ, 0xc0, !PT ;  /* 0x0000001f02027812 */ /* 0x002fc800078ec0ff */
[----:B------:R-:W-:Y:S02]  /*c2f0*/  ISETP.GE.AND P1, PT, R2, R4, PT ;  /* 0x000000040200720c */ /* 0x000fe40003f26270 */
[----:B------:R-:W-:Y:S01]  /*c300*/  PRMT R160, RZ, 0x7610, R160 ;  /* 0x00007610ffa07816 */ /* 0x000fe200000000a0 */
[----:B------:R-:W0:Y:S01]  /*c310*/  S2R R2, SR_TID.X ;  /* 0x0000000000027919 */ /* 0x000e220000002100 */
[----:B------:R-:W-:Y:S02]  /*c320*/  PRMT R161, RZ, 0x7610, R161 ;  /* 0x00007610ffa17816 */ /* 0x000fe400000000a1 */
[----:B------:R-:W-:Y:S02]  /*c330*/  PRMT R162, RZ, 0x7610, R162 ;  /* 0x00007610ffa27816 */ /* 0x000fe400000000a2 */
[----:B------:R-:W-:Y:S02]  /*c340*/  PRMT R163, RZ, 0x7610, R163 ;  /* 0x00007610ffa37816 */ /* 0x000fe400000000a3 */
[----:B------:R-:W-:-:S02]  /*c350*/  PRMT R164, RZ, 0x7610, R164 ;  /* 0x00007610ffa47816 */ /* 0x000fc400000000a4 */
[----:B------:R-:W-:Y:S02]  /*c360*/  PRMT R165, RZ, 0x7610, R165 ;  /* 0x00007610ffa57816 */ /* 0x000fe400000000a5 */
[----:B------:R-:W-:Y:S02]  /*c370*/  PRMT R166, RZ, 0x7610, R166 ;  /* 0x00007610ffa67816 */ /* 0x000fe400000000a6 */
[----:B0-----:R-:W-:Y:S01]  /*c380*/  LOP3.LUT R0, R2, 0x7f, RZ, 0xc0, !PT ;  /* 0x0000007f02007812 */ /* 0x001fe200078ec0ff */
[----:B--2---:R0:W2:Y:S02]  /*c390*/  @P2 LDG.E.U8 R158, desc[UR24][R126.64] ;  /* 0x000000187e9e2981 */ /* 0x0040a4000c1e1100 */
[----:B0-----:R-:W-:Y:S02]  /*c3a0*/  @P2 IMAD.MOV.U32 R126, RZ, RZ, R250 ;  /* 0x000000ffff7e2224 */ /* 0x001fe400078e00fa */
[----:B------:R-:W-:Y:S01]  /*c3b0*/  @P2 IMAD.MOV.U32 R127, RZ, RZ, R3 ;  /* 0x000000ffff7f2224 */ /* 0x000fe200078e0003 */
[----:B------:R-:W2:Y:S04]  /*c3c0*/  LDL R250, [R1+0x30] ;  /* 0x0000300001fa7983 */ /* 0x000ea80000100800 */
[----:B------:R0:W2:Y:S01]  /*c3d0*/  @P2 LDG.E.U8 R159, desc[UR24][R126.64] ;  /* 0x000000187e9f2981 */ /* 0x0000a2000c1e1100 */
[----:B------:R-:W-:Y:S01]  /*c3e0*/  BAR.SYNC.DEFER_BLOCKING 0x0 ;  /* 0x0000000000007b1d */ /* 0x000fe20000010000 */
[----:B0-----:R-:W-:-:S02]  /*c3f0*/  @!P1 IMAD.MOV.U32 R126, RZ, RZ, R201 ;  /* 0x000000ffff7e9224 */ /* 0x001fc400078e00c9 */
[----:B------:R-:W-:-:S03]  /*c400*/  @!P1 IMAD.MOV.U32 R127, RZ, RZ, R200 ;  /* 0x000000ffff7f9224 */ /* 0x000fc600078e00c8 */
[----:B------:R-:W2:Y:S04]  /*c410*/  LDL R3, [R1+0x20] ;  /* 0x0000200001037983 */ /* 0x000ea80000100800 */
[----:B------:R0:W2:Y:S02]  /*c420*/  @!P1 LDG.E.U8 R160, desc[UR24][R126.64] ;  /* 0x000000187ea09981 */ /* 0x0000a4000c1e1100 */
[----:B0-----:R-:W-:Y:S02]  /*c430*/  @!P1 IMAD.MOV.U32 R126, RZ, RZ, R205 ;  /* 0x000000ffff7e9224 */ /* 0x001fe400078e00cd */
[----:B------:R-:W-:-:S05]  /*c440*/  @!P1 IMAD.MOV.U32 R127, RZ, RZ, R204 ;  /* 0x000000ffff7f9224 */ /* 0x000fca00078e00cc */
        /* <DEDUP_REMOVED lines=12> */
[----:B------:R0:W2:Y:S04]  /*c510*/  @!P1 LDG.E.U8 R165, desc[UR24][R126.64] ;  /* 0x000000187ea59981 */ /* 0x0000a8000c1e1100 */
[----:B------:R1:W-:Y:S01]  /*c520*/  STS.U8 [R0+UR12+0x4000], R135 ;  /* 0x0040008700007988 */ /* 0x0003e2000800000c */
[----:B0-----:R-:W-:Y:S02]  /*c530*/  @!P1 IMAD.MOV.U32 R126, RZ, RZ, R225 ;  /* 0x000000ffff7e9224 */ /* 0x001fe400078e00e1 */
[----:B------:R-:W-:Y:S01]  /*c540*/  @!P1 IMAD.MOV.U32 R127, RZ, RZ, R224 ;  /* 0x000000ffff7f9224 */ /* 0x000fe200078e00e0 */
[----:B-1----:R-:W-:-:S04]  /*c550*/  PRMT R135, RZ, 0x7610, R135 ;  /* 0x00007610ff877816 */ /* 0x002fc80000000087 */
[----:B------:R0:W2:Y:S04]  /*c560*/  @!P1 LDG.E.U8 R166, desc[UR24][R126.64] ;  /* 0x000000187ea69981 */ /* 0x0000a8000c1e1100 */
[----:B----4-:R1:W-:Y:S01]  /*c570*/  STS.U8 [R0+UR12+0x5000], R134 ;  /* 0x0050008600007988 */ /* 0x0103e2000800000c */
[----:B0-----:R-:W-:Y:S02]  /*c580*/  @!P1 IMAD.MOV.U32 R126, RZ, RZ, R229 ;  /* 0x000000ffff7e9224 */ /* 0x001fe400078e00e5 */
[----:B------:R-:W-:Y:S01]  /*c590*/  @!P1 IMAD.MOV.U32 R127, RZ, RZ, R228 ;  /* 0x000000ffff7f9224 */ /* 0x000fe200078e00e4 */
[----:B-1----:R-:W-:-:S04]  /*c5a0*/  PRMT R134, RZ, 0x7610, R134 ;  /* 0x00007610ff867816 */ /* 0x002fc80000000086 */
[----:B------:R0:W4:Y:S04]  /*c5b0*/  @!P1 LDG.E.U8 R135, desc[UR24][R126.64] ;  /* 0x000000187e879981 */ /* 0x000128000c1e1100 */
[----:B------:R1:W-:Y:S01]  /*c5c0*/  STS.U8 [R0+UR12+0x4400], R133 ;  /* 0x0044008500007988 */ /* 0x0003e2000800000c */
[----:B0-----:R-:W-:Y:S02]  /*c5d0*/  @!P1 IMAD.MOV.U32 R126, RZ, RZ, R233 ;  /* 0x000000ffff7e9224 */ /* 0x001fe400078e00e9 */
[----:B------:R-:W-:Y:S01]  /*c5e0*/  @!P1 IMAD.MOV.U32 R127, RZ, RZ, R232 ;  /* 0x000000ffff7f9224 */ /* 0x000fe200078e00e8 */
[----:B-1----:R-:W-:-:S04]  /*c5f0*/  PRMT R133, RZ, 0x7610, R133 ;  /* 0x00007610ff857816 */ /* 0x002fc80000000085 */
[----:B------:R0:W2:Y:S04]  /*c600*/  @!P1 LDG.E.U8 R134, desc[UR24][R126.64] ;  /* 0x000000187e869981 */ /* 0x0000a8000c1e1100 */
        /* <DEDUP_REMOVED lines=14> */
[----:B------:R0:W2:Y:S02]  /*c6f0*/  @!P1 LDG.E.U8 R131, desc[UR24][R126.64] ;  /* 0x000000187e839981 */ /* 0x0000a4000c1e1100 */
[----:B0-----:R-:W-:Y:S02]  /*c700*/  @!P1 IMAD.MOV.U32 R126, RZ, RZ, R249 ;  /* 0x000000ffff7e9224 */ /* 0x001fe400078e00f9 */
[----:B------:R-:W-:-:S05]  /*c710*/  @!P1 IMAD.MOV.U32 R127, RZ, RZ, R248 ;  /* 0x000000ffff7f9224 */ /* 0x000fca00078e00f8 */
[----:B------:R0:W2:Y:S04]  /*c720*/  @!P1 LDG.E.U8 R130, desc[UR24][R126.64] ;  /* 0x000000187e829981 */ /* 0x0000a8000c1e1100 */
[----:B------:R-:W0:Y:S04]  /*c730*/  LDL R127, [R1] ;  /* 0x00000000017f7983 */ /* 0x000e280000100800 */
[----:B------:R1:W-:Y:S02]  /*c740*/  STS.U8 [R0+UR12+0x4c00], R129 ;  /* 0x004c008100007988 */ /* 0x0003e4000800000c */
[----:B-1----:R-:W-:Y:S01]  /*c750*/  PRMT R129, RZ, 0x7610, R129 ;  /* 0x00007610ff817816 */ /* 0x002fe20000000081 */
[----:B0-----:R-:W-:-:S02]  /*c760*/  @!P1 IMAD.MOV.U32 R126, RZ, RZ, R127 ;  /* 0x000000ffff7e9224 */ /* 0x001fc400078e007f */
[----:B------:R-:W-:-:S05]  /*c770*/  @!P1 IMAD.MOV.U32 R127, RZ, RZ, R252 ;  /* 0x000000ffff7f9224 */ /* 0x000fca00078e00fc */
[----:B------:R0:W2:Y:S04]  /*c780*/  @!P1 LDG.E.U8 R129, desc[UR24][R126.64] ;  /* 0x000000187e819981 */ /* 0x0000a8000c1e1100 */
[----:B------:R-:W0:Y:S04]  /*c790*/  LDL R126, [R1+0xc] ;  /* 0x00000c00017e7983 */ /* 0x000e280000100800 */
[----:B------:R-:W0:Y:S04]  /*c7a0*/  LDL R127, [R1+0x10] ;  /* 0x00001000017f7983 */ /* 0x000e280000100800 */
[----:B------:R1:W-:Y:S02]  /*c7b0*/  STS.U8 [R0+UR12+0x5c00], R128 ;  /* 0x005c008000007988 */ /* 0x0003e4000800000c */
[----:B-1----:R-:W-:-:S02]  /*c7c0*/  PRMT R128, RZ, 0x7610, R128 ;  /* 0x00007610ff807816 */ /* 0x002fc40000000080 */
[----:B------:R1:W-:Y:S04]  /*c7d0*/  STS.U8 [R99+UR12+0x4080], R125 ;  /* 0x0040807d63007988 */ /* 0x0003e8000800000c */
[----:B-1----:R-:W3:Y:S01]  /*c7e0*/  LDL R125, [R1+0x2c] ;  /* 0x00002c00017d7983 */ /* 0x002ee20000100800 */
[----:B0-----:R-:W-:-:S04]  /*c7f0*/  @!P1 LOP3.LUT R127, R127, R126, RZ, 0x3c, !PT ;  /* 0x0000007e7f7f9212 */ /* 0x001fc800078e3cff */
[----:B------:R-:W-:-:S04]  /*c800*/  @!P1 LOP3.LUT R126, R127, R126, RZ, 0x3c, !PT ;  /* 0x0000007e7f7e9212 */ /* 0x000fc800078e3cff */
[----:B------:R-:W-:-:S05]  /*c810*/  @!P1 LOP3.LUT R127, R127, R126, RZ, 0x3c, !PT ;  /* 0x0000007e7f7f9212 */ /* 0x000fca00078e3cff */
[----:B------:R2:W3:Y:S04]  /*c820*/  @!P1 LDG.E.U8 R128, desc[UR24][R126.64] ;  /* 0x000000187e809981 */ /* 0x0004e8000c1e1100 */
[----:B------:R-:W3:Y:S01]  /*c830*/  LDL R127, [R1+0x1c] ;  /* 0x00001c00017f7983 */ /* 0x000ee20000100800 */
[----:B------:R-:W-:Y:S01]  /*c840*/  PRMT R167, RZ, 0x7610, R167 ;  /* 0x00007610ffa77816 */ /* 0x000fe200000000a7 */
[----:B--2---:R-:W-:Y:S02]  /*c850*/  @!P1 IMAD.MOV.U32 R126, RZ, RZ, R3 ;  /* 0x000000ffff7e9224 */ /* 0x004fe400078e0003 */
[----:B------:R0:W-:Y:S04]  /*c860*/  STS.U8 [R99+UR12+0x5080], R124 ;  /* 0x0050807c63007988 */ /* 0x0001e8000800000c */
[----:B------:R1:W-:Y:S04]  /*c870*/  STS.U8 [R99+UR12+0x4480], R123 ;  /* 0x0044807b63007988 */ /* 0x0003e8000800000c */
[----:B------:R2:W-:Y:S01]  /*c880*/  STS.U8 [R99+UR12+0x5480], R121 ;  /* 0x0054807963007988 */ /* 0x0005e2000800000c */
[----:B0-----:R-:W-:-:S03]  /*c890*/  @!P1 IMAD.MOV.U32 R124, RZ, RZ, R250 ;  /* 0x000000ffff7c9224 */ /* 0x001fc600078e00fa */
[----:B------:R-:W4:Y:S04]  /*c8a0*/  LDL R3, [R1+0x60] ;  /* 0x0000600001037983 */ /* 0x000f280000100800 */
[----:B---3--:R0:W3:Y:S01]  /*c8b0*/  @!P1 LDG.E.U8 R167, desc[UR24][R126.64] ;  /* 0x000000187ea79981 */ /* 0x0080e2000c1e1100 */
[----:B-1----:R-:W-:Y:S02]  /*c8c0*/  PRMT R123, RZ, 0x7610, R123 ;  /* 0x00007610ff7b7816 */ /* 0x002fe4000000007b */
[----:B--2---:R-:W-:Y:S01]  /*c8d0*/  PRMT R121, RZ, 0x7610, R121 ;  /* 0x00007610ff797816 */ /* 0x004fe20000000079 */
[----:B------:R-:W2:Y:S01]  /*c8e0*/  LDL R250, [R1+0x70] ;  /* 0x0000700001fa7983 */ /* 0x000ea20000100800 */
[----:B0-----:R-:W-:-:S06]  /*c8f0*/  PRMT R126, RZ, 0x7610, R126 ;  /* 0x00007610ff7e7816 */ /* 0x001fcc000000007e */
[----:B------:R0:W2:Y:S04]  /*c900*/  @!P1 LDG.E.U8 R126, desc[UR24][R124.64] ;  /* 0x000000187c7e9981 */ /* 0x0000a8000c1e1100 */
[----:B------:R-:W0:Y:S04]  /*c910*/  LDL R124, [R1+0x3c] ;  /* 0x00003c00017c7983 */ /* 0x000e280000100800 */
[----:B------:R-:W0:Y:S02]  /*c920*/  LDL R125, [R1+0x40] ;  /* 0x00004000017d7983 */ /* 0x000e240000100800 */
[----:B0-----:R-:W-:-:S04]  /*c930*/  @!P1 LOP3.LUT R125, R125, R124, RZ, 0x3c, !PT ;  /* 0x0000007c7d7d9212 */ /* 0x001fc800078e3cff */
[----:B------:R-:W-:-:S04]  /*c940*/  @!P1 LOP3.LUT R124, R125, R124, RZ, 0x3c, !PT ;  /* 0x0000007c7d7c9212 */ /* 0x000fc800078e3cff */
[----:B------:R-:W-:-:S05]  /*c950*/  @!P1 LOP3.LUT R125, R125, R124, RZ, 0x3c, !PT ;  /* 0x0000007c7d7d9212 */ /* 0x000fca00078e3cff */
[----:B------:R0:W2:Y:S04]  /*c960*/  @!P1 LDG.E.U8 R123, desc[UR24][R124.64] ;  /* 0x000000187c7b9981 */ /* 0x0000a8000c1e1100 */
[----:B------:R-:W0:Y:S04]  /*c970*/  LDL R124, [R1+0x4c] ;  /* 0x00004c00017c7983 */ /* 0x000e280000100800 */
[----:B------:R-:W0:Y:S04]  /*c980*/  LDL R125, [R1+0x50] ;  /* 0x00005000017d7983 */ /* 0x000e280000100800 */
[----:B------:R1:W-:Y:S04]  /*c990*/  STS.U8 [R99+UR12+0x4880], R117 ;  /* 0x0048807563007988 */ /* 0x0003e8000800000c */
[----:B-1----:R-:W2:Y:S01]  /*c9a0*/  LDL R117, [R1+0x6c] ;  /* 0x00006c0001757983 */ /* 0x002ea20000100800 */
[----:B0-----:R-:W-:-:S04]  /*c9b0*/  @!P1 LOP3.LUT R125, R125, R124, RZ, 0x3c, !PT ;  /* 0x0000007c7d7d9212 */ /* 0x001fc800078e3cff */
[----:B------:R-:W-:-:S04]  /*c9c0*/  @!P1 LOP3.LUT R124, R125, R124, RZ, 0x3c, !PT ;  /* 0x0000007c7d7c9212 */ /* 0x000fc800078e3cff */
[----:B------:R-:W-:-:S05]  /*c9d0*/  @!P1 LOP3.LUT R125, R125, R124, RZ, 0x3c, !PT ;  /* 0x0000007c7d7d9212 */ /* 0x000fca00078e3cff */
[----:B------:R4:W3:Y:S04]  /*c9e0*/  @!P1 LDG.E.U8 R121, desc[UR24][R124.64] ;  /* 0x000000187c799981 */ /* 0x0008e8000c1e1100 */
[----:B------:R-:W3:Y:S01]  /*c9f0*/  LDL R125, [R1+0x5c] ;  /* 0x00005c00017d7983 */ /* 0x000ee20000100800 */
[----:B------:R-:W-:Y:S01]  /*ca00*/  PRMT R127, RZ, 0x7610, R127 ;  /* 0x00007610ff7f7816 */ /* 0x000fe2000000007f */
[----:B----4-:R-:W-:Y:S02]  /*ca10*/  @!P1 IMAD.MOV.U32 R124, RZ, RZ, R3 ;  /* 0x000000ffff7c9224 */ /* 0x010fe400078e0003 */
[----:B------:R2:W-:Y:S04]  /*ca20*/  STS.U8 [R99+UR12+0x5880], R116 ;  /* 0x0058807463007988 */ /* 0x0005e8000800000c */
[----:B------:R0:W-:Y:S04]  /*ca30*/  STS.U8 [R99+UR12+0x4c80], R120 ;  /* 0x004c807863007988 */ /* 0x0001e8000800000c */
[----:B------:R1:W-:Y:S01]  /*ca40*/  STS.U8 [R99+UR12+0x5c80], R122 ;  /* 0x005c807a63007988 */ /* 0x0003e2000800000c */
[----:B--2---:R-:W-:-:S03]  /*ca50*/  @!P1 IMAD.MOV.U32 R116, RZ, RZ, R250 ;  /* 0x000000ffff749224 */ /* 0x004fc600078e00fa */
[----:B------:R-:W2:Y:S04]  /*ca60*/  LDL R3, [R1+0xa0] ;  /* 0x0000a00001037983 */ /* 0x000ea80000100800 */
[----:B---3--:R3:W4:Y:S01]  /*ca70*/  @!P1 LDG.E.U8 R127, desc[UR24][R124.64] ;  /* 0x000000187c7f9981 */ /* 0x008722000c1e1100 */
[----:B0-----:R-:W-:Y:S02]  /*ca80*/  PRMT R120, RZ, 0x7610, R120 ;  /* 0x00007610ff787816 */ /* 0x001fe40000000078 */
[----:B-1----:R-:W-:Y:S01]  /*ca90*/  PRMT R122, RZ, 0x7610, R122 ;  /* 0x00007610ff7a7816 */ /* 0x002fe2000000007a */
[----:B------:R-:W2:Y:S01]  /*caa0*/  LDL R99, [R1+0xb0] ;  /* 0x0000b00001637983 */ /* 0x000ea20000100800 */
[----:B---3--:R-:W-:-:S06]  /*cab0*/  PRMT R124, RZ, 0x7610, R124 ;  /* 0x00007610ff7c7816 */ /* 0x008fcc000000007c */
[----:B------:R0:W3:Y:S04]  /*cac0*/  @!P1 LDG.E.U8 R124, desc[UR24][R116.64] ;  /* 0x00000018747c9981 */ /* 0x0000e8000c1e1100 */
[----:B------:R-:W0:Y:S04]  /*cad0*/  LDL R116, [R1+0x7c] ;  /* 0x00007c0001747983 */ /* 0x000e280000100800 */
[----:B------:R-:W0:Y:S02]  /*cae0*/  LDL R117, [R1+0x80] ;  /* 0x0000800001757983 */ /* 0x000e240000100800 */
[----:B0-----:R-:W-:-:S04]  /*caf0*/  @!P1 LOP3.LUT R117, R117, R116, RZ, 0x3c, !PT ;  /* 0x0000007475759212 */ /* 0x001fc800078e3cff */
[----:B------:R-:W-:-:S04]  /*cb00*/  @!P1 LOP3.LUT R116, R117, R116, RZ, 0x3c, !PT ;  /* 0x0000007475749212 */ /* 0x000fc800078e3cff */
[----:B------:R-:W-:-:S05]  /*cb10*/  @!P1 LOP3.LUT R117, R117, R116, RZ, 0x3c, !PT ;  /* 0x0000007475759212 */ /* 0x000fca00078e3cff */
[----:B------:R0:W2:Y:S04]  /*cb20*/  @!P1 LDG.E.U8 R120, desc[UR24][R116.64] ;  /* 0x0000001874789981 */ /* 0x0000a8000c1e1100 */
[----:B------:R-:W0:Y:S04]  /*cb30*/  LDL R116, [R1+0x8c] ;  /* 0x00008c0001747983 */ /* 0x000e280000100800 */
[----:B------:R-:W0:Y:S01]  /*cb40*/  LDL R117, [R1+0x90] ;  /* 0x0000900001757983 */ /* 0x000e220000100800 */
[----:B------:R-:W1:Y:S01]  /*cb50*/  S2R R250, SR_TID.X ;  /* 0x0000000000fa7919 */ /* 0x000e620000002100 */
[----:B0-----:R-:W-:-:S04]  /*cb60*/  @!P1 LOP3.LUT R117, R117, R116, RZ, 0x3c, !PT ;  /* 0x0000007475759212 */ /* 0x001fc800078e3cff */
[----:B------:R-:W-:-:S04]  /*cb70*/  @!P1 LOP3.LUT R116, R117, R116, RZ, 0x3c, !PT ;  /* 0x0000007475749212 */ /* 0x000fc800078e3cff */
[----:B------:R-:W-:-:S05]  /*cb80*/  @!P1 LOP3.LUT R117, R117, R116, RZ, 0x3c, !PT ;  /* 0x0000007475759212 */ /* 0x000fca00078e3cff */
[----:B------:R2:W3:Y:S04]  /*cb90*/  @!P1 LDG.E.U8 R122, desc[UR24][R116.64] ;  /* 0x00000018747a9981 */ /* 0x0004e8000c1e1100 */
[----:B------:R-:W3:Y:S01]  /*cba0*/  LDL R117, [R1+0x9c] ;  /* 0x00009c0001757983 */ /* 0x000ee20000100800 */
[----:B-1----:R-:W-:-:S04]  /*cbb0*/  LOP3.LUT R250, R250, 0x7f, RZ, 0xc0, !PT ;  /* 0x0000007ffafa7812 */ /* 0x002fc800078ec0ff */
[----:B------:R-:W-:Y:S01]  /*cbc0*/  LOP3.LUT R250, R250, 0x20, RZ, 0x3c, !PT ;  /* 0x00000020fafa7812 */ /* 0x000fe200078e3cff */
[----:B--2---:R-:W-:Y:S01]  /*cbd0*/  @!P1 IMAD.MOV.U32 R116, RZ, RZ, R3 ;  /* 0x000000ffff749224 */ /* 0x004fe200078e0003 */
[----:B------:R-:W-:Y:S01]  /*cbe0*/  PRMT R125, RZ, 0x7610, R125 ;  /* 0x00007610ff7d7816 */ /* 0x000fe2000000007d */
[----:B------:R-:W2:Y:S04]  /*cbf0*/  LDL R3, [R1+0xe0] ;  /* 0x0000e00001037983 */ /* 0x000ea80000100800 */
[----:B------:R0:W-:Y:S04]  /*cc00*/  STS.U8 [R250+UR12+0x4100], R112 ;  /* 0x00410070fa007988 */ /* 0x0001e8000800000c */
[----:B------:R1:W-:Y:S04]  /*cc10*/  STS.U8 [R250+UR12+0x5100], R111 ;  /* 0x0051006ffa007988 */ /* 0x0003e8000800000c */
[----:B------:R4:W-:Y:S01]  /*cc20*/  STS.U8 [R250+UR12+0x4500], R110 ;  /* 0x0045006efa007988 */ /* 0x0009e2000800000c */
[----:B0-----:R-:W-:-:S03]  /*cc30*/  PRMT R112, RZ, 0x7610, R112 ;  /* 0x00007610ff707816 */ /* 0x001fc60000000070 */
[----:B-1----:R-:W2:Y:S04]  /*cc40*/  LDL R111, [R1+0xc0] ;  /* 0x0000c000016f7983 */ /* 0x002ea80000100800 */
[----:B----4-:R-:W2:Y:S04]  /*cc50*/  LDL R110, [R1+0xbc] ;  /* 0x0000bc00016e7983 */ /* 0x010ea80000100800 */
[----:B---3--:R0:W3:Y:S04]  /*cc60*/  @!P1 LDG.E.U8 R112, desc[UR24][R116.64] ;  /* 0x0000001874709981 */ /* 0x0080e8000c1e1100 */
[----:B------:R-:W4:Y:S01]  /*cc70*/  LDL R117, [R1+0xac] ;  /* 0x0000ac0001757983 */ /* 0x000f220000100800 */
[----:B0-----:R-:W-:-:S03]  /*cc80*/  @!P1 IMAD.MOV.U32 R116, RZ, RZ, R99 ;  /* 0x000000ffff749224 */ /* 0x001fc600078e0063 */
[----:B------:R0:W-:Y:S04]  /*cc90*/  STS.U8 [R250+UR12+0x5500], R109 ;  /* 0x0055006dfa007988 */ /* 0x0001e8000800000c */
[----:B------:R-:W3:Y:S04]  /*cca0*/  LDL R99, [R1+0xf0] ;  /* 0x0000f00001637983 */ /* 0x000ee80000100800 */
[----:B0-----:R-:W3:Y:S01]  /*ccb0*/  LDL R109, [R1+0xdc] ;  /* 0x0000dc00016d7983 */ /* 0x001ee20000100800 */
[----:B--2---:R-:W-:-:S04]  /*ccc0*/  @!P1 LOP3.LUT R111, R111, R110, RZ, 0x3c, !PT ;  /* 0x0000006e6f6f9212 */ /* 0x004fc800078e3cff */
[----:B------:R-:W-:-:S04]  /*ccd0*/  @!P1 LOP3.LUT R110, R111, R110, RZ, 0x3c, !PT ;  /* 0x0000006e6f6e9212 */ /* 0x000fc800078e3cff */
[----:B------:R-:W-:Y:S01]  /*cce0*/  @!P1 LOP3.LUT R111, R111, R110, RZ, 0x3c, !PT ;  /* 0x0000006e6f6f9212 */ /* 0x000fe200078e3cff */
[----:B----4-:R0:W2:Y:S02]  /*ccf0*/  @!P1 LDG.E.U8 R125, desc[UR24][R116.64] ;  /* 0x00000018747d9981 */ /* 0x0100a4000c1e1100 */
[----:B0-----:R-:W-:-:S06]  /*cd00*/  PRMT R116, RZ, 0x7610, R116 ;  /* 0x00007610ff747816 */ /* 0x001fcc0000000074 */
[----:B------:R0:W4:Y:S04]  /*cd10*/  @!P1 LDG.E.U8 R116, desc[UR24][R110.64] ;  /* 0x000000186e749981 */ /* 0x000128000c1e1100 */
[----:B------:R-:W0:Y:S04]  /*cd20*/  LDL R110, [R1+0xcc] ;  /* 0x0000cc00016e7983 */ /* 0x000e280000100800 */
[----:B------:R-:W0:Y:S01]  /*cd30*/  LDL R111, [R1+0xd0] ;  /* 0x0000d000016f7983 */ /* 0x000e220000100800 */
[----:B------:R-:W-:-:S03]  /*cd40*/  PRMT R117, RZ, 0x7610, R117 ;  /* 0x00007610ff757816 */ /* 0x000fc60000000075 */
[----:B------:R1:W-:Y:S02]  /*cd50*/  STS.U8 [R250+UR12+0x4900], R136 ;  /* 0x00490088fa007988 */ /* 0x0003e4000800000c */
[----:B-1----:R-:W-:Y:S02]  /*cd60*/  PRMT R136, RZ, 0x7610, R136 ;  /* 0x00007610ff887816 */ /* 0x002fe40000000088 */
[----:B0-----:R-:W-:-:S04]  /*cd70*/  @!P1 LOP3.LUT R111, R111, R110, RZ, 0x3c, !PT ;  /* 0x0000006e6f6f9212 */ /* 0x001fc800078e3cff */
[----:B------:R-:W-:-:S04]  /*cd80*/  @!P1 LOP3.LUT R110, R111, R110, RZ, 0x3c, !PT ;  /* 0x0000006e6f6e9212 */ /* 0x000fc800078e3cff */
[----:B------:R-:W-:-:S05]  /*cd90*/  @!P1 LOP3.LUT R111, R111, R110, RZ, 0x3c, !PT ;  /* 0x0000006e6f6f9212 */ /* 0x000fca00078e3cff */
[----:B------:R0:W2:Y:S02]  /*cda0*/  @!P1 LDG.E.U8 R117, desc[UR24][R110.64] ;  /* 0x000000186e759981 */ /* 0x0000a4000c1e1100 */
[----:B0-----:R-:W-:Y:S02]  /*cdb0*/  @!P1 IMAD.MOV.U32 R110, RZ, RZ, R3 ;  /* 0x000000ffff6e9224 */ /* 0x001fe400078e0003 */
[----:B---3--:R-:W-:Y:S01]  /*cdc0*/  @!P1 IMAD.MOV.U32 R111, RZ, RZ, R109 ;  /* 0x000000ffff6f9224 */ /* 0x008fe200078e006d */
[----:B------:R0:W-:Y:S04]  /*cdd0*/  STS.U8 [R250+UR12+0x5900], R137 ;  /* 0x00590089fa007988 */ /* 0x0001e8000800000c */
[----:B------:R1:W3:Y:S04]  /*cde0*/  @!P1 LDG.E.U8 R136, desc[UR24][R110.64] ;  /* 0x000000186e889981 */ /* 0x0002e8000c1e1100 */
[----:B------:R-:W2:Y:S04]  /*cdf0*/  LDL R3, [R1+0x120] ;  /* 0x0001200001037983 */ /* 0x000ea80000100800 */
[----:B------:R-:W2:Y:S04]  /*ce00*/  LDL R109, [R1+0x11c] ;  /* 0x00011c00016d7983 */ /* 0x000ea80000100800 */
[----:B------:R-:W2:Y:S01]  /*ce10*/  LDL R111, [R1+0xec] ;  /* 0x0000ec00016f7983 */ /* 0x000ea20000100800 */
[----:B0-----:R-:W-:Y:S01]  /*ce20*/  PRMT R137, RZ, 0x7610, R137 ;  /* 0x00007610ff897816 */ /* 0x001fe20000000089 */
[----:B-1----:R-:W-:-:S05]  /*ce30*/  @!P1 IMAD.MOV.U32 R110, RZ, RZ, R99 ;  /* 0x000000ffff6e9224 */ /* 0x002fca00078e0063 */
[----:B--2---:R0:W2:Y:S04]  /*ce40*/  @!P1 LDG.E.U8 R137, desc[UR24][R110.64] ;  /* 0x000000186e899981 */ /* 0x0040a8000c1e1100 */
[----:B------:R-:W0:Y:S04]  /*ce50*/  LDL R110, [R1+0xfc] ;  /* 0x0000fc00016e7983 */ /* 0x000e280000100800 */
[----:B------:R-:W0:Y:S04]  /*ce60*/  LDL R111, [R1+0x100] ;  /* 0x00010000016f7983 */ /* 0x000e280000100800 */
[----:B------:R1:W-:Y:S02]  /*ce70*/  STS.U8 [R250+UR12+0x4d00], R144 ;  /* 0x004d0090fa007988 */ /* 0x0003e4000800000c */
[----:B-1----:R-:W-:-:S02]  /*ce80*/  PRMT R144, RZ, 0x7610, R144 ;  /* 0x00007610ff907816 */ /* 0x002fc40000000090 */
[----:B------:R1:W-:Y:S01]  /*ce90*/  STS.U8 [R250+UR12+0x5d00], R146 ;  /* 0x005d0092fa007988 */ /* 0x0003e2000800000c */
[----:B0-----:R-:W-:-:S04]  /*cea0*/  @!P1 LOP3.LUT R111, R111, R110, RZ, 0x3c, !PT ;  /* 0x0000006e6f6f9212 */ /* 0x001fc800078e3cff */
[----:B------:R-:W-:-:S04]  /*ceb0*/  @!P1 LOP3.LUT R110, R111, R110, RZ, 0x3c, !PT ;  /* 0x0000006e6f6e9212 */ /* 0x000fc800078e3cff */
[----:B------:R-:W-:-:S05]  /*cec0*/  @!P1 LOP3.LUT R111, R111, R110, RZ, 0x3c, !PT ;  /* 0x0000006e6f6f9212 */ /* 0x000fca00078e3cff */
[----:B------:R0:W2:Y:S04]  /*ced0*/  @!P1 LDG.E.U8 R144, desc[UR24][R110.64] ;  /* 0x000000186e909981 */ /* 0x0000a8000c1e1100 */
[----:B------:R-:W0:Y:S04]  /*cee0*/  LDL R110, [R1+0x10c] ;  /* 0x00010c00016e7983 */ /* 0x000e280000100800 */
[----:B------:R-:W0:Y:S04]  /*cef0*/  LDL R111, [R1+0x110] ;  /* 0x00011000016f7983 */ /* 0x000e280000100800 */
[----:B-1----:R-:W2:Y:S01]  /*cf00*/  LDL.LU R250, [R1+0xa80] ;  /* 0x000a800001fa7983 */ /* 0x002ea20000300800 */
[----:B------:R-:W1:Y:S01]  /*cf10*/  S2R R99, SR_TID.X ;  /* 0x0000000000637919 */ /* 0x000e620000002100 */
[----:B------:R-:W-:-:S02]  /*cf20*/  PRMT R146, RZ, 0x7610, R146 ;  /* 0x00007610ff927816 */ /* 0x000fc40000000092 */
[----:B-1----:R-:W-:-:S04]  /*cf30*/  LOP3.LUT R99, R99, 0x7f, RZ, 0xc0, !PT ;  /* 0x0000007f63637812 */ /* 0x002fc800078ec0ff */
[----:B------:R-:W-:-:S05]  /*cf40*/  LOP3.LUT R99, R99, 0x30, RZ, 0x3c, !PT ;  /* 0x0000003063637812 */ /* 0x000fca00078e3cff */
[----:B------:R1:W-:Y:S02]  /*cf50*/  STS.U8 [R99+UR12+0x4180], R108 ;  /* 0x0041806c63007988 */ /* 0x0003e4000800000c */
[----:B-1----:R-:W-:Y:S02]  /*cf60*/  @!P1 IMAD.MOV.U32 R108, RZ, RZ, R3 ;  /* 0x000000ffff6c9224 */ /* 0x002fe400078e0003 */
[----:B------:R-:W1:Y:S01]  /*cf70*/  S2R R3, SR_TID.X ;  /* 0x0000000000037919 */ /* 0x000e620000002100 */
[----:B------:R3:W-:Y:S04]  /*cf80*/  STS.U8 [R99+UR12+0x5180], R107 ;  /* 0x0051806b63007988 */ /* 0x0007e8000800000c */
[----:B------:R4:W-:Y:S01]  /*cf90*/  STS.U8 [R99+UR12+0x4580], R106 ;  /* 0x0045806a63007988 */ /* 0x0009e2000800000c */
[----:B---3--:R-:W-:-:S02]  /*cfa0*/  @!P1 IMAD.MOV.U32 R107, RZ, RZ, R206 ;  /* 0x000000ffff6b9224 */ /* 0x008fc400078e00ce */
[----:B----4-:R-:W-:Y:S01]  /*cfb0*/  @!P1 IMAD.MOV.U32 R106, RZ, RZ, R207 ;  /* 0x000000ffff6a9224 */ /* 0x010fe200078e00cf */
[----:B------:R-:W-:Y:S04]  /*cfc0*/  STS.U8 [R99+UR12+0x5580], R105 ;  /* 0x0055806963007988 */ /* 0x000fe8000800000c */
[----:B------:R3:W-:Y:S04]  /*cfd0*/  STS.U8 [R99+UR12+0x4980], R138 ;  /* 0x0049808a63007988 */ /* 0x0007e8000800000c */
[----:B------:R4:W-:Y:S01]  /*cfe0*/  STS.U8 [R99+UR12+0x5980], R139 ;  /* 0x0059808b63007988 */ /* 0x0009e2000800000c */
[----:B---3--:R-:W-:-:S02]  /*cff0*/  PRMT R138, RZ, 0x7610, R138 ;  /* 0x00007610ff8a7816 */ /* 0x008fc4000000008a */
[----:B----4-:R-:W-:Y:S01]  /*d000*/  PRMT R139, RZ, 0x7610, R139 ;  /* 0x00007610ff8b7816 */ /* 0x010fe2000000008b */
[----:B------:R3:W-:Y:S01]  /*d010*/  STS.U8 [R99+UR12+0x4d80], R150 ;  /* 0x004d809663007988 */ /* 0x0007e2000800000c */
[----:B-1----:R-:W-:-:S03]  /*d020*/  LOP3.LUT R3, R3, 0x7f, RZ, 0xc0, !PT ;  /* 0x0000007f03037812 */ /* 0x002fc600078ec0ff */
[----:B------:R1:W-:Y:S01]  /*d030*/  STS.U8 [R99+UR12+0x5d80], R151 ;  /* 0x005d809763007988 */ /* 0x0003e2000800000c */
[----:B---3--:R-:W-:Y:S02]  /*d040*/  PRMT R150, RZ, 0x7610, R150 ;  /* 0x00007610ff967816 */ /* 0x008fe40000000096 */
[----:B------:R-:W-:Y:S02]  /*d050*/  LOP3.LUT R3, R3, 0x40, RZ, 0x3c, !PT ;  /* 0x0000004003037812 */ /* 0x000fe400078e3cff */
[----:B-1----:R-:W-:Y:S01]  /*d060*/  PRMT R151, RZ, 0x7610, R151 ;  /* 0x00007610ff977816 */ /* 0x002fe20000000097 */
[----:B------:R-:W-:Y:S01]  /*d070*/  @!P1 IMAD.MOV.U32 R105, RZ, RZ, R230 ;  /* 0x000000ffff699224 */ /* 0x000fe200078e00e6 */
[----:B------:R-:W-:Y:S01]  /*d080*/  LOP3.LUT R2, R2, 0x7f, RZ, 0xc0, !PT ;  /* 0x0000007f02027812 */ /* 0x000fe200078ec0ff */
[----:B------:R1:W-:Y:S04]  /*d090*/  STS.U8 [R3+UR12+0x4200], R104 ;  /* 0x0042006803007988 */ /* 0x0003e8000800000c */
[----:B------:R-:W3:Y:S01]  /*d0a0*/  LDL R99, [R1+0x28] ;  /* 0x0000280001637983 */ /* 0x000ee20000100800 */
[----:B-1----:R-:W-:-:S03]  /*d0b0*/  @!P1 IMAD.MOV.U32 R104, RZ, RZ, R231 ;  /* 0x000000ffff689224 */ /* 0x002fc600078e00e7 */
[----:B------:R1:W-:Y:S04]  /*d0c0*/  STS.U8 [R3+UR12+0x5200], R103 ;  /* 0x0052006703007988 */ /* 0x0003e8000800000c */
[----:B------:R4:W-:Y:S01]  /*d0d0*/  STS.U8 [R3+UR12+0x4600], R102 ;  /* 0x0046006603007988 */ /* 0x0009e2000800000c */
[----:B-1----:R-:W-:Y:S02]  /*d0e0*/  @!P1 IMAD.MOV.U32 R103, RZ, RZ, R238 ;  /* 0x000000ffff679224 */ /* 0x002fe400078e00ee */
[----:B----4-:R-:W-:Y:S01]  /*d0f0*/  @!P1 IMAD.MOV.U32 R102, RZ, RZ, R239 ;  /* 0x000000ffff669224 */ /* 0x010fe200078e00ef */
[----:B------:R1:W-:Y:S04]  /*d100*/  STS.U8 [R3+UR12+0x5600], R113 ;  /* 0x0056007103007988 */ /* 0x0003e8000800000c */
[----:B------:R4:W-:Y:S01]  /*d110*/  STS.U8 [R3+UR12+0x4a00], R140 ;  /* 0x004a008c03007988 */ /* 0x0009e2000800000c */
[----:B-1----:R-:W-:-:S02]  /*d120*/  PRMT R113, RZ, 0x7610, R113 ;  /* 0x00007610ff717816 */ /* 0x002fc40000000071 */
[----:B----4-:R-:W-:Y:S02]  /*d130*/  PRMT R140, RZ, 0x7610, R140 ;  /* 0x00007610ff8c7816 */ /* 0x010fe4000000008c */
[----:B0-----:R-:W-:-:S04]  /*d140*/  @!P1 LOP3.LUT R111, R111, R110, RZ, 0x3c, !PT ;  /* 0x0000006e6f6f9212 */ /* 0x001fc800078e3cff */
[----:B------:R-:W-:-:S04]  /*d150*/  @!P1 LOP3.LUT R110, R111, R110, RZ, 0x3c, !PT ;  /* 0x0000006e6f6e9212 */ /* 0x000fc800078e3cff */
[----:B------:R-:W-:-:S05]  /*d160*/  @!P1 LOP3.LUT R111, R111, R110, RZ, 0x3c, !PT ;  /* 0x0000006e6f6f9212 */ /* 0x000fca00078e3cff */
[----:B------:R0:W4:Y:S02]  /*d170*/  @!P1 LDG.E.U8 R146, desc[UR24][R110.64] ;  /* 0x000000186e929981 */ /* 0x000124000c1e1100 */
[----:B0-----:R-:W-:Y:S02]  /*d180*/  PRMT R110, RZ, 0x7610, R110 ;  /* 0x00007610ff6e7816 */ /* 0x001fe4000000006e */
[----:B------:R-:W-:-:S04]  /*d190*/  PRMT R111, RZ, 0x7610, R111 ;  /* 0x00007610ff6f7816 */ /* 0x000fc8000000006f */
[----:B------:R0:W3:Y:S02]  /*d1a0*/  @!P1 LDG.E.U8 R110, desc[UR24][R108.64] ;  /* 0x000000186c6e9981 */ /* 0x0000e4000c1e1100 */
[----:B0-----:R-:W-:Y:S02]  /*d1b0*/  @!P1 IMAD.MOV.U32 R108, RZ, RZ, R203 ;  /* 0x000000ffff6c9224 */ /* 0x001fe400078e00cb */
[----:B------:R-:W-:-:S05]  /*d1c0*/  @!P1 IMAD.MOV.U32 R109, RZ, RZ, R202 ;  /* 0x000000ffff6d9224 */ /* 0x000fca00078e00ca */
[----:B------:R0:W3:Y:S02]  /*d1d0*/  @!P1 LDG.E.U8 R111, desc[UR24][R108.64] ;  /* 0x000000186c6f9981 */ /* 0x0000e4000c1e1100 */
[----:B0-----:R-:W-:Y:S02]  /*d1e0*/  PRMT R108, RZ, 0x7610, R108 ;  /* 0x00007610ff6c7816 */ /* 0x001fe4000000006c */
[----:B------:R-:W-:-:S04]  /*d1f0*/  PRMT R109, RZ, 0x7610, R109 ;  /* 0x00007610ff6d7816 */ /* 0x000fc8000000006d */
[----:B------:R0:W3:Y:S02]  /*d200*/  @!P1 LDG.E.U8 R108, desc[UR24][R106.64] ;  /* 0x000000186a6c9981 */ /* 0x0000e4000c1e1100 */
[----:B0-----:R-:W-:Y:S02]  /*d210*/  @!P1 IMAD.MOV.U32 R106, RZ, RZ, R211 ;  /* 0x000000ffff6a9224 */ /* 0x001fe400078e00d3 */
[----:B------:R-:W-:-:S05]  /*d220*/  @!P1 IMAD.MOV.U32 R107, RZ, RZ, R210 ;  /* 0x000000ffff6b9224 */ /* 0x000fca00078e00d2 */
        /* <DEDUP_REMOVED lines=29> */
[----:B--2---:R-:W-:-:S05]  /*d400*/  @!P1 IMAD.MOV.U32 R103, RZ, RZ, R250 ;  /* 0x000000ffff679224 */ /* 0x004fca00078e00fa */
[----:B------:R0:W2:Y:S04]  /*d410*/  @!P1 LDG.E.U8 R140, desc[UR24][R102.64] ;  /* 0x00000018668c9981 */ /* 0x0000a8000c1e1100 */
[----:B------:R-:W0:Y:S04]  /*d420*/  LDL R102, [R1+0x4] ;  /* 0x0000040001667983 */ /* 0x000e280000100800 */
[----:B------:R-:W0:Y:S04]  /*d430*/  LDL R103, [R1+0x8] ;  /* 0x0000080001677983 */ /* 0x000e280000100800 */
[----:B------:R1:W-:Y:S02]  /*d440*/  STS.U8 [R3+UR12+0x5a00], R141 ;  /* 0x005a008d03007988 */ /* 0x0003e4000800000c */
[----:B-1----:R-:W-:-:S02]  /*d450*/  PRMT R141, RZ, 0x7610, R141 ;  /* 0x00007610ff8d7816 */ /* 0x002fc4000000008d */
[----:B0-----:R-:W-:-:S04]  /*d460*/  @!P1 LOP3.LUT R103, R103, R102, RZ, 0x3c, !PT ;  /* 0x0000006667679212 */ /* 0x001fc800078e3cff */
[----:B------:R-:W-:-:S04]  /*d470*/  @!P1 LOP3.LUT R102, R103, R102, RZ, 0x3c, !PT ;  /* 0x0000006667669212 */ /* 0x000fc800078e3cff */
[----:B------:R-:W-:-:S05]  /*d480*/  @!P1 LOP3.LUT R103, R103, R102, RZ, 0x3c, !PT ;  /* 0x0000006667679212 */ /* 0x000fca00078e3cff */
[----:B------:R0:W2:Y:S04]  /*d490*/  @!P1 LDG.E.U8 R141, desc[UR24][R102.64] ;  /* 0x00000018668d9981 */ /* 0x0000a8000c1e1100 */
[----:B------:R-:W0:Y:S04]  /*d4a0*/  LDL R102, [R1+0x14] ;  /* 0x0000140001667983 */ /* 0x000e280000100800 */
[----:B------:R-:W0:Y:S01]  /*d4b0*/  LDL R103, [R1+0x18] ;  /* 0x0000180001677983 */ /* 0x000e220000100800 */
[----:B------:R-:W-:-:S03]  /*d4c0*/  LOP3.LUT R2, R2, 0x50, RZ, 0x3c, !PT ;  /* 0x0000005002027812 */ /* 0x000fc600078e3cff */
[----:B------:R1:W-:Y:S04]  /*d4d0*/  STS.U8 [R3+UR12+0x4e00], R152 ;  /* 0x004e009803007988 */ /* 0x0003e8000800000c */
[----:B------:R3:W-:Y:S04]  /*d4e0*/  STS.U8 [R3+UR12+0x5e00], R153 ;  /* 0x005e009903007988 */ /* 0x0007e8000800000c */
[----:B------:R4:W-:Y:S01]  /*d4f0*/  STS.U8 [R2+UR12+0x4280], R101 ;  /* 0x0042806502007988 */ /* 0x0009e2000800000c */
[----:B-1----:R-:W-:-:S03]  /*d500*/  PRMT R152, RZ, 0x7610, R152 ;  /* 0x00007610ff987816 */ /* 0x002fc60000000098 */
[----:B------:R1:W-:Y:S04]  /*d510*/  STS.U8 [R2+UR12+0x5280], R100 ;  /* 0x0052806402007988 */ /* 0x0003e8000800000c */
[----:B---3--:R-:W5:Y:S04]  /*d520*/  LDL.LU R3, [R1+0xa7c] ;  /* 0x000a7c0001037983 */ /* 0x008f680000300800 */
[----:B----4-:R-:W3:Y:S04]  /*d530*/  LDL R101, [R1+0x38] ;  /* 0x0000380001657983 */ /* 0x010ee80000100800 */
[----:B-1----:R-:W3:Y:S01]  /*d540*/  LDL R100, [R1+0x34] ;  /* 0x0000340001647983 */ /* 0x002ee20000100800 */
[----:B0-----:R-:W-:-:S04]  /*d550*/  @!P1 LOP3.LUT R103, R103, R102, RZ, 0x3c, !PT ;  /* 0x0000006667679212 */ /* 0x001fc800078e3cff */
[----:B------:R-:W-:-:S04]  /*d560*/  @!P1 LOP3.LUT R102, R103, R102, RZ, 0x3c, !PT ;  /* 0x0000006667669212 */ /* 0x000fc800078e3cff */
[----:B------:R-:W-:-:S05]  /*d570*/  @!P1 LOP3.LUT R103, R103, R102, RZ, 0x3c, !PT ;  /* 0x0000006667679212 */ /* 0x000fca00078e3cff */
[----:B------:R0:W4:Y:S04]  /*d580*/  @!P1 LDG.E.U8 R152, desc[UR24][R102.64] ;  /* 0x0000001866989981 */ /* 0x000128000c1e1100 */
[----:B------:R-:W2:Y:S01]  /*d590*/  LDL R103, [R1+0x24] ;  /* 0x0000240001677983 */ /* 0x000ea20000100800 */
[----:B------:R-:W-:Y:S01]  /*d5a0*/  PRMT R153, RZ, 0x7610, R153 ;  /* 0x00007610ff997816 */ /* 0x000fe20000000099 */
[----:B0-----:R-:W-:Y:S02]  /*d5b0*/  @!P1 IMAD.MOV.U32 R102, RZ, RZ, R99 ;  /* 0x000000ffff669224 */ /* 0x001fe400078e0063 */
[----:B------:R0:W-:Y:S01]  /*d5c0*/  STS.U8 [R2+UR12+0x4680], R114 ;  /* 0x0046807202007988 */ /* 0x0001e2000800000c */
[----:B---3--:R-:W-:-:S03]  /*d5d0*/  @!P1 LOP3.LUT R101, R101, R100, RZ, 0x3c, !PT ;  /* 0x0000006465659212 */ /* 0x008fc600078e3cff */
[----:B------:R-:W3:Y:S01]  /*d5e0*/  LDL R99, [R1+0x78] ;  /* 0x0000780001637983 */ /* 0x000ee20000100800 */
[----:B------:R-:W-:-:S04]  /*d5f0*/  @!P1 LOP3.LUT R100, R101, R100, RZ, 0x3c, !PT ;  /* 0x0000006465649212 */ /* 0x000fc800078e3cff */
[----:B------:R-:W-:Y:S01]  /*d600*/  @!P1 LOP3.LUT R101, R101, R100, RZ, 0x3c, !PT ;  /* 0x0000006465659212 */ /* 0x000fe200078e3cff */
[----:B--2---:R1:W2:Y:S02]  /*d610*/  @!P1 LDG.E.U8 R153, desc[UR24][R102.64] ;  /* 0x0000001866999981 */ /* 0x0042a4000c1e1100 */
[----:B-1----:R-:W-:-:S06]  /*d620*/  PRMT R102, RZ, 0x7610, R102 ;  /* 0x00007610ff667816 */ /* 0x002fcc0000000066 */
[----:B------:R1:W2:Y:S04]  /*d630*/  @!P1 LDG.E.U8 R102, desc[UR24][R100.64] ;  /* 0x0000001864669981 */ /* 0x0002a8000c1e1100 */
[----:B------:R-:W1:Y:S04]  /*d640*/  LDL R100, [R1+0x44] ;  /* 0x0000440001647983 */ /* 0x000e680000100800 */
[----:B------:R-:W1:Y:S01]  /*d650*/  LDL R101, [R1+0x48] ;  /* 0x0000480001657983 */ /* 0x000e620000100800 */
[----:B------:R-:W-:Y:S02]  /*d660*/  PRMT R103, RZ, 0x7610, R103 ;  /* 0x00007610ff677816 */ /* 0x000fe40000000067 */
[----:B-1----:R-:W-:-:S04]  /*d670*/  @!P1 LOP3.LUT R101, R101, R100, RZ, 0x3c, !PT ;  /* 0x0000006465659212 */ /* 0x002fc800078e3cff */
[----:B------:R-:W-:-:S04]  /*d680*/  @!P1 LOP3.LUT R100, R101, R100, RZ, 0x3c, !PT ;  /* 0x0000006465649212 */ /* 0x000fc800078e3cff */
[----:B------:R-:W-:-:S05]  /*d690*/  @!P1 LOP3.LUT R101, R101, R100, RZ, 0x3c, !PT ;  /* 0x0000006465659212 */ /* 0x000fca00078e3cff */
[----:B------:R1:W2:Y:S04]  /*d6a0*/  @!P1 LDG.E.U8 R103, desc[UR24][R100.64] ;  /* 0x0000001864679981 */ /* 0x0002a8000c1e1100 */
[----:B------:R-:W1:Y:S04]  /*d6b0*/  LDL R100, [R1+0x54] ;  /* 0x0000540001647983 */ /* 0x000e680000100800 */
[----:B------:R-:W1:Y:S01]  /*d6c0*/  LDL R101, [R1+0x58] ;  /* 0x0000580001657983 */ /* 0x000e620000100800 */
[----:B0-----:R-:W-:Y:S02]  /*d6d0*/  PRMT R114, RZ, 0x7610, R114 ;  /* 0x00007610ff727816 */ /* 0x001fe40000000072 */
[----:B-1----:R-:W-:-:S04]  /*d6e0*/  @!P1 LOP3.LUT R101, R101, R100, RZ, 0x3c, !PT ;  /* 0x0000006465659212 */ /* 0x002fc800078e3cff */
[----:B------:R-:W-:-:S04]  /*d6f0*/  @!P1 LOP3.LUT R100, R101, R100, RZ, 0x3c, !PT ;  /* 0x0000006465649212 */ /* 0x000fc800078e3cff */
[----:B------:R-:W-:-:S05]  /*d700*/  @!P1 LOP3.LUT R101, R101, R100, RZ, 0x3c, !PT ;  /* 0x0000006465659212 */ /* 0x000fca00078e3cff */
        /* <DEDUP_REMOVED lines=9> */
[----:B------:R-:W2:Y:S01]  /*d7a0*/  LDL R101, [R1+0x74] ;  /* 0x0000740001657983 */ /* 0x000ea20000100800 */
[----:B---3--:R-:W-:-:S03]  /*d7b0*/  @!P1 IMAD.MOV.U32 R100, RZ, RZ, R99 ;  /* 0x000000ffff649224 */ /* 0x008fc600078e0063 */
[----:B------:R0:W-:Y:S04]  /*d7c0*/  STS.U8 [R2+UR12+0x4a80], R142 ;  /* 0x004a808e02007988 */ /* 0x0001e8000800000c */
[----:B------:R-:W3:Y:S01]  /*d7d0*/  LDL R99, [R1+0xb8] ;  /* 0x0000b80001637983 */ /* 0x000ee20000100800 */
[----:B0-----:R-:W-:-:S06]  /*d7e0*/  PRMT R142, RZ, 0x7610, R142 ;  /* 0x00007610ff8e7816 */ /* 0x001fcc000000008e */
[----:B--2---:R0:W2:Y:S04]  /*d7f0*/  @!P1 LDG.E.U8 R142, desc[UR24][R100.64] ;  /* 0x00000018648e9981 */ /* 0x0040a8000c1e1100 */
        /* <DEDUP_REMOVED lines=9> */
[----:B------:R-:W0:Y:S04]  /*d890*/  LDL R101, [R1+0x98] ;  /* 0x0000980001657983 */ /* 0x000e280000100800 */
[----:B------:R1:W-:Y:S04]  /*d8a0*/  STS.U8 [R2+UR12+0x4e80], R154 ;  /* 0x004e809a02007988 */ /* 0x0003e8000800000c */
[----:B------:R3:W-:Y:S01]  /*d8b0*/  STS.U8 [R2+UR12+0x5e80], R155 ;  /* 0x005e809b02007988 */ /* 0x0007e2000800000c */
[----:B-1----:R-:W-:-:S03]  /*d8c0*/  PRMT R154, RZ, 0x7610, R154 ;  /* 0x00007610ff9a7816 */ /* 0x002fc6000000009a */
[----:B---3--:R-:W5:Y:S01]  /*d8d0*/  LDL.LU R2, [R1+0xa78] ;  /* 0x000a780001027983 */ /* 0x008f620000300800 */
[----:B0-----:R-:W-:-:S04]  /*d8e0*/  @!P1 LOP3.LUT R101, R101, R100, RZ, 0x3c, !PT ;  /* 0x0000006465659212 */ /* 0x001fc800078e3cff */
[----:B------:R-:W-:-:S04]  /*d8f0*/  @!P1 LOP3.LUT R100, R101, R100, RZ, 0x3c, !PT ;  /* 0x0000006465649212 */ /* 0x000fc800078e3cff */
[----:B------:R-:W-:-:S05]  /*d900*/  @!P1 LOP3.LUT R101, R101, R100, RZ, 0x3c, !PT ;  /* 0x0000006465659212 */ /* 0x000fca00078e3cff */
[----:B------:R0:W3:Y:S04]  /*d910*/  @!P1 LDG.E.U8 R154, desc[UR24][R100.64] ;  /* 0x00000018649a9981 */ /* 0x0000e8000c1e1100 */
[----:B------:R-:W0:Y:S04]  /*d920*/  LDL R100, [R1+0xa4] ;  /* 0x0000a40001647983 */ /* 0x000e280000100800 */
[----:B------:R-:W0:Y:S01]  /*d930*/  LDL R101, [R1+0xa8] ;  /* 0x0000a80001657983 */ /* 0x000e220000100800 */
[----:B------:R-:W-:Y:S02]  /*d940*/  PRMT R155, RZ, 0x7610, R155 ;  /* 0x00007610ff9b7816 */ /* 0x000fe4000000009b */
[----:B0-----:R-:W-:-:S04]  /*d950*/  @!P1 LOP3.LUT R101, R101, R100, RZ, 0x3c, !PT ;  /* 0x0000006465659212 */ /* 0x001fc800078e3cff */
[----:B------:R-:W-:-:S04]  /*d960*/  @!P1 LOP3.LUT R100, R101, R100, RZ, 0x3c, !PT ;  /* 0x0000006465649212 */ /* 0x000fc800078e3cff */
[----:B------:R-:W-:-:S05]  /*d970*/  @!P1 LOP3.LUT R101, R101, R100, RZ, 0x3c, !PT ;  /* 0x0000006465659212 */ /* 0x000fca00078e3cff */
[----:B------:R0:W2:Y:S04]  /*d980*/  @!P1 LDG.E.U8 R155, desc[UR24][R100.64] ;  /* 0x00000018649b9981 */ /* 0x0000a8000c1e1100 */
[----:B------:R-:W2:Y:S01]  /*d990*/  LDL R101, [R1+0xb4] ;  /* 0x0000b40001657983 */ /* 0x000ea20000100800 */
[----:B------:R-:W-:Y:S01]  /*d9a0*/  LOP3.LUT R0, R0, 0x60, RZ, 0x3c, !PT ;  /* 0x0000006000007812 */ /* 0x000fe200078e3cff */
[----:B0-----:R-:W-:Y:S02]  /*d9b0*/  @!P1 IMAD.MOV.U32 R100, RZ, RZ, R99 ;  /* 0x000000ffff649224 */ /* 0x001fe400078e0063 */
[----:B------:R-:W3:Y:S04]  /*d9c0*/  LDL R99, [R1+0x108] ;  /* 0x0001080001637983 */ /* 0x000ee80000100800 */
[----:B------:R-:W-:Y:S04]  /*d9d0*/  STS.U8 [R0+UR12+0x4300], R183 ;  /* 0x004300b700007988 */ /* 0x000fe8000800000c */
[----:B------:R0:W-:Y:S02]  /*d9e0*/  STS.U8 [R0+UR12+0x5300], R181 ;  /* 0x005300b500007988 */ /* 0x0001e4000800000c */
        /* <DEDUP_REMOVED lines=36> */
[----:B------:R0:W-:Y:S02]  /*dc30*/  STS.U8 [R0+UR12+0x4f00], R156 ;  /* 0x004f009c00007988 */ /* 0x0001e4000800000c */
[----:B0-----:R-:W-:-:S06]  /*dc40*/  PRMT R156, RZ, 0x7610, R156 ;  /* 0x00007610ff9c7816 */ /* 0x001fcc000000009c */
[----:B--2---:R0:W2:Y:S04]  /*dc50*/  @!P1 LDG.E.U8 R156, desc[UR24][R100.64] ;  /* 0x00000018649c9981 */ /* 0x0040a8000c1e1100 */
[----:B------:R-:W0:Y:S04]  /*dc60*/  LDL R100, [R1+0x114] ;  /* 0x0001140001647983 */ /* 0x000e280000100800 */
[----:B------:R-:W0:Y:S04]  /*dc70*/  LDL R101, [R1+0x118] ;  /* 0x0001180001657983 */ /* 0x000e280000100800 */
[----:B------:R1:W-:Y:S02]  /*dc80*/  STS.U8 [R0+UR12+0x5f00], R157 ;  /* 0x005f009d00007988 */ /* 0x0003e4000800000c */
[----:B-1----:R-:W-:-:S02]  /*dc90*/  PRMT R157, RZ, 0x7610, R157 ;  /* 0x00007610ff9d7816 */ /* 0x002fc4000000009d */
[----:B------:R-:W5:Y:S01]  /*dca0*/  LDL.LU R0, [R1+0xa74] ;  /* 0x000a740001007983 */ /* 0x000f620000300800 */
[----:B0-----:R-:W-:-:S04]  /*dcb0*/  @!P1 LOP3.LUT R101, R101, R100, RZ, 0x3c, !PT ;  /* 0x0000006465659212 */ /* 0x001fc800078e3cff */
[----:B------:R-:W-:-:S04]  /*dcc0*/  @!P1 LOP3.LUT R100, R101, R100, RZ, 0x3c, !PT ;  /* 0x0000006465649212 */ /* 0x000fc800078e3cff */
[----:B------:R-:W-:-:S05]  /*dcd0*/  @!P1 LOP3.LUT R101, R101, R100, RZ, 0x3c, !PT ;  /* 0x0000006465659212 */ /* 0x000fca00078e3cff */
[----:B------:R0:W3:Y:S04]  /*dce0*/  @!P1 LDG.E.U8 R157, desc[UR24][R100.64] ;  /* 0x00000018649d9981 */ /* 0x0000e8000c1e1100 */
[----:B------:R-:W0:Y:S04]  /*dcf0*/  LDL R100, [R1+0x124] ;  /* 0x0001240001647983 */ /* 0x000e280000100800 */
[----:B------:R-:W0:Y:S01]  /*dd00*/  LDL R101, [R1+0x128] ;  /* 0x0001280001657983 */ /* 0x000e220000100800 */
[----:B------:R-:W-:Y:S01]  /*dd10*/  PRMT R183, RZ, 0x7610, R183 ;  /* 0x00007610ffb77816 */ /* 0x000fe200000000b7 */
[----:B------:R-:W1:Y:S02]  /*dd20*/  S2R R99, SR_TID.X ;  /* 0x0000000000637919 */ /* 0x000e640000002100 */
[----:B-1----:R-:W-:-:S04]  /*dd30*/  LOP3.LUT R99, R99, 0x7f, RZ, 0xc0, !PT ;  /* 0x0000007f63637812 */ /* 0x002fc800078ec0ff */
[----:B------:R-:W-:-:S05]  /*dd40*/  LOP3.LUT R99, R99, 0x70, RZ, 0x3c, !PT ;  /* 0x0000007063637812 */ /* 0x000fca00078e3cff */
[----:B------:R1:W-:Y:S02]  /*dd50*/  STS.U8 [R99+UR12+0x4380], R190 ;  /* 0x004380be63007988 */ /* 0x0003e4000800000c */
[----:B-1----:R-:W1:Y:S01]  /*dd60*/  S2R R190, SR_TID.X ;  /* 0x0000000000be7919 */ /* 0x002e620000002100 */
[----:B0-----:R-:W-:-:S04]  /*dd70*/  @!P1 LOP3.LUT R101, R101, R100, RZ, 0x3c, !PT ;  /* 0x0000006465659212 */ /* 0x001fc800078e3cff */
[----:B------:R-:W-:-:S04]  /*dd80*/  @!P1 LOP3.LUT R100, R101, R100, RZ, 0x3c, !PT ;  /* 0x0000006465649212 */ /* 0x000fc800078e3cff */
[----:B------:R-:W-:-:S05]  /*dd90*/  @!P1 LOP3.LUT R101, R101, R100, RZ, 0x3c, !PT ;  /* 0x0000006465659212 */ /* 0x000fca00078e3cff */
[----:B------:R0:W3:Y:S01]  /*dda0*/  @!P1 LDG.E.U8 R183, desc[UR24][R100.64] ;  /* 0x0000001864b79981 */ /* 0x0000e2000c1e1100 */
[----:B-1----:R-:W-:-:S04]  /*ddb0*/  LOP3.LUT R190, R190, 0x7f, RZ, 0xc0, !PT ;  /* 0x0000007fbebe7812 */ /* 0x002fc800078ec0ff */
[----:B0-----:R-:W-:Y:S02]  /*ddc0*/  LOP3.LUT R101, R190, 0x70, RZ, 0x3c, !PT ;  /* 0x00000070be657812 */ /* 0x001fe400078e3cff */
[----:B------:R-:W0:Y:S01]  /*ddd0*/  S2R R190, SR_TID.X ;  /* 0x0000000000be7919 */ /* 0x000e220000002100 */
[----:B------:R-:W1:Y:S02]  /*dde0*/  S2R R99, SR_TID.X ;  /* 0x0000000000637919 */ /* 0x000e640000002100 */
[----:B------:R0:W-:Y:S04]  /*ddf0*/  STS.U8 [R101+UR12+0x5380], R189 ;  /* 0x005380bd65007988 */ /* 0x0001e8000800000c */
[----:B------:R0:W-:Y:S04]  /*de00*/  STS.U8 [R101+UR12+0x4780], R171 ;  /* 0x004780ab65007988 */ /* 0x0001e8000800000c */
[----:B------:R0:W-:Y:S04]  /*de10*/  STS.U8 [R101+UR12+0x5780], R169 ;  /* 0x005780a965007988 */ /* 0x0001e8000800000c */
[----:B------:R0:W-:Y:S04]  /*de20*/  STS.U8 [R101+UR12+0x4b80], R148 ;  /* 0x004b809465007988 */ /* 0x0001e8000800000c */
[----:B------:R0:W-:Y:S04]  /*de30*/  STS.U8 [R101+UR12+0x5b80], R149 ;  /* 0x005b809565007988 */ /* 0x0001e8000800000c */
[----:B------:R1:W-:Y:S01]  /*de40*/  STS.U8 [R101+UR12+0x4f80], R158 ;  /* 0x004f809e65007988 */ /* 0x0003e2000800000c */
[----:B0-----:R-:W-:-:S03]  /*de50*/  LOP3.LUT R190, R190, 0x7f, RZ, 0xc0, !PT ;  /* 0x0000007fbebe7812 */ /* 0x001fc600078ec0ff */
[----:B------:R0:W-:Y:S04]  /*de60*/  STS.U8 [R101+UR12+0x5f80], R159 ;  /* 0x005f809f65007988 */ /* 0x0001e8000800000c */
        /* <DEDUP_REMOVED lines=19> */
[----:B------:R0:W-:Y:S01]  /*dfa0*/  STS.U8 [R190+UR12+0x7300], R127 ;  /* 0x0073007fbe007988 */ /* 0x0001e2000800000c */
[----:B-1----:R-:W-:-:S03]  /*dfb0*/  LOP3.LUT R99, R99, 0x7f, RZ, 0xc0, !PT ;  /* 0x0000007f63637812 */ /* 0x002fc600078ec0ff */
[----:B------:R0:W-:Y:S04]  /*dfc0*/  STS.U8 [R190+UR12+0x7400], R124 ;  /* 0x0074007cbe007988 */ /* 0x0001e8000800000c */
[----:B------:R0:W-:Y:S04]  /*dfd0*/  STS.U8 [R190+UR12+0x7500], R120 ;  /* 0x00750078be007988 */ /* 0x0001e8000800000c */
[----:B------:R0:W-:Y:S04]  /*dfe0*/  STS.U8 [R190+UR12+0x7600], R122 ;  /* 0x0076007abe007988 */ /* 0x0001e8000800000c */
[----:B------:R0:W-:Y:S01]  /*dff0*/  STS.U8 [R190+UR12+0x7700], R112 ;  /* 0x00770070be007988 */ /* 0x0001e2000800000c */
[----:B------:R-:W-:-:S03]  /*e000*/  LOP3.LUT R99, R99, 0x10, RZ, 0x3c, !PT ;  /* 0x0000001063637812 */ /* 0x000fc600078e3cff */
        /* <DEDUP_REMOVED lines=22> */
[----:B----4-:R0:W-:Y:S04]  /*e170*/  STS.U8 [R99+UR12+0x6e80], R152 ;  /* 0x006e809863007988 */ /* 0x0101e8000800000c */
        /* <DEDUP_REMOVED lines=14> */
[----:B--2---:R0:W-:Y:S04]  /*e260*/  STS.U8 [R99+UR12+0x7d80], R156 ;  /* 0x007d809c63007988 */ /* 0x0041e8000800000c */
[----:B---3--:R0:W-:Y:S04]  /*e270*/  STS.U8 [R99+UR12+0x7e80], R157 ;  /* 0x007e809d63007988 */ /* 0x0081e8000800000c */
[----:B------:R0:W-:Y:S01]  /*e280*/  STS.U8 [R99+UR12+0x7f80], R183 ;  /* 0x007f80b763007988 */ /* 0x0001e2000800000c */
[----:B------:R1:W-:Y:S06]  /*e290*/  MEMBAR.ALL.CTA ;  /* 0x0000000000007992 */ /* 0x0003ec0000008000 */
[----:B-1----:R-:W1:Y:S01]  /*e2a0*/  FENCE.VIEW.ASYNC.S ;  /* 0x00000000000073c6 */ /* 0x002e620000000000 */
[----:B------:R-:W-:Y:S01]  /*e2b0*/  ULEA UR13, UR26, UR12, 0x3 ;  /* 0x0000000c1a0d7291 */ /* 0x000fe2000f8e18ff */
[----:B------:R-:W-:-:S03]  /*e2c0*/  UMOV UR4, UR5 ;  /* 0x0000000500047c82 */ /* 0x000fc60008000000 */
[----:B------:R-:W-:Y:S01]  /*e2d0*/  UIADD3 UR13, UPT, UPT, UR13, 0x8000, URZ ;  /* 0x000080000d0d7890 */ /* 0x000fe2000fffe0ff */
[----:B-1----:R-:W-:Y:S06]  /*e2e0*/  BAR.SYNC.DEFER_BLOCKING 0x0 ;  /* 0x0000000000007b1d */ /* 0x002fec0000010000 */
[----:B0-----:R-:W-:Y:S05]  /*e2f0*/  @P0 BRA `(.L_x_9) ;  /* 0x0000000000380947 */ /* 0x001fea0003800000 */
[----:B------:R-:W-:Y:S01]  /*e300*/  UIADD3 UR29, UPT, UPT, UR10, 0x100, URZ ;  /* 0x000001000a1d7890 */ /* 0x000fe2000fffe0ff */
[----:B------:R-:W-:Y:S01]  /*e310*/  UMOV UR18, UR6 ;  /* 0x0000000600127c82 */ /* 0x000fe20008000000 */
[----:B------:R-:W-:Y:S01]  /*e320*/  UMOV UR19, 0x40004040 ;  /* 0x4000404000137882 */ /* 0x000fe20000000000 */
[----:B------:R-:W-:Y:S01]  /*e330*/  UMOV UR20, 0x0 ;  /* 0x0000000000147882 */ /* 0x000fe20000000000 */
[----:B------:R-:W-:Y:S01]  /*e340*/  UMOV UR21, 0x8408490 ;  /* 0x0840849000157882 */ /* 0x000fe20000000000 */
[----:B------:R-:W-:Y:S01]  /*e350*/  UMOV UR8, UR13 ;  /* 0x0000000d00087c82 */ /* 0x000fe20008000000 */
[----:B------:R-:W-:Y:S01]  /*e360*/  UMOV UR9, URZ ;  /* 0x000000ff00097c82 */ /* 0x000fe20008000000 */
[----:B------:R-:W-:Y:S01]  /*e370*/  UMOV UR30, 0x0 ;  /* 0x00000000001e7882 */ /* 0x000fe20000000000 */
[----:B------:R-:W-:Y:S01]  /*e380*/  UMOV UR31, 0x8408490 ;  /* 0x08408490001f7882 */ /* 0x000fe20000000000 */
[----:B------:R0:W-:Y:S01]  /*e390*/  UTCQMMA gdesc[UR18], gdesc[UR14], tmem[UR10], tmem[UR20], idesc[UR21], UPT ;  /* 0x00ff140e120075ea */ /* 0x0001e2000b80030a */
[----:B------:R-:W-:Y:S01]  /*e3a0*/  UMOV UR5, UR8 ;  /* 0x0000000800057c82 */ /* 0x000fe20008000000 */
[----:B------:R0:W-:Y:S01]  /*e3b0*/  UTCQMMA gdesc[UR16], gdesc[UR14], tmem[UR29], tmem[UR30], idesc[UR31], UPT ;  /* 0x00ff1e0e100075ea */ /* 0x0001e2000b80031d */
[----:B------:R0:W-:Y:S01]  /*e3c0*/  UTCBAR [UR5], URZ ;  /* 0x000000ff050073e9 */ /* 0x0001e200080000ff */
[----:B------:R-:W-:-:S02]  /*e3d0*/  NOP ;  /* 0x0000000000007918 */ /* 0x000fc40000000000 */
.L_x_9:
[----:B------:R-:W2:Y:S01]  /*e3e0*/  LDL.LU R100, [R1+0x14c] ;  /* 0x00014c0001647983 */ /* 0x000ea20000300800 */
[----:B------:R-:W-:Y:S01]  /*e3f0*/  UIADD3 UR26, UPT, UPT, UR26, 0x1, URZ ;  /* 0x000000011a1a7890 */ /* 0x000fe2000fffe0ff */
[----:B------:R-:W-:-:S03]  /*e400*/  VIADD R4, R4, 0xffffffe0 ;  /* 0xffffffe004047836 */ /* 0x000fc60000000000 */
[----:B------:R-:W-:-:S04]  /*e410*/  UISETP.GT.AND UP1, UPT, UR26, 0x1, UPT ;  /* 0x000000011a00788c */ /* 0x000fc8000bf24270 */
[----:B0-----:R-:W-:Y:S02]  /*e420*/  USEL UR5, URZ, 0x1, !UP1 ;  /* 0x00000001ff057887 */ /* 0x001fe4000c800000 */
[----:B------:R-:W-:Y:S02]  /*e430*/  USEL UR26, UR26, URZ, !UP1 ;  /* 0x000000ff1a1a7287 */ /* 0x000fe4000c800000 */
[----:B------:R-:W-:Y:S01]  /*e440*/  ULOP3.LUT UR5, UR4, UR5, URZ, 0x3c, !UPT ;  /* 0x0000000504057292 */ /* 0x000fe2000f8e3cff */
[----:B--2---:R-:W-:-:S05]  /*e450*/  VIADD R100, R100, 0xffffffff ;  /* 0xffffffff64647836 */ /* 0x004fca0000000000 */
[----:B------:R-:W-:Y:S01]  /*e460*/  ISETP.NE.U32.AND P1, PT, R100, RZ, PT ;  /* 0x000000ff6400720c */ /* 0x000fe20003f25070 */
[----:B------:R0:W-:Y:S02]  /*e470*/  STL [R1+0x14c], R100 ;  /* 0x00014c6401007387 */ /* 0x0001e40000100800 */
[----:B0-----:R-:W-:-:S10]  /*e480*/  IMAD.U32 R100, RZ, RZ, UR4 ;  /* 0x00000004ff647e24 */ /* 0x001fd4000f8e00ff */
[----:B------:R-:W-:Y:S05]  /*e490*/  @P1 BRA `(.L_x_10) ;  /* 0xffffffb0004c1947 */ /* 0x000fea000383ffff */
.L_x_7:
[----:B------:R-:W1:Y:S01]  /*e4a0*/  LDC R101, c[0x0][0x3a0] ;  /* 0x0000e800ff657b82 */ /* 0x000e620000000800 */
[----:B------:R-:W2:Y:S01]  /*e4b0*/  LDCU UR5, c[0x0][0x39c] ;  /* 0x00007380ff0577ac */ /* 0x000ea20008000800 */
[C---:B-----5:R-:W-:Y:S02]  /*e4c0*/  VIADD R4, R0.reuse, 0x1 ;  /* 0x0000000100047836 */ /* 0x060fe40000000000 */
[C---:B------:R-:W-:Y:S01]  /*e4d0*/  VIADD R6, R0.reuse, 0x2 ;  /* 0x0000000200067836 */ /* 0x040fe20000000000 */
[----:B------:R-:W3:Y:S01]  /*e4e0*/  LDCU UR60, c[0x0][0x3b8] ;  /* 0x00007700ff3c77ac */ /* 0x000ee20008000800 */
[----:B------:R-:W-:Y:S02]  /*e4f0*/  VIADD R5, R0, 0x3 ;  /* 0x0000000300057836 */ /* 0x000fe40000000000 */
[----:B------:R-:W4:Y:S01]  /*e500*/  LDC R199, c[0x0][0x3b4] ;  /* 0x0000ed00ffc77b82 */ /* 0x000f220000000800 */
[----:B------:R-:W0:Y:S01]  /*e510*/  LDCU UR8, c[0x0][0x39c] ;  /* 0x00007380ff0877ac */ /* 0x000e220008000800 */
[----:B------:R-:W0:Y:S01]  /*e520*/  LDCU UR9, c[0x0][0x39c] ;  /* 0x00007380ff0977ac */ /* 0x000e220008000800 */
[----:B------:R-:W0:Y:S01]  /*e530*/  LDCU UR14, c[0x0][0x39c] ;  /* 0x00007380ff0e77ac */ /* 0x000e220008000800 */
[----:B--2---:R-:W-:Y:S01]  /*e540*/  ISETP.GE.AND P3, PT, R4, UR5, PT ;  /* 0x0000000504007c0c */ /* 0x004fe2000bf66270 */
[C---:B------:R-:W-:Y:S01]  /*e550*/  VIADD R4, R0.reuse, 0x4 ;  /* 0x0000000400047836 */ /* 0x040fe20000000000 */
[----:B------:R-:W2:Y:S01]  /*e560*/  LDCU.128 UR16, c[0x0][0x390] ;  /* 0x00007200ff1077ac */ /* 0x000ea20008000c00 */
[----:B---3--:R-:W-:-:S02]  /*e570*/  IMAD R218, R0, UR60, RZ ;  /* 0x0000003c00da7c24 */ /* 0x008fc4000f8e02ff */
[----:B-1----:R-:W-:Y:S01]  /*e580*/  VIADD R101, R101, 0x1f ;  /* 0x0000001f65657836 */ /* 0x002fe20000000000 */
[----:B------:R-:W1:Y:S01]  /*e590*/  LDCU UR15, c[0x0][0x39c] ;  /* 0x00007380ff0f77ac */ /* 0x000e620008000800 */
[----:B0-----:R-:W-:Y:S01]  /*e5a0*/  ISETP.GE.AND P2, PT, R6, UR8, PT ;  /* 0x0000000806007c0c */ /* 0x001fe2000bf46270 */
[----:B------:R-:W-:Y:S02]  /*e5b0*/  VIADD R206, R218, UR60 ;  /* 0x0000003cdace7c36 */ /* 0x000fe40008000000 */
[----:B------:R-:W-:Y:S01]  /*e5c0*/  ISETP.GE.AND P4, PT, R101, 0x20, PT ;  /* 0x000000206500780c */ /* 0x000fe20003f86270 */
[----:B------:R-:W0:Y:S01]  /*e5d0*/  LDCU UR22, c[0x0][0x39c] ;  /* 0x00007380ff1677ac */ /* 0x000e220008000800 */
[----:B----4-:R-:W-:Y:S01]  /*e5e0*/  IMAD R196, R2, R199, RZ ;  /* 0x000000c702c47224 */ /* 0x010fe200078e02ff */
[----:B------:R-:W-:Y:S01]  /*e5f0*/  ISETP.GE.AND P1, PT, R5, UR9, PT ;  /* 0x0000000905007c0c */ /* 0x000fe2000bf26270 */
[----:B------:R-:W3:Y:S01]  /*e600*/  LDCU.64 UR30, c[0x0][0x398] ;  /* 0x00007300ff1e77ac */ /* 0x000ee20008000a00 */
[----:B------:R-:W-:Y:S01]  /*e610*/  ISETP.GE.AND P0, PT, R4, UR14, PT ;  /* 0x0000000e04007c0c */ /* 0x000fe2000bf06270 */
[----:B------:R-:W-:Y:S01]  /*e620*/  IMAD R199, R199, 0x80, R196 ;  /* 0x00000080c7c77824 */ /* 0x000fe200078e02c4 */
[----:B------:R-:W-:Y:S01]  /*e630*/  SHF.R.S32.HI R4, RZ, 0x1f, R218 ;  /* 0x0000001fff047819 */ /* 0x000fe200000114da */
[----:B------:R-:W4:Y:S01]  /*e640*/  LDCU.64 UR6, c[0x0][0x398] ;  /* 0x00007300ff0677ac */ /* 0x000f220008000a00 */
[----:B--2---:R-:W-:-:S04]  /*e650*/  IADD3 R197, P6, PT, R196, UR16, RZ ;  /* 0x00000010c4c57c10 */ /* 0x004fc8000ffde0ff */
[----:B------:R-:W-:Y:S09]  /*e660*/  @!P4 BRA `(.L_x_11) ;  /* 0x000000000010c947 */ /* 0x000ff20003800000 */
[----:B------:R-:W-:-:S06]  /*e670*/  USHF.L.U32 UR4, UR4, 0x1f, URZ ;  /* 0x0000001f04047899 */ /* 0x000fcc00080006ff */
[----:B------:R-:W-:-:S04]  /*e680*/  IMAD.U32 R5, RZ, RZ, UR4 ;  /* 0x00000004ff057e24 */ /* 0x000fc8000f8e00ff */
[----:B------:R-:W2:Y:S02]  /*e690*/  SYNCS.PHASECHK.TRANS64.TRYWAIT P4, [UR13], R5 ;  /* 0x00000005ff0075a7 */ /* 0x000ea4000808110d */
[----:B--2---:R-:W-:Y:S05]  /*e6a0*/  @!P4 BRA `(.L_x_12) ;  /* 0x0000016800c4c947 */ /* 0x004fea0003800000 */
.L_x_11:
[----:B------:R-:W-:Y:S01]  /*e6b0*/  BAR.SYNC.DEFER_BLOCKING 0x0 ;  /* 0x0000000000007b1d */ /* 0x000fe20000010000 */
[----:B------:R-:W-:Y:S01]  /*e6c0*/  LEA.HI.X.SX32 R196, R196, UR17, 0x1, P6 ;  /* 0x00000011c4c47c11 */ /* 0x000fe2000b0f0eff */
[----:B------:R-:W-:Y:S01]  /*e6d0*/  VIADD R200, R206, UR60 ;  /* 0x0000003ccec87c36 */ /* 0x000fe20008000000 */
[-C--:B------:R-:W-:Y:S02]  /*e6e0*/  IADD3 R220, P6, PT, R218, R197.reuse, RZ ;  /* 0x000000c5dadc7210 */ /* 0x080fe40007fde0ff */
[C---:B------:R-:W-:Y:S01]  /*e6f0*/  IADD3 R198, P4, PT, R199.reuse, UR16, RZ ;  /* 0x00000010c7c67c10 */ /* 0x040fe2000ff9e0ff */
[----:B------:R-:W2:Y:S01]  /*e700*/  LDCU.64 UR4, c[0x0][0x398] ;  /* 0x00007300ff0477ac */ /* 0x000ea20008000a00 */
[----:B------:R-:W-:Y:S01]  /*e710*/  SHF.R.S32.HI R5, RZ, 0x1f, R206 ;  /* 0x0000001fff057819 */ /* 0x000fe200000114ce */
[----:B------:R-:W-:Y:S01]  /*e720*/  IMAD.X R221, R4, 0x1, R196, P6 ;  /* 0x0000000104dd7824 */ /* 0x000fe200030e06c4 */
[----:B------:R-:W-:Y:S01]  /*e730*/  IADD3 R216, P6, PT, R206, R197, RZ ;  /* 0x000000c5ced87210 */ /* 0x000fe20007fde0ff */
[----:B------:R-:W5:Y:S01]  /*e740*/  LDCU.64 UR8, c[0x0][0x398] ;  /* 0x00007300ff0877ac */ /* 0x000f620008000a00 */
[----:B------:R-:W-:-:S02]  /*e750*/  LEA.HI.X.SX32 R199, R199, UR17, 0x1, P4 ;  /* 0x00000011c7c77c11 */ /* 0x000fc4000a0f0eff */
[-C--:B------:R-:W-:Y:S01]  /*e760*/  IADD3 R218, P4, PT, R218, R198.reuse, RZ ;  /* 0x000000c6dada7210 */ /* 0x080fe20007f9e0ff */
[C---:B------:R-:W-:Y:S01]  /*e770*/  IMAD.X R217, R5.reuse, 0x1, R196, P6 ;  /* 0x0000000105d97824 */ /* 0x040fe200030e06c4 */
[----:B------:R-:W-:Y:S01]  /*e780*/  SHF.R.S32.HI R6, RZ, 0x1f, R200 ;  /* 0x0000001fff067819 */ /* 0x000fe200000114c8 */
[----:B------:R-:W4:Y:S01]  /*e790*/  LDCU.64 UR20, c[0x0][0x398] ;  /* 0x00007300ff1477ac */ /* 0x000f220008000a00 */
[-C--:B------:R-:W-:Y:S01]  /*e7a0*/  IADD3 R204, P6, PT, R200, R197.reuse, RZ ;  /* 0x000000c5c8cc7210 */ /* 0x080fe20007fde0ff */
[--C-:B------:R-:W-:Y:S01]  /*e7b0*/  IMAD.X R219, R4, 0x1, R199.reuse, P4 ;  /* 0x0000000104db7824 */ /* 0x100fe200020e06c7 */
[-C--:B------:R-:W-:Y:S01]  /*e7c0*/  IADD3 R206, P4, PT, R206, R198.reuse, RZ ;  /* 0x000000c6cece7210 */ /* 0x080fe20007f9e0ff */
[----:B------:R-:W-:Y:S01]  /*e7d0*/  VIADD R4, R200, UR60 ;  /* 0x0000003cc8047c36 */ /* 0x000fe20008000000 */
[----:B------:R-:W3:Y:S01]  /*e7e0*/  LDCU.64 UR16, c[0x0][0x398] ;  /* 0x00007300ff1077ac */ /* 0x000ee20008000a00 */
[----:B------:R-:W-:Y:S01]  /*e7f0*/  IMAD.X R205, R6, 0x1, R196, P6 ;  /* 0x0000000106cd7824 */ /* 0x000fe200030e06c4 */
[-C--:B------:R-:W-:Y:S01]  /*e800*/  IADD3 R200, P6, PT, R200, R198.reuse, RZ ;  /* 0x000000c6c8c87210 */ /* 0x080fe20007fde0ff */
[----:B------:R-:W1:Y:S02]  /*e810*/  @!P5 SYNCS.CCTL.IV [UR12+0x8000] ;  /* 0x00800000ff00d9b1 */ /* 0x000e64000800000c */
[----:B-1----:R-:W-:Y:S01]  /*e820*/  BAR.SYNC.DEFER_BLOCKING 0x0 ;  /* 0x0000000000007b1d */ /* 0x002fe20000010000 */
[----:B------:R-:W-:Y:S01]  /*e830*/  SHF.R.S32.HI R7, RZ, 0x1f, R4 ;  /* 0x0000001fff077819 */ /* 0x000fe20000011404 */
[--C-:B------:R-:W-:Y:S01]  /*e840*/  IMAD.X R207, R5, 0x1, R199.reuse, P4 ;  /* 0x0000000105cf7824 */ /* 0x100fe200020e06c7 */
[----:B------:R-:W-:Y:S01]  /*e850*/  ISETP.GE.AND P4, PT, R2, UR18, PT ;  /* 0x0000001202007c0c */ /* 0x000fe2000bf86270 */
[----:B------:R-:W-:Y:S01]  /*e860*/  IMAD.X R201, R6, 0x1, R199, P6 ;  /* 0x0000000106c97824 */ /* 0x000fe200030e06c7 */
[CC--:B------:R-:W-:Y:S01]  /*e870*/  IADD3 R224, P6, PT, R4.reuse, R197.reuse, RZ ;  /* 0x000000c504e07210 */ /* 0x0c0fe20007fde0ff */
[----:B------:R-:W-:Y:S01]  /*e880*/  VIADD R5, R4, UR60 ;  /* 0x0000003c04057c36 */ /* 0x000fe20008000000 */
[----:B---3--:R-:W-:Y:S01]  /*e890*/  ISETP.LT.AND P4, PT, R0, UR31, !P4 ;  /* 0x0000001f00007c0c */ /* 0x008fe2000e781270 */
[----:B------:R-:W1:Y:S01]  /*e8a0*/  LDTM.x64 R16, tmem[UR11] ;  /* 0x0000000b001079ee */ /* 0x000e620008340000 */
[----:B------:R3:W-:Y:S01]  /*e8b0*/  STL [R1+0xd04], R206 ;  /* 0x000d04ce01007387 */ /* 0x0007e20000100800 */
[----:B------:R-:W-:Y:S01]  /*e8c0*/  IMAD.X R225, R7, 0x1, R196, P6 ;  /* 0x0000000107e17824 */ /* 0x000fe200030e06c4 */
[-C--:B------:R-:W-:Y:S01]  /*e8d0*/  IADD3 R8, P6, PT, R4, R198.reuse, RZ ;  /* 0x000000c604087210 */ /* 0x080fe20007fde0ff */
[----:B------:R-:W-:Y:S01]  /*e8e0*/  VIADD R232, R5, UR60 ;  /* 0x0000003c05e87c36 */ /* 0x000fe20008000000 */
[----:B------:R0:W-:Y:S01]  /*e8f0*/  STL [R1+0xd00], R207 ;  /* 0x000d00cf01007387 */ /* 0x0001e20000100800 */
[----:B------:R-:W-:Y:S01]  /*e900*/  SHF.R.S32.HI R4, RZ, 0x1f, R5 ;  /* 0x0000001fff047819 */ /* 0x000fe20000011405 */
[----:B------:R-:W0:Y:S01]  /*e910*/  LDCU.64 UR26, c[0x0][0x398] ;  /* 0x00007300ff1a77ac */ /* 0x000e220008000a00 */
[----:B------:R-:W-:Y:S01]  /*e920*/  IMAD.X R9, R7, 0x1, R199, P6 ;  /* 0x0000000107097824 */ /* 0x000fe200030e06c7 */
[----:B------:R-:W-:Y:S01]  /*e930*/  STL [R1+0xcfc], R204 ;  /* 0x000cfccc01007387 */ /* 0x000fe20000100800 */
[----:B------:R-:W-:Y:S01]  /*e940*/  VIADD R228, R232, UR60 ;  /* 0x0000003ce8e47c36 */ /* 0x000fe20008000000 */
[----:B------:R-:W2:Y:S02]  /*e950*/  LDCU.64 UR28, c[0x0][0x398] ;  /* 0x00007300ff1c77ac */ /* 0x000ea40008000a00 */
[----:B------:R-:W-:Y:S02]  /*e960*/  STL [R1+0xcf8], R205 ;  /* 0x000cf8cd01007387 */ /* 0x000fe40000100800 */
[----:B------:R-:W-:Y:S01]  /*e970*/  SHF.R.S32.HI R6, RZ, 0x1f, R228 ;  /* 0x0000001fff067819 */ /* 0x000fe200000114e4 */
[----:B------:R-:W2:Y:S01]  /*e980*/  @!P5 SYNCS.CCTL.IV [UR12+0x8008] ;  /* 0x00800800ff00d9b1 */ /* 0x000ea2000800000c */
[CC--:B------:R-:W-:Y:S01]  /*e990*/  IADD3 R10, P5, PT, R5.reuse, R197.reuse, RZ ;  /* 0x000000c5050a7210 */ /* 0x0c0fe20007fbe0ff */
[----:B------:R4:W-:Y:S01]  /*e9a0*/  STL.64 [R1+0x528], R8 ;  /* 0x0005280801007387 */ /* 0x0009e20000100a00 */
[----:B------:R-:W2:Y:S03]  /*e9b0*/  LDCU.64 UR12, c[0x0][0x398] ;  /* 0x00007300ff0c77ac */ /* 0x000ea60008000a00 */
[----:B------:R-:W-:Y:S01]  /*e9c0*/  IMAD.X R11, R4, 0x1, R196, P5 ;  /* 0x00000001040b7824 */ /* 0x000fe200028e06c4 */
[----:B------:R-:W-:Y:S01]  /*e9d0*/  IADD3 R234, P5, PT, R232, R197, RZ ;  /* 0x000000c5e8ea7210 */ /* 0x000fe20007fbe0ff */
[----:B-1----:R-:W-:Y:S01]  /*e9e0*/  IMAD.MOV.U32 R12, RZ, RZ, R16 ;  /* 0x000000ffff0c7224 */ /* 0x002fe200078e0010 */
[----:B------:R-:W1:Y:S01]  /*e9f0*/  LDCU UR31, c[0x0][0x398] ;  /* 0x00007300ff1f77ac */ /* 0x000e620008000800 */
[----:B---3--:R-:W-:Y:S01]  /*ea00*/  IMAD.MOV.U32 R206, RZ, RZ, R18 ;  /* 0x000000ffffce7224 */ /* 0x008fe200078e0012 */
[----:B------:R3:W-:Y:S01]  /*ea10*/  STL.64 [R1+0x520], R10 ;  /* 0x0005200a01007387 */ /* 0x0007e20000100a00 */
[----:B0-----:R-:W-:Y:S01]  /*ea20*/  IMAD.MOV.U32 R207, RZ, RZ, R19 ;  /* 0x000000ffffcf7224 */ /* 0x001fe200078e0013 */
[----:B------:R-:W0:Y:S01]  /*ea30*/  LDCU UR32, c[0x0][0x398] ;  /* 0x00007300ff2077ac */ /* 0x000e220008000800 */
[----:B----4-:R-:W-:-:S02]  /*ea40*/  IADD3 R8, P6, PT, R5, R198, RZ ;  /* 0x000000c605087210 */ /* 0x010fc40007fde0ff */
[----:B------:R-:W-:Y:S01]  /*ea50*/  SHF.R.S32.HI R5, RZ, 0x1f, R232 ;  /* 0x0000001fff057819 */ /* 0x000fe200000114e8 */
[----:B------:R-:W4:Y:S02]  /*ea60*/  LDCU UR33, c[0x0][0x398] ;  /* 0x00007300ff2177ac */ /* 0x000f240008000800 */
[----:B------:R-:W-:Y:S01]  /*ea70*/  IMAD.X R9, R4, 0x1, R199, P6 ;  /* 0x0000000104097824 */ /* 0x000fe200030e06c7 */
[-C--:B------:R-:W-:Y:S01]  /*ea80*/  IADD3 R232, P6, PT, R232, R198.reuse, RZ ;  /* 0x000000c6e8e87210 */ /* 0x080fe20007fde0ff */
[C-C-:B------:R-:W-:Y:S01]  /*ea90*/  IMAD.X R235, R5.reuse, 0x1, R196.reuse, P5 ;  /* 0x0000000105eb7824 */ /* 0x140fe200028e06c4 */
[CC--:B------:R-:W-:Y:S01]  /*eaa0*/  IADD3 R230, P5, PT, R228.reuse, R197.reuse, RZ ;  /* 0x000000c5e4e67210 */ /* 0x0c0fe20007fbe0ff */
[----:B---3--:R-:W-:Y:S01]  /*eab0*/  IMAD.MOV.U32 R11, RZ, RZ, R17 ;  /* 0x000000ffff0b7224 */ /* 0x008fe200078e0011 */
[----:B------:R3:W-:Y:S01]  /*eac0*/  STL.64 [R1+0x518], R8 ;  /* 0x0005180801007387 */ /* 0x0007e20000100a00 */
[----:B------:R-:W-:Y:S01]  /*ead0*/  VIADD R4, R228, UR60 ;  /* 0x0000003ce4047c36 */ /* 0x000fe20008000000 */
[----:B------:R-:W0:Y:S01]  /*eae0*/  LDCU UR34, c[0x0][0x398] ;  /* 0x00007300ff2277ac */ /* 0x000e220008000800 */
[----:B------:R-:W-:Y:S01]  /*eaf0*/  IMAD.X R231, R6, 0x1, R196, P5 ;  /* 0x0000000106e77824 */ /* 0x000fe200028e06c4 */
[----:B------:R-:W-:Y:S01]  /*eb00*/  STL.64 [R1+0x410], R20 ;  /* 0x0004101401007387 */ /* 0x000fe20000100a00 */
[--C-:B------:R-:W-:Y:S01]  /*eb10*/  IMAD.X R233, R5, 0x1, R199.reuse, P6 ;  /* 0x0000000105e97824 */ /* 0x100fe200030e06c7 */
[-C--:B------:R-:W-:Y:S01]  /*eb20*/  IADD3 R228, P6, PT, R228, R198.reuse, RZ ;  /* 0x000000c6e4e47210 */ /* 0x080fe20007fde0ff */
[----:B------:R-:W-:Y:S01]  /*eb30*/  VIADD R5, R4, UR60 ;  /* 0x0000003c04057c36 */ /* 0x000fe20008000000 */
[----:B------:R-:W-:Y:S01]  /*eb40*/  STL.64 [R1+0x418], R22 ;  /* 0x0004181601007387 */ /* 0x000fe20000100a00 */
[----:B------:R-:W-:Y:S01]  /*eb50*/  SHF.R.S32.HI R7, RZ, 0x1f, R4 ;  /* 0x0000001fff077819 */ /* 0x000fe20000011404 */
[----:B------:R-:W0:Y:S01]  /*eb60*/  LDCU UR35, c[0x0][0x398] ;  /* 0x00007300ff2377ac */ /* 0x000e220008000800 */
[----:B------:R-:W-:Y:S01]  /*eb70*/  IMAD.X R229, R6, 0x1, R199, P6 ;  /* 0x0000000106e57824 */ /* 0x000fe200030e06c7 */
[----:B------:R-:W-:Y:S01]  /*eb80*/  STL.64 [R1+0x420], R24 ;  /* 0x0004201801007387 */ /* 0x000fe20000100a00 */
[CC--:B------:R-:W-:Y:S01]  /*eb90*/  IADD3 R14, P5, PT, R4.reuse, R197.reuse, RZ ;  /* 0x000000c5040e7210 */ /* 0x0c0fe20007fbe0ff */
[----:B------:R-:W0:Y:S01]  /*eba0*/  LDCU UR36, c[0x0][0x398] ;  /* 0x00007300ff2477ac */ /* 0x000e220008000800 */
[----:B---3--:R-:W-:Y:S01]  /*ebb0*/  IADD3 R8, P6, PT, R4, R198, RZ ;  /* 0x000000c604087210 */ /* 0x008fe20007fde0ff */
[----:B------:R-:W-:Y:S01]  /*ebc0*/  STL.64 [R1+0x428], R26 ;  /* 0x0004281a01007387 */ /* 0x000fe20000100a00 */
[----:B------:R-:W-:Y:S01]  /*ebd0*/  SHF.R.S32.HI R6, RZ, 0x1f, R5 ;  /* 0x0000001fff067819 */ /* 0x000fe20000011405 */
[----:B------:R-:W-:Y:S01]  /*ebe0*/  IMAD.X R15, R7, 0x1, R196, P5 ;  /* 0x00000001070f7824 */ /* 0x000fe200028e06c4 */
[----:B------:R-:W-:Y:S01]  /*ebf0*/  F2FP.SATFINITE.E5M2.F32.PACK_AB_MERGE_C R239, R11, R12, RZ ;  /* 0x0000000c0bef723e */ /* 0x000fe200048060ff */
[----:B------:R-:W-:Y:S01]  /*ec00*/  STL.64 [R1+0x430], R28 ;  /* 0x0004301c01007387 */ /* 0x000fe20000100a00 */
[----:B------:R-:W-:Y:S01]  /*ec10*/  IMAD.X R9, R7, 0x1, R199, P6 ;  /* 0x0000000107097824 */ /* 0x000fe200030e06c7 */
[----:B------:R-:W3:Y:S01]  /*ec20*/  LDCU UR37, c[0x0][0x398] ;  /* 0x00007300ff2577ac */ /* 0x000ee20008000800 */
[C---:B------:R-:W-:Y:S01]  /*ec30*/  VIADD R4, R5.reuse, UR60 ;  /* 0x0000003c05047c36 */ /* 0x040fe20008000000 */
[----:B------:R-:W-:Y:S01]  /*ec40*/  STL.64 [R1+0x438], R30 ;  /* 0x0004381e01007387 */ /* 0x000fe20000100a00 */
[----:B------:R-:W0:Y:S03]  /*ec50*/  LDCU UR40, c[0x0][0x398] ;  /* 0x00007300ff2877ac */ /* 0x000e260008000800 */
[----:B------:R-:W-:Y:S01]  /*ec60*/  STL.64 [R1+0x440], R32 ;  /* 0x0004402001007387 */ /* 0x000fe20000100a00 */
[----:B------:R-:W-:Y:S01]  /*ec70*/  SHF.R.S32.HI R7, RZ, 0x1f, R4 ;  /* 0x0000001fff077819 */ /* 0x000fe20000011404 */
[----:B------:R-:W0:Y:S02]  /*ec80*/  LDCU UR42, c[0x0][0x398] ;  /* 0x00007300ff2a77ac */ /* 0x000e240008000800 */
[----:B------:R-:W-:Y:S01]  /*ec90*/  STL.64 [R1+0x448], R34 ;  /* 0x0004482201007387 */ /* 0x000fe20000100a00 */
[----:B------:R-:W0:Y:S03]  /*eca0*/  LDCU UR44, c[0x0][0x398] ;  /* 0x00007300ff2c77ac */ /* 0x000e260008000800 */
        /* <DEDUP_REMOVED lines=42> */
[----:B------:R1:W-:Y:S01]  /*ef50*/  STL.64 [R1+0x4f8], R78 ;  /* 0x0004f84e01007387 */ /* 0x0003e20000100a00 */
[----:B------:R-:W0:Y:S03]  /*ef60*/  LDCU UR69, c[0x0][0x398] ;  /* 0x00007300ff4577ac */ /* 0x000e260008000800 */
[----:B------:R-:W-:Y:S01]  /*ef70*/  STL [R1+0xcf4], R234 ;  /* 0x000cf4ea01007387 */ /* 0x000fe20000100800 */
[----:B------:R-:W0:Y:S03]  /*ef80*/  LDCU UR71, c[0x0][0x398] ;  /* 0x00007300ff4777ac */ /* 0x000e260008000800 */
[----:B------:R-:W-:Y:S01]  /*ef90*/  STL [R1+0xcf0], R235 ;  /* 0x000cf0eb01007387 */ /* 0x000fe20000100800 */
[----:B------:R-:W0:Y:S01]  /*efa0*/  LDCU UR73, c[0x0][0x398] ;  /* 0x00007300ff4977ac */ /* 0x000e220008000800 */
[----:B-1----:R-:W1:Y:S01]  /*efb0*/  LDTM.x64 R16, tmem[UR11+0x40] ;  /* 0x0000400b001079ee */ /* 0x002e620008340000 */
[----:B------:R-:W0:Y:S01]  /*efc0*/  LDCU UR61, c[0x0][0x39c] ;  /* 0x00007380ff3d77ac */ /* 0x000e220008000800 */
[----:B------:R-:W0:Y:S01]  /*efd0*/  LDCU UR63, c[0x0][0x39c] ;  /* 0x00007380ff3f77ac */ /* 0x000e220008000800 */
[----:B------:R-:W0:Y:S01]  /*efe0*/  LDCU UR64, c[0x0][0x39c] ;  /* 0x00007380ff4077ac */ /* 0x000e220008000800 */
[----:B------:R-:W0:Y:S01]  /*eff0*/  LDCU UR66, c[0x0][0x39c] ;  /* 0x00007380ff4277ac */ /* 0x000e220008000800 */
[----:B------:R-:W0:Y:S01]  /*f000*/  LDCU UR67, c[0x0][0x39c] ;  /* 0x00007380ff4377ac */ /* 0x000e220008000800 */
[----:B------:R-:W0:Y:S01]  /*f010*/  LDCU UR75, c[0x0][0x398] ;  /* 0x00007300ff4b77ac */ /* 0x000e220008000800 */
[----:B-1----:R-:W-:Y:S01]  /*f020*/  STL.64 [R1+0x300], R16 ;  /* 0x0003001001007387 */ /* 0x002fe20000100a00 */
[----:B------:R-:W1:Y:S03]  /*f030*/  LDCU UR68, c[0x0][0x39c] ;  /* 0x00007380ff4477ac */ /* 0x000e660008000800 */
        /* <DEDUP_REMOVED lines=10> */
[----:B------:R-:W-:Y:S04]  /*f0e0*/  STL.64 [R1+0x330], R28 ;  /* 0x0003301c01007387 */ /* 0x000fe80000100a00 */
        /* <DEDUP_REMOVED lines=24> */
[----:B------:R0:W-:Y:S04]  /*f270*/  STL.64 [R1+0x3f8], R78 ;  /* 0x0003f84e01007387 */ /* 0x0001e80000100a00 */
[----:B------:R-:W-:Y:S04]  /*f280*/  STL [R1+0xcec], R230 ;  /* 0x000cece601007387 */ /* 0x000fe80000100800 */
[----:B------:R-:W-:Y:S01]  /*f290*/  STL [R1+0xce8], R231 ;  /* 0x000ce8e701007387 */ /* 0x000fe20000100800 */
[----:B0-----:R-:W0:Y:S03]  /*f2a0*/  LDTM.x64 R16, tmem[UR11+0x80] ;  /* 0x0000800b001079ee */ /* 0x001e260008340000 */
[----:B0-----:R-:W-:Y:S04]  /*f2b0*/  STL.64 [R1+0x200], R16 ;  /* 0x0002001001007387 */ /* 0x001fe80000100a00 */
        /* <DEDUP_REMOVED lines=31> */
[----:B------:R1:W-:Y:S04]  /*f4b0*/  STL.64 [R1+0x550], R14 ;  /* 0x0005500e01007387 */ /* 0x0003e80000100a00 */
[----:B------:R2:W-:Y:S01]  /*f4c0*/  STL.64 [R1+0x598], R8 ;  /* 0x0005980801007387 */ /* 0x0005e20000100a00 */
[----:B0-----:R-:W0:Y:S01]  /*f4d0*/  LDTM.x64 R16, tmem[UR11+0xc0] ;  /* 0x0000c00b001079ee */ /* 0x001e220008340000 */
[----:B-1----:R-:W-:-:S02]  /*f4e0*/  IADD3 R14, P5, PT, R5, R197, RZ ;  /* 0x000000c5050e7210 */ /* 0x002fc40007fbe0ff */
[----:B--2---:R-:W-:-:S03]  /*f4f0*/  IADD3 R8, P6, PT, R5, R198, RZ ;  /* 0x000000c605087210 */ /* 0x004fc60007fde0ff */
[----:B------:R-:W-:Y:S02]  /*f500*/  IMAD.X R15, R6, 0x1, R196, P5 ;  /* 0x00000001060f7824 */ /* 0x000fe400028e06c4 */
[----:B------:R-:W-:Y:S02]  /*f510*/  VIADD R5, R4, UR60 ;  /* 0x0000003c04057c36 */ /* 0x000fe40008000000 */
[----:B------:R-:W-:-:S03]  /*f520*/  IMAD.X R9, R6, 0x1, R199, P6 ;  /* 0x0000000106097824 */ /* 0x000fc600030e06c7 */
[----:B------:R-:W-:Y:S01]  /*f530*/  SHF.R.S32.HI R6, RZ, 0x1f, R5 ;  /* 0x0000001fff067819 */ /* 0x000fe20000011405 */
[----:B0-----:R0:W-:Y:S04]  /*f540*/  STL.64 [R1+0x100], R16 ;  /* 0x0001001001007387 */ /* 0x0011e80000100a00 */
[----:B------:R-:W-:Y:S04]  /*f550*/  STL.64 [R1+0x108], R18 ;  /* 0x0001081201007387 */ /* 0x000fe80000100a00 */
[----:B------:R-:W-:Y:S04]  /*f560*/  STL.64 [R1+0x110], R20 ;  /* 0x0001101401007387 */ /* 0x000fe80000100a00 */
[----:B------:R-:W-:Y:S01]  /*f570*/  STL.64 [R1+0x118], R22 ;  /* 0x0001181601007387 */ /* 0x000fe20000100a00 */
[----:B0-----:R-:W-:-:S03]  /*f580*/  IADD3 R16, P5, PT, R4, R197, RZ ;  /* 0x000000c504107210 */ /* 0x001fc60007fbe0ff */
[----:B------:R-:W-:Y:S02]  /*f590*/  STL.64 [R1+0x120], R24 ;  /* 0x0001201801007387 */ /* 0x000fe40000100a00 */
[----:B------:R-:W-:Y:S02]  /*f5a0*/  IMAD.X R17, R7, 0x1, R196, P5 ;  /* 0x0000000107117824 */ /* 0x000fe400028e06c4 */
        /* <DEDUP_REMOVED lines=30> */
[----:B------:R-:W2:Y:S01]  /*f790*/  LDTM.x64 R132, tmem[UR11+0x140] ;  /* 0x0001400b008479ee */ /* 0x000ea20008340000 */
[----:B-1----:R-:W-:Y:S01]  /*f7a0*/  IADD3 R14, P6, PT, R4, R198, RZ ;  /* 0x000000c6040e7210 */ /* 0x002fe20007fde0ff */
[----:B------:R-:W-:-:S04]  /*f7b0*/  VIADD R4, R5, UR60 ;  /* 0x0000003c05047c36 */ /* 0x000fc80008000000 */
[----:B------:R-:W-:Y:S01]  /*f7c0*/  IMAD.X R15, R7, 0x1, R199, P6 ;  /* 0x00000001070f7824 */ /* 0x000fe200030e06c7 */
[----:B------:R-:W-:Y:S01]  /*f7d0*/  SHF.R.S32.HI R7, RZ, 0x1f, R4 ;  /* 0x0000001fff077819 */ /* 0x000fe20000011404 */
[----:B0-----:R-:W-:Y:S01]  /*f7e0*/  STL.64 [R1+0x20], R28 ;  /* 0x0000201c01007387 */ /* 0x001fe20000100a00 */
[----:B------:R-:W-:Y:S02]  /*f7f0*/  IMAD.MOV.U32 R10, RZ, RZ, R20 ;  /* 0x000000ffff0a7224 */ /* 0x000fe400078e0014 */
[----:B--2---:R-:W-:Y:S01]  /*f800*/  IMAD.MOV.U32 R9, RZ, RZ, R21 ;  /* 0x000000ffff097224 */ /* 0x004fe200078e0015 */
[----:B------:R-:W-:Y:S01]  /*f810*/  STL.64 [R1+0x28], R30 ;  /* 0x0000281e01007387 */ /* 0x000fe20000100a00 */
[----:B------:R-:W-:Y:S02]  /*f820*/  IMAD.MOV.U32 R204, RZ, RZ, R22 ;  /* 0x000000ffffcc7224 */ /* 0x000fe400078e0016 */
[----:B------:R-:W-:Y:S01]  /*f830*/  IMAD.MOV.U32 R205, RZ, RZ, R23 ;  /* 0x000000ffffcd7224 */ /* 0x000fe200078e0017 */
[----:B------:R-:W-:Y:S01]  /*f840*/  STL.64 [R1+0x30], R32 ;  /* 0x0000302001007387 */ /* 0x000fe20000100a00 */
[----:B------:R-:W-:Y:S01]  /*f850*/  IMAD.MOV.U32 R234, RZ, RZ, R24 ;  /* 0x000000ffffea7224 */ /* 0x000fe200078e0018 */
[----:B------:R-:W-:Y:S01]  /*f860*/  F2FP.SATFINITE.E5M2.F32.PACK_AB_MERGE_C R237, R9, R10, RZ ;  /* 0x0000000a09ed723e */ /* 0x000fe200048060ff */
[----:B------:R-:W-:Y:S01]  /*f870*/  IMAD.MOV.U32 R235, RZ, RZ, R25 ;  /* 0x000000ffffeb7224 */ /* 0x000fe200078e0019 */
[----:B------:R-:W-:Y:S01]  /*f880*/  STL.64 [R1+0x38], R34 ;  /* 0x0000382201007387 */ /* 0x000fe20000100a00 */
[----:B------:R-:W-:-:S02]  /*f890*/  IMAD.MOV.U32 R230, RZ, RZ, R26 ;  /* 0x000000ffffe67224 */ /* 0x000fc400078e001a */
[----:B------:R-:W-:Y:S01]  /*f8a0*/  IMAD.MOV.U32 R231, RZ, RZ, R27 ;  /* 0x000000ffffe77224 */ /* 0x000fe200078e001b */
[----:B------:R-:W-:Y:S01]  /*f8b0*/  STL [R1+0x40], R36 ;  /* 0x0000402401007387 */ /* 0x000fe20000100800 */
[----:B------:R-:W-:-:S03]  /*f8c0*/  IMAD.MOV.U32 R252, RZ, RZ, R37 ;  /* 0x000000fffffc7224 */ /* 0x000fc600078e0025 */
        /* <DEDUP_REMOVED lines=30> */
[----:B------:R-:W-:Y:S01]  /*fab0*/  IMAD.X R15, R6, 0x1, R199, P6 ;  /* 0x00000001060f7824 */ /* 0x000fe200030e06c7 */
[----:B------:R1:W-:Y:S02]  /*fac0*/  STL.64 [R1+0x5b8], R16 ;  /* 0x0005b81001007387 */ /* 0x0003e40000100a00 */
[----:B------:R-:W-:Y:S02]  /*fad0*/  SHF.R.S32.HI R6, RZ, 0x1f, R5 ;  /* 0x0000001fff067819 */ /* 0x000fe40000011405 */
[----:B------:R2:W-:Y:S01]  /*fae0*/  STL.64 [R1+0x578], R14 ;  /* 0x0005780e01007387 */ /* 0x0005e20000100a00 */
        /* <DEDUP_REMOVED lines=18> */
[--C-:B------:R-:W-:Y:S01]  /*fc10*/  IMAD.X R17, R7, 0x1, R196.reuse, P5 ;  /* 0x0000000107117824 */ /* 0x100fe200028e06c4 */
[C---:B------:R-:W-:Y:S01]  /*fc20*/  IADD3 R226, P5, PT, R5.reuse, R197, RZ ;  /* 0x000000c505e27210 */ /* 0x040fe20007fbe0ff */
[----:B------:R-:W-:Y:S02]  /*fc30*/  VIADD R4, R5, UR60 ;  /* 0x0000003c05047c36 */ /* 0x000fe40008000000 */
[--C-:B------:R-:W-:Y:S01]  /*fc40*/  IMAD.X R15, R7, 0x1, R199.reuse, P6 ;  /* 0x00000001070f7824 */ /* 0x100fe200030e06c7 */
[----:B------:R-:W-:Y:S01]  /*fc50*/  IADD3 R222, P6, PT, R5, R198, RZ ;  /* 0x000000c605de7210 */ /* 0x000fe20007fde0ff */
[----:B------:R1:W-:Y:S01]  /*fc60*/  STL.64 [R1+0x540], R16 ;  /* 0x0005401001007387 */ /* 0x0003e20000100a00 */
[----:B------:R-:W-:Y:S01]  /*fc70*/  IMAD.X R227, R6, 0x1, R196, P5 ;  /* 0x0000000106e37824 */ /* 0x000fe200028e06c4 */
[----:B------:R-:W-:Y:S01]  /*fc80*/  SHF.R.S32.HI R7, RZ, 0x1f, R4 ;  /* 0x0000001fff077819 */ /* 0x000fe20000011404 */
[----:B------:R-:W-:Y:S01]  /*fc90*/  VIADD R5, R4, UR60 ;  /* 0x0000003c04057c36 */ /* 0x000fe20008000000 */
[----:B------:R2:W-:Y:S01]  /*fca0*/  STL.64 [R1+0x510], R14 ;  /* 0x0005100e01007387 */ /* 0x0005e20000100a00 */
[----:B------:R-:W-:-:S03]  /*fcb0*/  IMAD.X R223, R6, 0x1, R199, P6 ;  /* 0x0000000106df7824 */ /* 0x000fc600030e06c7 */
[----:B------:R-:W-:Y:S02]  /*fcc0*/  SHF.R.S32.HI R6, RZ, 0x1f, R5 ;  /* 0x0000001fff067819 */ /* 0x000fe40000011405 */
[C---:B-1----:R-:W-:Y:S02]  /*fcd0*/  IADD3 R16, P5, PT, R4.reuse, R197, RZ ;  /* 0x000000c504107210 */ /* 0x042fe40007fbe0ff */
        /* <DEDUP_REMOVED lines=24> */
[-C--:B--2---:R-:W-:Y:S01]  /*fe60*/  IADD3 R14, P6, PT, R5, R198.reuse, RZ ;  /* 0x000000c6050e7210 */ /* 0x084fe20007fde0ff */
[----:B------:R-:W-:Y:S02]  /*fe70*/  VIADD R5, R4, UR60 ;  /* 0x0000003c04057c36 */ /* 0x000fe40008000000 */
[C---:B------:R-:W-:Y:S02]  /*fe80*/  IMAD.X R17, R6.reuse, 0x1, R196, P5 ;  /* 0x0000000106117824 */ /* 0x040fe400028e06c4 */
[----:B------:R-:W-:Y:S01]  /*fe90*/  IMAD.X R15, R6, 0x1, R199, P6 ;  /* 0x00000001060f7824 */ /* 0x000fe200030e06c7 */
[-C--:B------:R-:W-:Y:S02]  /*fea0*/  IADD3 R250, P6, PT, R4, R198.reuse, RZ ;  /* 0x000000c604fa7210 */ /* 0x080fe40007fde0ff */
[----:B------:R-:W-:Y:S02]  /*feb0*/  SHF.R.S32.HI R6, RZ, 0x1f, R5 ;  /* 0x0000001fff067819 */ /* 0x000fe40000011405 */
[----:B------:R1:W-:Y:S01]  /*fec0*/  STL.64 [R1+0x5b0], R14 ;  /* 0x0005b00e01007387 */ /* 0x0003e20000100a00 */
[----:B------:R-:W-:Y:S01]  /*fed0*/  IMAD.X R251, R7, 0x1, R199, P6 ;  /* 0x0000000107fb7824 */ /* 0x000fe200030e06c7 */
[----:B------:R-:W-:-:S02]  /*fee0*/  IADD3 R246, P6, PT, R5, R198, RZ ;  /* 0x000000c605f67210 */ /* 0x000fc40007fde0ff */
[----:B------:R2:W-:Y:S03]  /*fef0*/  STL.64 [R1+0x5d8], R16 ;  /* 0x0005d81001007387 */ /* 0x0005e60000100a00 */
[----:B------:R-:W-:Y:S01]  /*ff00*/  IMAD.X R247, R6, 0x1, R199, P6 ;  /* 0x0000000106f77824 */ /* 0x000fe200030e06c7 */
[----:B-1----:R-:W-:Y:S01]  /*ff10*/  IADD3 R14, P5, PT, R4, R197, RZ ;  /* 0x000000c5040e7210 */ /* 0x002fe20007fbe0ff */
[----:B------:R-:W-:-:S04]  /*ff20*/  VIADD R4, R5, UR60 ;  /* 0x0000003c05047c36 */ /* 0x000fc80008000000 */
[----:B------:R-:W-:Y:S01]  /*ff30*/  IMAD.X R15, R7, 0x1, R196, P5 ;  /* 0x00000001070f7824 */ /* 0x000fe200028e06c4 */
[-C--:B------:R-:W-:Y:S01]  /*ff40*/  IADD3 R248, P5, PT, R5, R197.reuse, RZ ;  /* 0x000000c505f87210 */ /* 0x080fe20007fbe0ff */
[C---:B------:R-:W-:Y:S01]  /*ff50*/  VIADD R5, R4.reuse, UR60 ;  /* 0x0000003c04057c36 */ /* 0x040fe20008000000 */
[----:B------:R-:W-:Y:S02]  /*ff60*/  SHF.R.S32.HI R7, RZ, 0x1f, R4 ;  /* 0x0000001fff077819 */ /* 0x000fe40000011404 */
[-C--:B------:R-:W-:Y:S01]  /*ff70*/  IADD3 R214, P6, PT, R4, R198.reuse, RZ ;  /* 0x000000c604d67210 */ /* 0x080fe20007fde0ff */
[--C-:B------:R-:W-:Y:S01]  /*ff80*/  IMAD.X R249, R6, 0x1, R196.reuse, P5 ;  /* 0x0000000106f97824 */ /* 0x100fe200028e06c4 */
[-C--:B------:R-:W-:Y:S01]  /*ff90*/  IADD3 R244, P5, PT, R4, R197.reuse, RZ ;  /* 0x000000c504f47210 */ /* 0x080fe20007fbe0ff */
[----:B------:R-:W-:Y:S01]  /*ffa0*/  VIADD R4, R5, UR60 ;  /* 0x0000003c05047c36 */ /* 0x000fe20008000000 */
[----:B------:R-:W-:Y:S01]  /*ffb0*/  SHF.R.S32.HI R8, RZ, 0x1f, R5 ;  /* 0x0000001fff087819 */ /* 0x000fe20000011405 */
[--C-:B------:R-:W-:Y:S01]  /*ffc0*/  IMAD.X R215, R7, 0x1, R199.reuse, P6 ;  /* 0x0000000107d77824 */ /* 0x100fe200030e06c7 */
[-C--:B------:R-:W-:Y:S01]  /*ffd0*/  IADD3 R202, P6, PT, R5, R198.reuse, RZ ;  /* 0x000000c605ca7210 */ /* 0x080fe20007fde0ff */
[----:B------:R-:W-:Y:S01]  /*ffe0*/  IMAD.X R245, R7, 0x1, R196, P5 ;  /* 0x0000000107f57824 */ /* 0x000fe200028e06c4 */
[-C--:B------:R-:W-:Y:S01]  /*fff0*/  IADD3 R212, P5, PT, R5, R197.reuse, RZ ;  /* 0x000000c505d47210 */ /* 0x080fe20007fbe0ff */
[----:B------:R-:W-:Y:S01]  /*10000*/  VIADD R6, R4, UR60 ;  /* 0x0000003c04067c36 */ /* 0x000fe20008000000 */
[----:B------:R-:W-:Y:S01]  /*10010*/  SHF.R.S32.HI R7, RZ, 0x1f, R4 ;  /* 0x0000001fff077819 */ /* 0x000fe20000011404 */
[--C-:B------:R-:W-:Y:S01]  /*10020*/  IMAD.X R203, R8, 0x1, R199.reuse, P6 ;  /* 0x0000000108cb7824 */ /* 0x100fe200030e06c7 */
[-C--:B------:R-:W-:Y:S01]  /*10030*/  IADD3 R242, P6, PT, R4, R198.reuse, RZ ;  /* 0x000000c604f27210 */ /* 0x080fe20007fde0ff */
[----:B------:R-:W-:Y:S01]  /*10040*/  IMAD.X R213, R8, 0x1, R196, P5 ;  /* 0x0000000108d57824 */ /* 0x000fe200028e06c4 */
[-C--:B------:R-:W-:Y:S01]  /*10050*/  IADD3 R210, P5, PT, R4, R197.reuse, RZ ;  /* 0x000000c504d27210 */ /* 0x080fe20007fbe0ff */
[C---:B------:R-:W-:Y:S01]  /*10060*/  VIADD R5, R6.reuse, UR60 ;  /* 0x0000003c06057c36 */ /* 0x040fe20008000000 */
[----:B------:R-:W-:Y:S01]  /*10070*/  SHF.R.S32.HI R8, RZ, 0x1f, R6 ;  /* 0x0000001fff087819 */ /* 0x000fe20000011406 */
[C---:B------:R-:W-:Y:S01]  /*10080*/  IMAD.X R243, R7.reuse, 0x1, R199, P6 ;  /* 0x0000000107f37824 */ /* 0x040fe200030e06c7 */
[C---:B------:R-:W-:Y:S01]  /*10090*/  IADD3 R208, P6, PT, R6.reuse, R198, RZ ;  /* 0x000000c606d07210 */ /* 0x040fe20007fde0ff */
[--C-:B------:R-:W-:Y:S01]  /*100a0*/  IMAD.X R211, R7, 0x1, R196.reuse, P5 ;  /* 0x0000000107d37824 */ /* 0x100fe200028e06c4 */
[-C--:B------:R-:W-:Y:S01]  /*100b0*/  IADD3 R240, P5, PT, R6, R197.reuse, RZ ;  /* 0x000000c506f07210 */ /* 0x080fe20007fbe0ff */
[----:B------:R1:W-:Y:S01]  /*100c0*/  STL.64 [R1+0x5a8], R14 ;  /* 0x0005a80e01007387 */ /* 0x0003e20000100a00 */
[----:B------:R-:W-:Y:S01]  /*100d0*/  SHF.R.S32.HI R6, RZ, 0x1f, R5 ;  /* 0x0000001fff067819 */ /* 0x000fe20000011405 */
[C---:B------:R-:W-:Y:S01]  /*100e0*/  IMAD.X R209, R8.reuse, 0x1, R199, P6 ;  /* 0x0000000108d17824 */ /* 0x040fe200030e06c7 */
[----:B--2---:R-:W-:Y:S01]  /*100f0*/  IADD3 R16, P6, PT, R5, R197, RZ ;  /* 0x000000c505107210 */ /* 0x004fe20007fde0ff */
[----:B------:R-:W-:-:S02]  /*10100*/  IMAD.X R241, R8, 0x1, R196, P5 ;  /* 0x0000000108f17824 */ /* 0x000fc400028e06c4 */
[C---:B------:R-:W-:Y:S02]  /*10110*/  VIADD R4, R5.reuse, UR60 ;  /* 0x0000003c05047c36 */ /* 0x040fe40008000000 */
[----:B------:R-:W-:Y:S02]  /*10120*/  IMAD.X R17, R6, 0x1, R196, P6 ;  /* 0x0000000106117824 */ /* 0x000fe400030e06c4 */
[----:B------:R-:W-:Y:S01]  /*10130*/  VIADD R238, R4, UR60 ;  /* 0x0000003c04ee7c36 */ /* 0x000fe20008000000 */
[----:B-1----:R-:W-:Y:S02]  /*10140*/  IADD3 R14, P5, PT, R5, R198, RZ ;  /* 0x000000c6050e7210 */ /* 0x002fe40007fbe0ff */
[----:B------:R1:W-:Y:S01]  /*10150*/  STL.64 [R1+0x5a0], R16 ;  /* 0x0005a01001007387 */ /* 0x0003e20000100a00 */
[----:B------:R-:W-:Y:S02]  /*10160*/  SHF.R.S32.HI R5, RZ, 0x1f, R4 ;  /* 0x0000001fff057819 */ /* 0x000fe40000011404 */
[----:B------:R-:W-:Y:S01]  /*10170*/  SHF.R.S32.HI R236, RZ, 0x1f, R238 ;  /* 0x0000001fffec7819 */ /* 0x000fe200000114ee */
[----:B------:R-:W-:-:S05]  /*10180*/  IMAD.X R15, R6, 0x1, R199, P5 ;  /* 0x00000001060f7824 */ /* 0x000fca00028e06c7 */
[----:B------:R2:W-:Y:S01]  /*10190*/  STL.64 [R1+0x5f0], R14 ;  /* 0x0005f00e01007387 */ /* 0x0005e20000100a00 */
[----:B-1----:R-:W-:-:S05]  /*101a0*/  IADD3 R16, P6, PT, R4, R197, RZ ;  /* 0x000000c504107210 */ /* 0x002fca0007fde0ff */
[C-C-:B------:R-:W-:Y:S01]  /*101b0*/  IMAD.X R17, R5.reuse, 0x1, R196.reuse, P6 ;  /* 0x0000000105117824 */ /* 0x140fe200030e06c4 */
[----:B------:R-:W-:Y:S02]  /*101c0*/  IADD3 R6, P6, PT, R238, R197, RZ ;  /* 0x000000c5ee067210 */ /* 0x000fe40007fde0ff */
[----:B--2---:R-:W-:Y:S02]  /*101d0*/  IADD3 R14, P5, PT, R4, R198, RZ ;  /* 0x000000c6040e7210 */ /* 0x004fe40007fbe0ff */
[----:B------:R-:W-:Y:S01]  /*101e0*/  STL.64 [R1+0x5e8], R16 ;  /* 0x0005e81001007387 */ /* 0x000fe20000100a00 */
[----:B------:R-:W-:Y:S02]  /*101f0*/  IMAD.X R7, R236, 0x1, R196, P6 ;  /* 0x00000001ec077824 */ /* 0x000fe400030e06c4 */
[C---:B------:R-:W-:Y:S02]  /*10200*/  VIADD R4, R0.reuse, 0x5 ;  /* 0x0000000500047836 */ /* 0x040fe40000000000 */
[----:B------:R-:W-:Y:S01]  /*10210*/  IMAD.X R15, R5, 0x1, R199, P5 ;  /* 0x00000001050f7824 */ /* 0x000fe200028e06c7 */
[----:B------:R-:W-:Y:S01]  /*10220*/  ISETP.GE.AND P5, PT, R0, UR19, PT ;  /* 0x0000001300007c0c */ /* 0x000fe2000bfa6270 */
[----:B------:R-:W1:Y:S01]  /*10230*/  LDCU.64 UR18, c[0x0][0x398] ;  /* 0x00007300ff1277ac */ /* 0x000e620008000a00 */
[----:B------:R-:W-:-:S02]  /*10240*/  ISETP.GE.AND P6, PT, R4, UR15, PT ;  /* 0x0000000f04007c0c */ /* 0x000fc4000bfc6270 */
[----:B------:R-:W-:Y:S01]  /*10250*/  STL.64 [R1+0x5d0], R14 ;  /* 0x0005d00e01007387 */ /* 0x000fe20000100a00 */
[----:B------:R-:W-:Y:S01]  /*10260*/  ISETP.LT.AND P5, PT, R3, UR6, !P5 ;  /* 0x0000000603007c0c */ /* 0x000fe2000efa1270 */
[----:B------:R-:W2:Y:S02]  /*10270*/  LDCU UR6, c[0x0][0x39c] ;  /* 0x00007380ff0677ac */ /* 0x000ea40008000800 */
[----:B------:R0:W-:Y:S01]  /*10280*/  STL.64 [R1+0x5c8], R6 ;  /* 0x0005c80601007387 */ /* 0x0001e20000100a00 */
[----:B------:R-:W1:Y:S03]  /*10290*/  LDCU.64 UR14, c[0x0][0x398] ;  /* 0x00007300ff0e77ac */ /* 0x000e660008000a00 */
[----:B------:R2:W-:Y:S01]  /*102a0*/  STL.64 [R1+0xcd0], R172 ;  /* 0x000cd0ac01007387 */ /* 0x0005e20000100a00 */
[----:B0-----:R-:W0:Y:S01]  /*102b0*/  LDTM.x64 R4, tmem[UR11+0x1c0] ;  /* 0x0001c00b000479ee */ /* 0x001e220008340000 */
[----:B------:R-:W-:-:S02]  /*102c0*/  NOP ;  /* 0x0000000000007918 */ /* 0x000fc40000000000 */
[----:B--2---:R-:W2:Y:S01]  /*102d0*/  LDL.LU.64 R172, [R1+0x518] ;  /* 0x0005180001ac7983 */ /* 0x004ea20000300a00 */
[----:B------:R-:W0:Y:S03]  /*102e0*/  LDCU UR11, c[0x0][0x398] ;  /* 0x00007300ff0b77ac */ /* 0x000e260008000800 */
[----:B------:R1:W-:Y:S04]  /*102f0*/  STL.64 [R1+0xcc8], R174 ;  /* 0x000cc8ae01007387 */ /* 0x0003e80000100a00 */
[----:B-1----:R-:W2:Y:S04]  /*10300*/  LDL.LU R174, [R1+0x418] ;  /* 0x0004180001ae7983 */ /* 0x002ea80000300800 */
[----:B------:R-:W2:Y:S04]  /*10310*/  LDL.LU R175, [R1+0x41c] ;  /* 0x00041c0001af7983 */ /* 0x000ea80000300800 */
[----:B------:R1:W-:Y:S04]  /*10320*/  STL.64 [R1+0xcc0], R176 ;  /* 0x000cc0b001007387 */ /* 0x0003e80000100a00 */
[----:B-1----:R-:W2:Y:S04]  /*10330*/  LDL.LU.64 R176, [R1+0x520] ;  /* 0x0005200001b07983 */ /* 0x002ea80000300a00 */
        /* <DEDUP_REMOVED lines=58> */
[----:B------:R0:W-:Y:S01]  /*106e0*/  @P4 STG.E.U8 desc[UR24][R220.64], R239 ;  /* 0x000000efdc004986 */ /* 0x0001e2000c101118 */
[----:B------:R-:W-:Y:S01]  /*106f0*/  ISETP.LT.AND P4, PT, R2, UR4, !P3 ;  /* 0x0000000402007c0c */ /* 0x000fe2000df81270 */
[----:B------:R-:W1:Y:S01]  /*10700*/  LDCU UR4, c[0x0][0x39c] ;  /* 0x00007380ff0477ac */ /* 0x000e620008000800 */
[----:B-----5:R-:W-:Y:S01]  /*10710*/  ISETP.LT.AND P3, PT, R3, UR8, !P3 ;  /* 0x0000000803007c0c */ /* 0x020fe2000df61270 */
[----:B------:R-:W-:Y:S01]  /*10720*/  STL.64 [R1+0xae8], R38 ;  /* 0x000ae82601007387 */ /* 0x000fe20000100a00 */
[----:B------:R-:W5:Y:S03]  /*10730*/  LDCU UR8, c[0x0][0x398] ;  /* 0x00007300ff0877ac */ /* 0x000f660008000800 */
[----:B------:R-:W-:Y:S04]  /*10740*/  STL.64 [R1+0xae0], R40 ;  /* 0x000ae02801007387 */ /* 0x000fe80000100a00 */
[----:B------:R-:W-:Y:S01]  /*10750*/  STL.64 [R1+0xad8], R42 ;  /* 0x000ad82a01007387 */ /* 0x000fe20000100a00 */
[----:B0-----:R-:W-:Y:S01]  /*10760*/  PRMT R221, R239, 0x9910, RZ ;  /* 0x00009910efdd7816 */ /* 0x001fe200000000ff */
[----:B------:R-:W-:-:S02]  /*10770*/  VIADD R220, R0, 0x6 ;  /* 0x0000000600dc7836 */ /* 0x000fc40000000000 */
[----:B------:R-:W-:Y:S04]  /*10780*/  STL.64 [R1+0xad0], R44 ;  /* 0x000ad02c01007387 */ /* 0x000fe80000100a00 */
[----:B------:R-:W-:Y:S04]  /*10790*/  STL.64 [R1+0xac8], R46 ;  /* 0x000ac82e01007387 */ /* 0x000fe80000100a00 */
[----:B------:R-:W-:Y:S04]  /*107a0*/  STL.64 [R1+0xac0], R48 ;  /* 0x000ac03001007387 */ /* 0x000fe80000100a00 */
[----:B------:R-:W-:Y:S04]  /*107b0*/  STL.64 [R1+0xab8], R50 ;  /* 0x000ab83201007387 */ /* 0x000fe80000100a00 */
[----:B------:R-:W-:Y:S04]  /*107c0*/  STL.64 [R1+0xab0], R52 ;  /* 0x000ab03401007387 */ /* 0x000fe80000100a00 */
[----:B------:R0:W-:Y:S01]  /*107d0*/  @P5 STG.E.U8 desc[UR24][R218.64], R237 ;  /* 0x000000edda005986 */ /* 0x0001e2000c101118 */
[----:B------:R-:W-:Y:S01]  /*107e0*/  ISETP.GE.AND P5, PT, R220, UR22, PT ;  /* 0x00000016dc007c0c */ /* 0x000fe2000bfa6270 */
[----:B------:R-:W1:Y:S02]  /*107f0*/  LDCU.64 UR22, c[0x0][0x398] ;  /* 0x00007300ff1677ac */ /* 0x000e640008000a00 */
[----:B------:R-:W-:Y:S04]  /*10800*/  STL.64 [R1+0xaa8], R54 ;  /* 0x000aa83601007387 */ /* 0x000fe80000100a00 */
[----:B------:R-:W-:Y:S01]  /*10810*/  STL.64 [R1+0xaa0], R56 ;  /* 0x000aa03801007387 */ /* 0x000fe20000100a00 */
[----:B0-----:R-:W-:-:S03]  /*10820*/  SHF.R.S32.HI R218, RZ, 0x8, R221 ;  /* 0x00000008ffda7819 */ /* 0x001fc600000114dd */
[----:B------:R-:W-:Y:S01]  /*10830*/  STL.64 [R1+0xa98], R58 ;  /* 0x000a983a01007387 */ /* 0x000fe20000100a00 */
[----:B------:R-:W-:-:S03]  /*10840*/  PRMT R237, R237, 0x9910, RZ ;  /* 0x00009910eded7816 */ /* 0x000fc600000000ff */
[----:B------:R-:W-:Y:S04]  /*10850*/  STL.64 [R1+0xa90], R60 ;  /* 0x000a903c01007387 */ /* 0x000fe80000100a00 */
[----:B------:R-:W-:Y:S04]  /*10860*/  STL.64 [R1+0xa88], R62 ;  /* 0x000a883e01007387 */ /* 0x000fe80000100a00 */
[----:B------:R-:W-:Y:S04]  /*10870*/  STL.64 [R1+0xa80], R64 ;  /* 0x000a804001007387 */ /* 0x000fe80000100a00 */
[----:B------:R0:W-:Y:S01]  /*10880*/  @P4 STG.E.U8 desc[UR24][R216.64], R218 ;  /* 0x000000dad8004986 */ /* 0x0001e2000c101118 */
[----:B------:R-:W-:Y:S01]  /*10890*/  ISETP.LT.AND P4, PT, R2, UR12, !P2 ;  /* 0x0000000c02007c0c */ /* 0x000fe2000d781270 */
[----:B------:R-:W1:Y:S02]  /*108a0*/  LDCU UR12, c[0x0][0x398] ;  /* 0x00007300ff0c77ac */ /* 0x000e640008000800 */
[----:B------:R-:W-:Y:S01]  /*108b0*/  STL.64 [R1+0xa78], R66 ;  /* 0x000a784201007387 */ /* 0x000fe20000100a00 */
[----:B0-----:R-:W-:Y:S01]  /*108c0*/  F2FP.SATFINITE.E5M2.F32.PACK_AB_MERGE_C R217, R207, R206, RZ ;  /* 0x000000cecfd9723e */ /* 0x001fe200048060ff */
[----:B------:R-:W-:-:S02]  /*108d0*/  IMAD.MOV.U32 R216, RZ, RZ, R237 ;  /* 0x000000ffffd87224 */ /* 0x000fc400078e00ed */
[----:B------:R-:W2:Y:S01]  /*108e0*/  LDL.LU R206, [R1+0xd04] ;  /* 0x000d040001ce7983 */ /* 0x000ea20000300800 */
[----:B------:R-:W-:-:S03]  /*108f0*/  F2FP.SATFINITE.E5M2.F32.PACK_AB_MERGE_C R218, R205, R204, RZ ;  /* 0x000000cccdda723e */ /* 0x000fc600048060ff */
[----:B------:R-:W2:Y:S01]  /*10900*/  LDL.LU R207, [R1+0xd00] ;  /* 0x000d000001cf7983 */ /* 0x000ea20000300800 */
[----:B------:R-:W-:-:S03]  /*10910*/  SHF.R.S32.HI R216, RZ, 0x8, R216 ;  /* 0x00000008ffd87819 */ /* 0x000fc600000114d8 */
[----:B------:R-:W3:Y:S04]  /*10920*/  LDL.LU R204, [R1+0xcfc] ;  /* 0x000cfc0001cc7983 */ /* 0x000ee80000300800 */
[----:B------:R-:W3:Y:S04]  /*10930*/  LDL.LU R205, [R1+0xcf8] ;  /* 0x000cf80001cd7983 */ /* 0x000ee80000300800 */
[----:B------:R-:W4:Y:S04]  /*10940*/  LDL.LU R180, [R1+0x410] ;  /* 0x0004100001b47983 */ /* 0x000f280000300800 */
[----:B------:R-:W4:Y:S04]  /*10950*/  LDL.LU R181, [R1+0x414] ;  /* 0x0004140001b57983 */ /* 0x000f280000300800 */
[----:B------:R-:W4:Y:S01]  /*10960*/  LDL.LU.64 R178, [R1+0x528] ;  /* 0x0005280001b27983 */ /* 0x000f220000300a00 */
[C---:B------:R-:W-:Y:S01]  /*10970*/  ISETP.LT.AND P2, PT, R3.reuse, UR20, !P2 ;  /* 0x0000001403007c0c */ /* 0x040fe2000d741270 */
[----:B------:R-:W0:Y:S02]  /*10980*/  LDCU UR20, c[0x0][0x398] ;  /* 0x00007300ff1477ac */ /* 0x000e240008000800 */
[----:B--2---:R2:W-:Y:S01]  /*10990*/  @P3 STG.E.U8 desc[UR24][R206.64], R216 ;  /* 0x000000d8ce003986 */ /* 0x0045e2000c101118 */
[----:B------:R-:W-:Y:S01]  /*109a0*/  ISETP.LT.AND P3, PT, R2, UR16, !P1 ;  /* 0x0000001002007c0c */ /* 0x000fe2000cf61270 */
[----:B------:R-:W0:Y:S01]  /*109b0*/  LDCU UR16, c[0x0][0x398] ;  /* 0x00007300ff1077ac */ /* 0x000e220008000800 */
[----:B------:R-:W-:Y:S01]  /*109c0*/  ISETP.LT.AND P1, PT, R3, UR18, !P1 ;  /* 0x0000001203007c0c */ /* 0x000fe2000cf21270 */
[----:B------:R-:W0:Y:S01]  /*109d0*/  LDCU UR18, c[0x0][0x398] ;  /* 0x00007300ff1277ac */ /* 0x000e220008000800 */
[----:B---3--:R3:W-:Y:S01]  /*109e0*/  @P4 STG.E.U8 desc[UR24][R204.64], R217 ;  /* 0x000000d9cc004986 */ /* 0x0087e2000c101118 */
[----:B--2---:R-:W-:-:S04]  /*109f0*/  PRMT R207, R217, 0x9910, RZ ;  /* 0x00009910d9cf7816 */ /* 0x004fc800000000ff */
[----:B------:R2:W-:Y:S01]  /*10a00*/  @P2 STG.E.U8 desc[UR24][R200.64], R218 ;  /* 0x000000dac8002986 */ /* 0x0005e2000c101118 */
[----:B------:R-:W-:-:S05]  /*10a10*/  VIADD R206, R0, 0x7 ;  /* 0x0000000700ce7836 */ /* 0x000fca0000000000 */
[----:B-1----:R-:W-:Y:S01]  /*10a20*/  ISETP.GE.AND P4, PT, R206, UR4, PT ;  /* 0x00000004ce007c0c */ /* 0x002fe2000bf86270 */
[----:B---3--:R-:W-:Y:S01]  /*10a30*/  IMAD.MOV.U32 R204, RZ, RZ, R207 ;  /* 0x000000ffffcc7224 */ /* 0x008fe200078e00cf */
[----:B------:R-:W1:Y:S01]  /*10a40*/  LDCU UR4, c[0x0][0x39c] ;  /* 0x00007380ff0477ac */ /* 0x000e620008000800 */
[----:B------:R-:W-:Y:S02]  /*10a50*/  PRMT R205, R218, 0x9910, RZ ;  /* 0x00009910dacd7816 */ /* 0x000fe400000000ff */
[----:B----4-:R-:W-:Y:S01]  /*10a60*/  F2FP.SATFINITE.E5M2.F32.PACK_AB_MERGE_C R206, R181, R180, RZ ;  /* 0x000000b4b5ce723e */ /* 0x010fe200048060ff */
[C---:B--2---:R-:W-:Y:S01]  /*10a70*/  VIADD R201, R238.reuse, UR60 ;  /* 0x0000003ceec97c36 */ /* 0x044fe20008000000 */
[----:B------:R-:W-:Y:S02]  /*10a80*/  SHF.R.S32.HI R200, RZ, 0x8, R204 ;  /* 0x00000008ffc87819 */ /* 0x000fe400000114cc */
[----:B------:R-:W-:Y:S02]  /*10a90*/  IADD3 R238, P2, PT, R238, R198, RZ ;  /* 0x000000c6eeee7210 */ /* 0x000fe40007f5e0ff */
[----:B------:R-:W-:Y:S01]  /*10aa0*/  SHF.R.S32.HI R204, RZ, 0x1f, R201 ;  /* 0x0000001fffcc7819 */ /* 0x000fe200000114c9 */
[----:B------:R2:W-:Y:S01]  /*10ab0*/  @P3 STG.E.U8 desc[UR24][R224.64], R200 ;  /* 0x000000c8e0003986 */ /* 0x0005e2000c101118 */
[----:B------:R-:W-:Y:S01]  /*10ac0*/  SHF.R.S32.HI R205, RZ, 0x8, R205 ;  /* 0x00000008ffcd7819 */ /* 0x000fe200000114cd */
[----:B------:R-:W-:Y:S01]  /*10ad0*/  IMAD.X R239, R236, 0x1, R199, P2 ;  /* 0x00000001ecef7824 */ /* 0x000fe200010e06c7 */
[----:B------:R-:W-:-:S03]  /*10ae0*/  IADD3 R236, P2, PT, R201, R197, RZ ;  /* 0x000000c5c9ec7210 */ /* 0x000fc60007f5e0ff */
[----:B------:R3:W-:Y:S02]  /*10af0*/  @P1 STG.E.U8 desc[UR24][R178.64], R205 ;  /* 0x000000cdb2001986 */ /* 0x0007e4000c101118 */
[----:B------:R-:W-:Y:S01]  /*10b00*/  IMAD.X R237, R204, 0x1, R196, P2 ;  /* 0x00000001cced7824 */ /* 0x000fe200010e06c4 */
[----:B------:R-:W-:Y:S01]  /*10b10*/  ISETP.LT.AND P2, PT, R2, UR26, !P0 ;  /* 0x0000001a02007c0c */ /* 0x000fe2000c741270 */
[C---:B------:R-:W-:Y:S01]  /*10b20*/  VIADD R216, R0.reuse, 0xe ;  /* 0x0000000e00d87836 */ /* 0x040fe20000000000 */
[----:B------:R-:W-:Y:S01]  /*10b30*/  ISETP.LT.AND P0, PT, R3, UR14, !P0 ;  /* 0x0000000e03007c0c */ /* 0x000fe2000c701270 */
[----:B--2---:R-:W-:Y:S01]  /*10b40*/  VIADD R200, R0, 0x8 ;  /* 0x0000000800c87836 */ /* 0x004fe20000000000 */
[----:B------:R-:W2:Y:S04]  /*10b50*/  LDCU UR14, c[0x0][0x398] ;  /* 0x00007300ff0e77ac */ /* 0x000ea80008000800 */
[----:B------:R-:W-:Y:S01]  /*10b60*/  ISETP.GE.AND P3, PT, R200, UR6, PT ;  /* 0x00000006c8007c0c */ /* 0x000fe2000bf66270 */
[----:B------:R-:W4:Y:S01]  /*10b70*/  LDCU UR6, c[0x0][0x39c] ;  /* 0x00007380ff0677ac */ /* 0x000f220008000800 */
[----:B---3--:R-:W-:Y:S01]  /*10b80*/  F2FP.SATFINITE.E5M2.F32.PACK_AB_MERGE_C R205, R235, R234, RZ ;  /* 0x000000eaebcd723e */ /* 0x008fe200048060ff */
[----:B------:R-:W-:Y:S01]  /*10b90*/  VIADD R200, R0, 0x9 ;  /* 0x0000000900c87836 */ /* 0x000fe20000000000 */
[----:B------:R-:W3:Y:S01]  /*10ba0*/  LDL.LU R234, [R1+0xcf4] ;  /* 0x000cf40001ea7983 */ /* 0x000ee20000300800 */
[----:B------:R-:W-:Y:S01]  /*10bb0*/  F2FP.SATFINITE.E5M2.F32.PACK_AB_MERGE_C R135, R135, R134, RZ ;  /* 0x000000868787723e */ /* 0x000fe200048060ff */
[----:B------:R-:W0:Y:S02]  /*10bc0*/  LDCU UR26, c[0x0][0x398] ;  /* 0x00007300ff1a77ac */ /* 0x000e240008000800 */
[----:B------:R-:W3:Y:S01]  /*10bd0*/  LDL.LU R235, [R1+0xcf0] ;  /* 0x000cf00001eb7983 */ /* 0x000ee20000300800 */
[----:B-1----:R-:W-:Y:S01]  /*10be0*/  ISETP.GE.AND P1, PT, R200, UR4, PT ;  /* 0x00000004c8007c0c */ /* 0x002fe2000bf26270 */
[----:B------:R-:W-:Y:S01]  /*10bf0*/  VIADD R200, R0, 0xa ;  /* 0x0000000a00c87836 */ /* 0x000fe20000000000 */
[----:B------:R-:W1:Y:S01]  /*10c00*/  LDCU UR4, c[0x0][0x39c] ;  /* 0x00007380ff0477ac */ /* 0x000e620008000800 */
[----:B------:R0:W-:Y:S04]  /*10c10*/  @P2 STG.E.U8 desc[UR24][R176.64], R206 ;  /* 0x000000ceb0002986 */ /* 0x0001e8000c101118 */
[----:B------:R2:W-:Y:S01]  /*10c20*/  @P0 STG.E.U8 desc[UR24][R172.64], R205 ;  /* 0x000000cdac000986 */ /* 0x0005e2000c101118 */
[----:B----4-:R-:W-:Y:S01]  /*10c30*/  ISETP.GE.AND P0, PT, R200, UR6, PT ;  /* 0x00000006c8007c0c */ /* 0x010fe2000bf06270 */
[----:B------:R-:W4:Y:S01]  /*10c40*/  LDCU UR6, c[0x0][0x39c] ;  /* 0x00007380ff0677ac */ /* 0x000f220008000800 */
[----:B0-----:R-:W-:Y:S01]  /*10c50*/  PRMT R206, R206, 0x9910, RZ ;  /* 0x00009910cece7816 */ /* 0x001fe200000000ff */
[----:B--2---:R-:W2:Y:S03]  /*10c60*/  LDL.LU.64 R172, [R1+0x550] ;  /* 0x0005500001ac7983 */ /* 0x004ea60000300a00 */
[----:B------:R-:W-:-:S02]  /*10c70*/  SHF.R.S32.HI R200, RZ, 0x8, R206 ;  /* 0x00000008ffc87819 */ /* 0x000fc400000114ce */
[----:B------:R-:W-:Y:S01]  /*10c80*/  F2FP.SATFINITE.E5M2.F32.PACK_AB_MERGE_C R206, R231, R230, RZ ;  /* 0x000000e6e7ce723e */ /* 0x000fe200048060ff */
[----:B------:R-:W2:Y:S04]  /*10c90*/  LDL.LU.64 R178, [R1+0x598] ;  /* 0x0005980001b27983 */ /* 0x000ea80000300a00 */
[----:B------:R-:W2:Y:S04]  /*10ca0*/  LDL.LU.64 R176, [R1+0x590] ;  /* 0x0005900001b07983 */ /* 0x000ea80000300a00 */
[----:B------:R-:W2:Y:S04]  /*10cb0*/  LDL.LU R230, [R1+0xcec] ;  /* 0x000cec0001e67983 */ /* 0x000ea80000300800 */
[----:B------:R-:W2:Y:S01]  /*10cc0*/  LDL.LU R231, [R1+0xce8] ;  /* 0x000ce80001e77983 */ /* 0x000ea20000300800 */
[----:B------:R-:W-:Y:S01]  /*10cd0*/  ISETP.LT.AND P2, PT, R2, UR22, !P6 ;  /* 0x0000001602007c0c */ /* 0x000fe2000f741270 */
[----:B------:R-:W-:Y:S01]  /*10ce0*/  VIADD R134, R0, 0x47 ;  /* 0x0000004700867836 */ /* 0x000fe20000000000 */
[----:B------:R-:W-:Y:S01]  /*10cf0*/  PRMT R205, R205, 0x9910, RZ ;  /* 0x00009910cdcd7816 */ /* 0x000fe200000000ff */
[----:B------:R-:W4:Y:S01]  /*10d00*/  LDL.LU R182, [R1+0x420] ;  /* 0x0004200001b67983 */ /* 0x000f220000300800 */
[----:B------:R-:W-:Y:S01]  /*10d10*/  ISETP.LT.AND P6, PT, R3, UR28, !P6 ;  /* 0x0000001c03007c0c */ /* 0x000fe2000f7c1270 */
[----:B------:R-:W0:Y:S02]  /*10d20*/  LDCU UR22, c[0x0][0x398] ;  /* 0x00007300ff1677ac */ /* 0x000e240008000800 */
[----:B------:R-:W4:Y:S01]  /*10d30*/  LDL.LU R183, [R1+0x424] ;  /* 0x0004240001b77983 */ /* 0x000f220000300800 */
[----:B------:R-:W-:Y:S01]  /*10d40*/  F2FP.SATFINITE.E5M2.F32.PACK_AB_MERGE_C R137, R137, R136, RZ ;  /* 0x000000888989723e */ /* 0x000fe200048060ff */
[----:B------:R-:W0:Y:S02]  /*10d50*/  LDCU UR28, c[0x0][0x398] ;  /* 0x00007300ff1c77ac */ /* 0x000e240008000800 */
[----:B------:R-:W4:Y:S04]  /*10d60*/  LDL.LU R180, [R1+0x20] ;  /* 0x0000200001b47983 */ /* 0x000f280000300800 */
[----:B------:R-:W4:Y:S04]  /*10d70*/  LDL.LU R181, [R1+0x24] ;  /* 0x0000240001b57983 */ /* 0x000f280000300800 */
[----:B---3--:R3:W-:Y:S01]  /*10d80*/  @P2 STG.E.U8 desc[UR24][R234.64], R200 ;  /* 0x000000c8ea002986 */ /* 0x0087e2000c101118 */
[----:B------:R-:W-:Y:S01]  /*10d90*/  ISETP.LT.AND P2, PT, R2, UR30, !P5 ;  /* 0x0000001e02007c0c */ /* 0x000fe2000ef41270 */
[----:B------:R-:W0:Y:S01]  /*10da0*/  LDCU UR30, c[0x0][0x398] ;  /* 0x00007300ff1e77ac */ /* 0x000e220008000800 */
[----:B---3--:R-:W-:Y:S01]  /*10db0*/  IMAD.MOV.U32 R200, RZ, RZ, R205 ;  /* 0x000000ffffc87224 */ /* 0x008fe200078e00cd */
[----:B------:R-:W-:-:S02]  /*10dc0*/  F2FP.SATFINITE.E5M2.F32.PACK_AB_MERGE_C R205, R175, R174, RZ ;  /* 0x000000aeafcd723e */ /* 0x000fc400048060ff */
[----:B------:R-:W3:Y:S02]  /*10dd0*/  LDL.LU.64 R174, [R1+0x588] ;  /* 0x0005880001ae7983 */ /* 0x000ee40000300a00 */
[----:B------:R-:W-:Y:S02]  /*10de0*/  SHF.R.S32.HI R200, RZ, 0x8, R200 ;  /* 0x00000008ffc87819 */ /* 0x000fe400000114c8 */
[----:B------:R-:W-:Y:S02]  /*10df0*/  PRMT R207, R205, 0x9910, RZ ;  /* 0x00009910cdcf7816 */ /* 0x000fe400000000ff */
[----:B-----5:R-:W-:Y:S01]  /*10e00*/  ISETP.LT.AND P5, PT, R3, UR8, !P5 ;  /* 0x0000000803007c0c */ /* 0x020fe2000efa1270 */
[----:B------:R-:W-:Y:S01]  /*10e10*/  @P6 STG.E.U8 desc[UR24][R232.64], R200 ;  /* 0x000000c8e8006986 */ /* 0x000fe2000c101118 */
[----:B------:R-:W-:Y:S01]  /*10e20*/  ISETP.LT.AND P6, PT, R2, UR11, !P4 ;  /* 0x0000000b02007c0c */ /* 0x000fe2000e7c1270 */
[----:B------:R-:W5:Y:S01]  /*10e30*/  LDCU UR11, c[0x0][0x398] ;  /* 0x00007300ff0b77ac */ /* 0x000f620008000800 */
[----:B------:R-:W0:Y:S01]  /*10e40*/  LDCU UR8, c[0x0][0x39c] ;  /* 0x00007380ff0877ac */ /* 0x000e220008000800 */
[----:B--2---:R2:W-:Y:S02]  /*10e50*/  @P2 STG.E.U8 desc[UR24][R230.64], R205 ;  /* 0x000000cde6002986 */ /* 0x0045e4000c101118 */
[----:B--2---:R-:W-:-:S06]  /*10e60*/  IMAD.MOV.U32 R205, RZ, RZ, R207 ;  /* 0x000000ffffcd7224 */ /* 0x004fcc00078e00cf */
[----:B------:R-:W-:Y:S01]  /*10e70*/  @P5 STG.E.U8 desc[UR24][R228.64], R206 ;  /* 0x000000cee4005986 */ /* 0x000fe2000c101118 */
[----:B------:R-:W-:-:S05]  /*10e80*/  SHF.R.S32.HI R205, RZ, 0x8, R205 ;  /* 0x00000008ffcd7819 */ /* 0x000fca00000114cd */
[----:B------:R2:W-:Y:S04]  /*10e90*/  @P6 STG.E.U8 desc[UR24][R172.64], R205 ;  /* 0x000000cdac006986 */ /* 0x0005e8000c101118 */
[----:B--2---:R-:W2:Y:S01]  /*10ea0*/  LDL.LU.64 R172, [R1+0x580] ;  /* 0x0005800001ac7983 */ /* 0x004ea20000300a00 */
[----:B------:R-:W-:Y:S01]  /*10eb0*/  VIADD R200, R0, 0xb ;  /* 0x0000000b00c87836 */ /* 0x000fe20000000000 */
[----:B------:R-:W-:-:S04]  /*10ec0*/  IADD3 R234, P5, PT, R201, R198, RZ ;  /* 0x000000c6c9ea7210 */ /* 0x000fc80007fbe0ff */
[----:B-1----:R-:W-:Y:S01]  /*10ed0*/  ISETP.GE.AND P2, PT, R200, UR4, PT ;  /* 0x00000004c8007c0c */ /* 0x002fe2000bf46270 */
[----:B------:R-:W-:Y:S01]  /*10ee0*/  VIADD R200, R201, UR60 ;  /* 0x0000003cc9c87c36 */ /* 0x000fe20008000000 */
[C---:B-----5:R-:W-:Y:S01]  /*10ef0*/  ISETP.LT.AND P4, PT, R3.reuse, UR11, !P4 ;  /* 0x0000000b03007c0c */ /* 0x060fe2000e781270 */
[----:B------:R-:W-:Y:S01]  /*10f00*/  IMAD.X R235, R204, 0x1, R199, P5 ;  /* 0x00000001cceb7824 */ /* 0x000fe200028e06c7 */
[----:B------:R-:W-:Y:S01]  /*10f10*/  ISETP.LT.AND P6, PT, R2, UR12, !P3 ;  /* 0x0000000c02007c0c */ /* 0x000fe2000dfc1270 */
[----:B------:R-:W1:Y:S01]  /*10f20*/  LDCU UR4, c[0x0][0x39c] ;  /* 0x00007380ff0477ac */ /* 0x000e620008000800 */
[----:B------:R-:W-:Y:S02]  /*10f30*/  SHF.R.S32.HI R201, RZ, 0x1f, R200 ;  /* 0x0000001fffc97819 */ /* 0x000fe400000114c8 */
[----:B------:R-:W-:Y:S01]  /*10f40*/  IADD3 R232, P5, PT, R200, R197, RZ ;  /* 0x000000c5c8e87210 */ /* 0x000fe20007fbe0ff */
[----:B------:R-:W-:Y:S01]  /*10f50*/  VIADD R204, R0, 0xc ;  /* 0x0000000c00cc7836 */ /* 0x000fe20000000000 */
[----:B------:R-:W-:Y:S01]  /*10f60*/  ISETP.LT.AND P3, PT, R3, UR14, !P3 ;  /* 0x0000000e03007c0c */ /* 0x000fe2000df61270 */
[----:B------:R-:W5:Y:S02]  /*10f70*/  LDCU UR12, c[0x0][0x398] ;  /* 0x00007300ff0c77ac */ /* 0x000f640008000800 */
[----:B------:R-:W-:Y:S01]  /*10f80*/  IMAD.X R233, R201, 0x1, R196, P5 ;  /* 0x00000001c9e97824 */ /* 0x000fe200028e06c4 */
[----:B------:R-:W-:Y:S01]  /*10f90*/  IADD3 R230, P5, PT, R200, R198, RZ ;  /* 0x000000c6c8e67210 */ /* 0x000fe20007fbe0ff */
[----:B------:R-:W0:Y:S01]  /*10fa0*/  LDCU UR14, c[0x0][0x398] ;  /* 0x00007300ff0e77ac */ /* 0x000e220008000800 */
[----:B------:R-:W-:-:S03]  /*10fb0*/  PRMT R205, R206, 0x9910, RZ ;  /* 0x00009910cecd7816 */ /* 0x000fc600000000ff */
[----:B------:R-:W-:Y:S01]  /*10fc0*/  IMAD.X R231, R201, 0x1, R199, P5 ;  /* 0x00000001c9e77824 */ /* 0x000fe200028e06c7 */
[----:B----4-:R-:W-:Y:S01]  /*10fd0*/  ISETP.GE.AND P5, PT, R204, UR6, PT ;  /* 0x00000006cc007c0c */ /* 0x010fe2000bfa6270 */
[----:B------:R-:W-:Y:S01]  /*10fe0*/  VIADD R200, R200, UR60 ;  /* 0x0000003cc8c87c36 */ /* 0x000fe20008000000 */
[----:B------:R-:W-:Y:S01]  /*10ff0*/  F2FP.SATFINITE.E5M2.F32.PACK_AB_MERGE_C R204, R183, R182, RZ ;  /* 0x000000b6b7cc723e */ /* 0x000fe200048060ff */
[----:B------:R-:W4:Y:S01]  /*11000*/  LDCU UR11, c[0x0][0x39c] ;  /* 0x00007380ff0b77ac */ /* 0x000f220008000800 */
[----:B------:R-:W-:Y:S01]  /*11010*/  SHF.R.S32.HI R201, RZ, 0x8, R205 ;  /* 0x00000008ffc97819 */ /* 0x000fe200000114cd */
[----:B------:R-:W4:Y:S01]  /*11020*/  LDL.LU R182, [R1+0x428] ;  /* 0x0004280001b67983 */ /* 0x000f220000300800 */
[----:B------:R-:W-:Y:S01]  /*11030*/  F2FP.SATFINITE.E5M2.F32.PACK_AB_MERGE_C R205, R181, R180, RZ ;  /* 0x000000b4b5cd723e */ /* 0x000fe200048060ff */
[----:B------:R-:W0:Y:S02]  /*11040*/  LDCU UR6, c[0x0][0x39c] ;  /* 0x00007380ff0677ac */ /* 0x000e240008000800 */
[----:B------:R-:W4:Y:S04]  /*11050*/  LDL.LU R183, [R1+0x42c] ;  /* 0x00042c0001b77983 */ /* 0x000f280000300800 */
[----:B------:R-:W4:Y:S04]  /*11060*/  LDL.LU R180, [R1+0x28] ;  /* 0x0000280001b47983 */ /* 0x000f280000300800 */
[----:B------:R-:W4:Y:S04]  /*11070*/  LDL.LU R181, [R1+0x2c] ;  /* 0x00002c0001b57983 */ /* 0x000f280000300800 */
[----:B------:R0:W-:Y:S04]  /*11080*/  @P4 STG.E.U8 desc[UR24][R178.64], R201 ;  /* 0x000000c9b2004986 */ /* 0x0001e8000c101118 */
[----:B------:R1:W-:Y:S01]  /*11090*/  @P6 STG.E.U8 desc[UR24][R176.64], R204 ;  /* 0x000000ccb0006986 */ /* 0x0003e2000c101118 */
[----:B------:R-:W-:-:S03]  /*110a0*/  PRMT R206, R204, 0x9910, RZ ;  /* 0x00009910ccce7816 */ /* 0x000fc600000000ff */
[----:B0-----:R-:W4:Y:S04]  /*110b0*/  LDL.LU.64 R178, [R1+0x5c0] ;  /* 0x0005c00001b27983 */ /* 0x001f280000300a00 */
[----:B-1----:R-:W4:Y:S01]  /*110c0*/  LDL.LU.64 R176, [R1+0x5b8] ;  /* 0x0005b80001b07983 */ /* 0x002f220000300a00 */
[----:B------:R-:W-:Y:S01]  /*110d0*/  ISETP.LT.AND P4, PT, R2, UR16, !P1 ;  /* 0x0000001002007c0c */ /* 0x000fe2000cf81270 */
[----:B------:R-:W-:Y:S01]  /*110e0*/  IMAD.MOV.U32 R204, RZ, RZ, R206 ;  /* 0x000000ffffcc7224 */ /* 0x000fe200078e00ce */
[----:B------:R-:W-:Y:S01]  /*110f0*/  PRMT R218, R205, 0x9910, RZ ;  /* 0x00009910cdda7816 */ /* 0x000fe200000000ff */
[----:B------:R-:W-:Y:S01]  /*11100*/  VIADD R201, R0, 0xd ;  /* 0x0000000d00c97836 */ /* 0x000fe20000000000 */
[----:B------:R-:W0:Y:S02]  /*11110*/  LDCU UR16, c[0x0][0x398] ;  /* 0x00007300ff1077ac */ /* 0x000e240008000800 */
[----:B------:R-:W-:Y:S01]  /*11120*/  SHF.R.S32.HI R204, RZ, 0x8, R204 ;  /* 0x00000008ffcc7819 */ /* 0x000fe200000114cc */
[----:B---3--:R1:W-:Y:S04]  /*11130*/  @P3 STG.E.U8 desc[UR24][R174.64], R205 ;  /* 0x000000cdae003986 */ /* 0x0083e8000c101118 */
[----:B-1----:R-:W3:Y:S04]  /*11140*/  LDL.LU.64 R174, [R1+0x578] ;  /* 0x0005780001ae7983 */ /* 0x002ee80000300a00 */
[----:B--2---:R1:W-:Y:S04]  /*11150*/  @P4 STG.E.U8 desc[UR24][R172.64], R204 ;  /* 0x000000ccac004986 */ /* 0x0043e8000c101118 */
[----:B-1----:R-:W2:Y:S01]  /*11160*/  LDL.LU.64 R172, [R1+0x570] ;  /* 0x0005700001ac7983 */ /* 0x002ea20000300a00 */
[----:B------:R-:W-:Y:S01]  /*11170*/  ISETP.GE.AND P6, PT, R201, UR8, PT ;  /* 0x00000008c9007c0c */ /* 0x000fe2000bfc6270 */
[----:B------:R-:W1:Y:S01]  /*11180*/  LDCU UR8, c[0x0][0x398] ;  /* 0x00007300ff0877ac */ /* 0x000e620008000800 */
[----:B------:R-:W-:-:S02]  /*11190*/  SHF.R.S32.HI R201, RZ, 0x1f, R200 ;  /* 0x0000001fffc97819 */ /* 0x000fc400000114c8 */
[CC--:B------:R-:W-:Y:S01]  /*111a0*/  IADD3 R206, P3, PT, R200.reuse, R197.reuse, RZ ;  /* 0x000000c5c8ce7210 */ /* 0x0c0fe20007f7e0ff */
[----:B------:R-:W-:Y:S01]  /*111b0*/  VIADD R204, R200, UR60 ;  /* 0x0000003cc8cc7c36 */ /* 0x000fe20008000000 */
[----:B-----5:R-:W-:Y:S01]  /*111c0*/  ISETP.LT.AND P1, PT, R3, UR12, !P1 ;  /* 0x0000000c03007c0c */ /* 0x020fe2000cf21270 */
[----:B------:R-:W5:Y:S01]  /*111d0*/  LDL.LU R188, [R1+0x430] ;  /* 0x0004300001bc7983 */ /* 0x000f620000300800 */
[----:B------:R-:W-:Y:S01]  /*111e0*/  ISETP.GE.AND P4, PT, R216, UR4, PT ;  /* 0x00000004d8007c0c */ /* 0x000fe2000bf86270 */
[C---:B------:R-:W-:Y:S01]  /*111f0*/  IMAD.X R207, R201.reuse, 0x1, R196, P3 ;  /* 0x00000001c9cf7824 */ /* 0x040fe200018e06c4 */
[----:B------:R-:W-:Y:S01]  /*11200*/  IADD3 R200, P3, PT, R200, R198, RZ ;  /* 0x000000c6c8c87210 */ /* 0x000fe20007f7e0ff */
[----:B------:R-:W5:Y:S01]  /*11210*/  LDL.LU R189, [R1+0x434] ;  /* 0x0004340001bd7983 */ /* 0x000f620000300800 */
[----:B------:R-:W-:Y:S01]  /*11220*/  SHF.R.S32.HI R205, RZ, 0x1f, R204 ;  /* 0x0000001fffcd7819 */ /* 0x000fe200000114cc */
[----:B------:R-:W0:Y:S02]  /*11230*/  LDCU UR12, c[0x0][0x398] ;  /* 0x00007300ff0c77ac */ /* 0x000e240008000800 */
[----:B------:R-:W-:Y:S01]  /*11240*/  IMAD.X R201, R201, 0x1, R199, P3 ;  /* 0x00000001c9c97824 */ /* 0x000fe200018e06c7 */
[----:B------:R-:W-:Y:S01]  /*11250*/  IADD3 R228, P3, PT, R204, R197, RZ ;  /* 0x000000c5cce47210 */ /* 0x000fe20007f7e0ff */
[----:B------:R-:W5:Y:S01]  /*11260*/  LDL.LU.64 R186, [R1+0x568] ;  /* 0x0005680001ba7983 */ /* 0x000f620000300a00 */
[----:B------:R-:W-:Y:S01]  /*11270*/  SHF.R.S32.HI R216, RZ, 0x8, R218 ;  /* 0x00000008ffd87819 */ /* 0x000fe200000114da */
[----:B------:R-:W0:Y:S02]  /*11280*/  LDCU UR4, c[0x0][0x39c] ;  /* 0x00007380ff0477ac */ /* 0x000e240008000800 */
[----:B------:R-:W-:Y:S01]  /*11290*/  IMAD.X R229, R205, 0x1, R196, P3 ;  /* 0x00000001cde57824 */ /* 0x000fe200018e06c4 */
[----:B-1----:R-:W-:Y:S01]  /*112a0*/  ISETP.LT.AND P3, PT, R2, UR8, !P0 ;  /* 0x0000000802007c0c */ /* 0x002fe2000c761270 */
[----:B------:R-:W5:Y:S01]  /*112b0*/  LDL.LU.64 R184, [R1+0x560] ;  /* 0x0005600001b87983 */ /* 0x000f620000300a00 */
[----:B------:R-:W-:Y:S01]  /*112c0*/  ISETP.LT.AND P0, PT, R3, UR14, !P0 ;  /* 0x0000000e03007c0c */ /* 0x000fe2000c701270 */
[----:B------:R-:W1:Y:S01]  /*112d0*/  LDCU UR8, c[0x0][0x398] ;  /* 0x00007300ff0877ac */ /* 0x000e620008000800 */
[----:B----4-:R-:W-:-:S02]  /*112e0*/  F2FP.SATFINITE.E5M2.F32.PACK_AB_MERGE_C R217, R183, R182, RZ ;  /* 0x000000b6b7d9723e */ /* 0x010fc400048060ff */
[----:B------:R-:W4:Y:S01]  /*112f0*/  LDL.LU R182, [R1+0x30] ;  /* 0x0000300001b67983 */ /* 0x000f220000300800 */
[----:B------:R-:W0:Y:S01]  /*11300*/  LDCU UR14, c[0x0][0x398] ;  /* 0x00007300ff0e77ac */ /* 0x000e220008000800 */
[----:B------:R-:W-:Y:S02]  /*11310*/  F2FP.SATFINITE.E5M2.F32.PACK_AB_MERGE_C R218, R181, R180, RZ ;  /* 0x000000b4b5da723e */ /* 0x000fe400048060ff */
[----:B------:R-:W4:Y:S01]  /*11320*/  LDL.LU R183, [R1+0x34] ;  /* 0x0000340001b77983 */ /* 0x000f220000300800 */
[----:B------:R-:W-:-:S03]  /*11330*/  PRMT R219, R217, 0x9910, RZ ;  /* 0x00009910d9db7816 */ /* 0x000fc600000000ff */
[----:B------:R-:W-:Y:S04]  /*11340*/  @P1 STG.E.U8 desc[UR24][R178.64], R216 ;  /* 0x000000d8b2001986 */ /* 0x000fe8000c101118 */
[----:B------:R1:W-:Y:S01]  /*11350*/  @P3 STG.E.U8 desc[UR24][R176.64], R217 ;  /* 0x000000d9b0003986 */ /* 0x0003e2000c101118 */
[----:B0-----:R-:W-:Y:S01]  /*11360*/  ISETP.LT.AND P1, PT, R2, UR16, !P2 ;  /* 0x0000001002007c0c */ /* 0x001fe2000d721270 */
[----:B------:R-:W0:Y:S01]  /*11370*/  LDCU UR16, c[0x0][0x398] ;  /* 0x00007300ff1077ac */ /* 0x000e220008000800 */
[----:B-1----:R-:W-:-:S05]  /*11380*/  IMAD.MOV.U32 R217, RZ, RZ, R219 ;  /* 0x000000ffffd97224 */ /* 0x002fca00078e00db */
[----:B------:R-:W-:Y:S01]  /*11390*/  SHF.R.S32.HI R217, RZ, 0x8, R217 ;  /* 0x00000008ffd97819 */ /* 0x000fe200000114d9 */
[----:B---3--:R1:W-:Y:S04]  /*113a0*/  @P0 STG.E.U8 desc[UR24][R174.64], R218 ;  /* 0x000000daae000986 */ /* 0x0083e8000c101118 */
[----:B-1----:R-:W3:Y:S04]  /*113b0*/  LDL.LU.64 R174, [R1+0x548] ;  /* 0x0005480001ae7983 */ /* 0x002ee80000300a00 */
[----:B------:R-:W3:Y:S04]  /*113c0*/  LDL.LU.64 R180, [R1+0x540] ;  /* 0x0005400001b47983 */ /* 0x000ee80000300a00 */
[----:B------:R-:W3:Y:S04]  /*113d0*/  LDL.LU R178, [R1+0x438] ;  /* 0x0004380001b27983 */ /* 0x000ee80000300800 */
[----:B------:R-:W3:Y:S04]  /*113e0*/  LDL.LU R179, [R1+0x43c] ;  /* 0x00043c0001b37983 */ /* 0x000ee80000300800 */
[----:B------:R-:W3:Y:S04]  /*113f0*/  LDL.LU R176, [R1+0x38] ;  /* 0x0000380001b07983 */ /* 0x000ee80000300800 */
[----:B------:R-:W3:Y:S04]  /*11400*/  LDL.LU R177, [R1+0x3c] ;  /* 0x00003c0001b17983 */ /* 0x000ee80000300800 */
[----:B--2---:R1:W-:Y:S04]  /*11410*/  @P1 STG.E.U8 desc[UR24][R172.64], R217 ;  /* 0x000000d9ac001986 */ /* 0x0043e8000c101118 */
[----:B-1----:R-:W2:Y:S01]  /*11420*/  LDL.LU.64 R172, [R1+0x510] ;  /* 0x0005100001ac7983 */ /* 0x002ea20000300a00 */
[----:B------:R-:W-:-:S05]  /*11430*/  VIADD R216, R0, 0xf ;  /* 0x0000000f00d87836 */ /* 0x000fca0000000000 */
[----:B------:R-:W-:Y:S01]  /*11440*/  ISETP.GE.AND P3, PT, R216, UR11, PT ;  /* 0x0000000bd8007c0c */ /* 0x000fe2000bf66270 */
[----:B------:R-:W1:Y:S01]  /*11450*/  LDCU UR11, c[0x0][0x398] ;  /* 0x00007300ff0b77ac */ /* 0x000e620008000800 */
[----:B------:R-:W-:Y:S01]  /*11460*/  ISETP.LT.AND P2, PT, R3, UR12, !P2 ;  /* 0x0000000c03007c0c */ /* 0x000fe2000d741270 */
[----:B------:R-:W-:Y:S01]  /*11470*/  VIADD R216, R0, 0x10 ;  /* 0x0000001000d87836 */ /* 0x000fe20000000000 */
[----:B------:R-:W-:Y:S01]  /*11480*/  ISETP.LT.AND P0, PT, R2, UR8, !P5 ;  /* 0x0000000802007c0c */ /* 0x000fe2000ef01270 */
[----:B------:R-:W0:Y:S01]  /*11490*/  LDCU UR8, c[0x0][0x39c] ;  /* 0x00007380ff0877ac */ /* 0x000e220008000800 */
[----:B------:R-:W-:Y:S02]  /*114a0*/  PRMT R218, R218, 0x9910, RZ ;  /* 0x00009910dada7816 */ /* 0x000fe400000000ff */
[----:B------:R-:W-:Y:S01]  /*114b0*/  ISETP.GE.AND P1, PT, R216, UR6, PT ;  /* 0x00000006d8007c0c */ /* 0x000fe2000bf26270 */
[----:B------:R-:W0:Y:S01]  /*114c0*/  LDCU UR6, c[0x0][0x398] ;  /* 0x00007300ff0677ac */ /* 0x000e220008000800 */
[----:B------:R-:W-:-:S02]  /*114d0*/  SHF.R.S32.HI R218, RZ, 0x8, R218 ;  /* 0x00000008ffda7819 */ /* 0x000fc400000114da */
[----:B-----5:R-:W-:Y:S01]  /*114e0*/  F2FP.SATFINITE.E5M2.F32.PACK_AB_MERGE_C R217, R189, R188, RZ ;  /* 0x000000bcbdd9723e */ /* 0x020fe200048060ff */
[----:B------:R-:W-:Y:S01]  /*114f0*/  VIADD R216, R0, 0x11 ;  /* 0x0000001100d87836 */ /* 0x000fe20000000000 */
[----:B------:R-:W5:Y:S01]  /*11500*/  LDCU UR12, c[0x0][0x398] ;  /* 0x00007300ff0c77ac */ /* 0x000f620008000800 */
[----:B-1----:R-:W-:Y:S01]  /*11510*/  ISETP.LT.AND P5, PT, R3, UR11, !P5 ;  /* 0x0000000b03007c0c */ /* 0x002fe2000efa1270 */
[----:B------:R1:W-:Y:S02]  /*11520*/  @P2 STG.E.U8 desc[UR24][R186.64], R218 ;  /* 0x000000daba002986 */ /* 0x0003e4000c101118 */
[----:B------:R-:W-:Y:S01]  /*11530*/  ISETP.GE.AND P2, PT, R216, UR4, PT ;  /* 0x00000004d8007c0c */ /* 0x000fe2000bf46270 */
[----:B------:R-:W2:Y:S01]  /*11540*/  LDCU UR11, c[0x0][0x398] ;  /* 0x00007300ff0b77ac */ /* 0x000ea20008000800 */
[----:B------:R4:W-:Y:S01]  /*11550*/  @P0 STG.E.U8 desc[UR24][R184.64], R217 ;  /* 0x000000d9b8000986 */ /* 0x0009e2000c101118 */
[----:B------:R-:W-:Y:S01]  /*11560*/  ISETP.LT.AND P0, PT, R2, UR14, !P6 ;  /* 0x0000000e02007c0c */ /* 0x000fe2000f701270 */
[----:B------:R-:W-:Y:S01]  /*11570*/  VIADD R216, R0, 0x12 ;  /* 0x0000001200d87836 */ /* 0x000fe20000000000 */
[----:B-1----:R-:W-:Y:S01]  /*11580*/  PRMT R218, R217, 0x9910, RZ ;  /* 0x00009910d9da7816 */ /* 0x002fe200000000ff */
[----:B------:R-:W1:Y:S01]  /*11590*/  LDCU UR14, c[0x0][0x398] ;  /* 0x00007300ff0e77ac */ /* 0x000e620008000800 */
[----:B----4-:R-:W-:Y:S01]  /*115a0*/  F2FP.SATFINITE.E5M2.F32.PACK_AB_MERGE_C R217, R183, R182, RZ ;  /* 0x000000b6b7d9723e */ /* 0x010fe200048060ff */
[----:B------:R-:W4:Y:S01]  /*115b0*/  LDCU UR4, c[0x0][0x39c] ;  /* 0x00007380ff0477ac */ /* 0x000f220008000800 */
[----:B0-----:R-:W-:Y:S01]  /*115c0*/  ISETP.LT.AND P6, PT, R3, UR6, !P6 ;  /* 0x0000000603007c0c */ /* 0x001fe2000f7c1270 */
[----:B------:R-:W0:Y:S02]  /*115d0*/  LDCU UR6, c[0x0][0x39c] ;  /* 0x00007380ff0677ac */ /* 0x000e240008000800 */
[----:B---3--:R3:W-:Y:S01]  /*115e0*/  @P5 STG.E.U8 desc[UR24][R174.64], R217 ;  /* 0x000000d9ae005986 */ /* 0x0087e2000c101118 */
[----:B------:R-:W-:Y:S01]  /*115f0*/  ISETP.GE.AND P5, PT, R216, UR8, PT ;  /* 0x00000008d8007c0c */ /* 0x000fe2000bfa6270 */
[----:B------:R-:W0:Y:S01]  /*11600*/  LDCU UR8, c[0x0][0x39c] ;  /* 0x00007380ff0877ac */ /* 0x000e220008000800 */
[----:B------:R-:W-:Y:S01]  /*11610*/  SHF.R.S32.HI R216, RZ, 0x8, R218 ;  /* 0x00000008ffd87819 */ /* 0x000fe200000114da */
[----:B---3--:R-:W3:Y:S01]  /*11620*/  LDL.LU.64 R174, [R1+0x508] ;  /* 0x0005080001ae7983 */ /* 0x008ee20000300a00 */
[----:B------:R-:W-:-:S03]  /*11630*/  PRMT R217, R217, 0x9910, RZ ;  /* 0x00009910d9d97816 */ /* 0x000fc600000000ff */
[----:B------:R0:W-:Y:S04]  /*11640*/  @P0 STG.E.U8 desc[UR24][R180.64], R216 ;  /* 0x000000d8b4000986 */ /* 0x0001e8000c101118 */
[----:B------:R-:W3:Y:S01]  /*11650*/  LDL.LU R183, [R1+0x440] ;  /* 0x0004400001b77983 */ /* 0x000ee20000300800 */
[----:B0-----:R-:W-:-:S03]  /*11660*/  IMAD.MOV.U32 R216, RZ, RZ, R217 ;  /* 0x000000ffffd87224 */ /* 0x001fc600078e00d9 */
[----:B------:R-:W3:Y:S02]  /*11670*/  LDL.LU R180, [R1+0x444] ;  /* 0x0004440001b47983 */ /* 0x000ee40000300800 */
[----:B------:R-:W-:Y:S02]  /*11680*/  SHF.R.S32.HI R216, RZ, 0x8, R216 ;  /* 0x00000008ffd87819 */ /* 0x000fe400000114d8 */
[----:B------:R-:W3:Y:S01]  /*11690*/  LDL.LU R181, [R1+0x40] ;  /* 0x0000400001b57983 */ /* 0x000ee20000300800 */
[----:B------:R-:W-:-:S03]  /*116a0*/  F2FP.SATFINITE.E5M2.F32.PACK_AB_MERGE_C R217, R179, R178, RZ ;  /* 0x000000b2b3d9723e */ /* 0x000fc600048060ff */
[----:B------:R-:W3:Y:S04]  /*116b0*/  LDL.LU.64 R178, [R1+0x538] ;  /* 0x0005380001b27983 */ /* 0x000ee80000300a00 */
[----:B--2---:R0:W-:Y:S04]  /*116c0*/  @P6 STG.E.U8 desc[UR24][R172.64], R216 ;  /* 0x000000d8ac006986 */ /* 0x0041e8000c101118 */
[----:B0-----:R-:W2:Y:S01]  /*116d0*/  LDL.LU.64 R172, [R1+0x530] ;  /* 0x0005300001ac7983 */ /* 0x001ea20000300a00 */
[----:B------:R-:W-:Y:S01]  /*116e0*/  ISETP.LT.AND P0, PT, R2, UR11, !P4 ;  /* 0x0000000b02007c0c */ /* 0x000fe2000e701270 */
[----:B------:R-:W-:Y:S01]  /*116f0*/  VIADD R216, R0, 0x13 ;  /* 0x0000001300d87836 */ /* 0x000fe20000000000 */
[----:B-----5:R-:W-:Y:S01]  /*11700*/  ISETP.LT.AND P4, PT, R3, UR12, !P4 ;  /* 0x0000000c03007c0c */ /* 0x020fe2000e781270 */
[----:B------:R-:W0:Y:S01]  /*11710*/  LDCU UR11, c[0x0][0x398] ;  /* 0x00007300ff0b77ac */ /* 0x000e220008000800 */
[----:B------:R-:W-:-:S02]  /*11720*/  PRMT R218, R217, 0x9910, RZ ;  /* 0x00009910d9da7816 */ /* 0x000fc400000000ff */
[----:B-1----:R-:W-:Y:S01]  /*11730*/  ISETP.LT.AND P6, PT, R2, UR14, !P3 ;  /* 0x0000000e02007c0c */ /* 0x002fe2000dfc1270 */
[----:B------:R-:W1:Y:S01]  /*11740*/  LDCU UR12, c[0x0][0x398] ;  /* 0x00007300ff0c77ac */ /* 0x000e620008000800 */
[----:B------:R-:W-:Y:S02]  /*11750*/  F2FP.SATFINITE.E5M2.F32.PACK_AB_MERGE_C R219, R177, R176, RZ ;  /* 0x000000b0b1db723e */ /* 0x000fe400048060ff */
[----:B------:R-:W5:Y:S01]  /*11760*/  LDL.LU.64 R176, [R1+0x500] ;  /* 0x0005000001b07983 */ /* 0x000f620000300a00 */
[----:B------:R-:W0:Y:S03]  /*11770*/  LDCU UR14, c[0x0][0x398] ;  /* 0x00007300ff0e77ac */ /* 0x000e260008000800 */
[----:B------:R1:W-:Y:S01]  /*11780*/  @P0 STG.E.U8 desc[UR24][R226.64], R217 ;  /* 0x000000d9e2000986 */ /* 0x0003e2000c101118 */
[----:B----4-:R-:W-:Y:S01]  /*11790*/  ISETP.GE.AND P0, PT, R216, UR4, PT ;  /* 0x00000004d8007c0c */ /* 0x010fe2000bf06270 */
[----:B------:R-:W-:Y:S01]  /*117a0*/  IMAD.MOV.U32 R216, RZ, RZ, R218 ;  /* 0x000000ffffd87224 */ /* 0x000fe200078e00da */
[----:B------:R-:W4:Y:S01]  /*117b0*/  LDCU UR4, c[0x0][0x39c] ;  /* 0x00007380ff0477ac */ /* 0x000f220008000800 */
[----:B------:R0:W-:Y:S01]  /*117c0*/  @P4 STG.E.U8 desc[UR24][R222.64], R219 ;  /* 0x000000dbde004986 */ /* 0x0001e2000c101118 */
[----:B------:R-:W-:-:S02]  /*117d0*/  VIADD R218, R204, UR60 ;  /* 0x0000003cccda7c36 */ /* 0x000fc40008000000 */
[----:B------:R-:W-:Y:S02]  /*117e0*/  SHF.R.S32.HI R216, RZ, 0x8, R216 ;  /* 0x00000008ffd87819 */ /* 0x000fe400000114d8 */
[----:B-1----:R-:W-:Y:S02]  /*117f0*/  IADD3 R226, P4, PT, R204, R198, RZ ;  /* 0x000000c6cce27210 */ /* 0x002fe40007f9e0ff */
[----:B------:R-:W-:-:S03]  /*11800*/  SHF.R.S32.HI R204, RZ, 0x1f, R218 ;  /* 0x0000001fffcc7819 */ /* 0x000fc600000114da */
[----:B------:R-:W-:Y:S01]  /*11810*/  IMAD.X R227, R205, 0x1, R199, P4 ;  /* 0x00000001cde37824 */ /* 0x000fe200020e06c7 */
[----:B------:R-:W-:Y:S02]  /*11820*/  IADD3 R224, P4, PT, R218, R197, RZ ;  /* 0x000000c5dae07210 */ /* 0x000fe40007f9e0ff */
[----:B0-----:R-:W-:Y:S01]  /*11830*/  ISETP.LT.AND P3, PT, R3, UR11, !P3 ;  /* 0x0000000b03007c0c */ /* 0x001fe2000df61270 */
[----:B------:R-:W-:Y:S01]  /*11840*/  VIADD R205, R0, 0x14 ;  /* 0x0000001400cd7836 */ /* 0x000fe20000000000 */
[----:B------:R-:W0:Y:S01]  /*11850*/  LDCU UR11, c[0x0][0x39c] ;  /* 0x00007380ff0b77ac */ /* 0x000e220008000800 */
[----:B------:R-:W-:Y:S01]  /*11860*/  IMAD.X R225, R204, 0x1, R196, P4 ;  /* 0x00000001cce17824 */ /* 0x000fe200020e06c4 */
[----:B------:R-:W-:-:S05]  /*11870*/  IADD3 R222, P4, PT, R218, R198, RZ ;  /* 0x000000c6dade7210 */ /* 0x000fca0007f9e0ff */
[----:B------:R-:W-:Y:S01]  /*11880*/  IMAD.X R223, R204, 0x1, R199, P4 ;  /* 0x00000001ccdf7824 */ /* 0x000fe200020e06c7 */
[----:B------:R-:W-:Y:S01]  /*11890*/  ISETP.GE.AND P4, PT, R205, UR6, PT ;  /* 0x00000006cd007c0c */ /* 0x000fe2000bf86270 */
[----:B---3--:R1:W-:Y:S01]  /*118a0*/  @P6 STG.E.U8 desc[UR24][R174.64], R216 ;  /* 0x000000d8ae006986 */ /* 0x0083e2000c101118 */
[----:B------:R-:W-:Y:S02]  /*118b0*/  ISETP.LT.AND P6, PT, R2, UR12, !P1 ;  /* 0x0000000c02007c0c */ /* 0x000fe4000cfc1270 */
[----:B------:R-:W-:Y:S01]  /*118c0*/  F2FP.SATFINITE.E5M2.F32.PACK_AB_MERGE_C R217, R252, R181, RZ ;  /* 0x000000b5fcd9723e */ /* 0x000fe200048060ff */
[----:B-1----:R-:W3:Y:S01]  /*118d0*/  LDL.LU.64 R174, [R1+0x558] ;  /* 0x0005580001ae7983 */ /* 0x002ee20000300a00 */
[----:B------:R-:W-:Y:S01]  /*118e0*/  PRMT R216, R219, 0x9910, RZ ;  /* 0x00009910dbd87816 */ /* 0x000fe200000000ff */
[----:B------:R-:W-:Y:S01]  /*118f0*/  VIADD R218, R218, UR60 ;  /* 0x0000003cdada7c36 */ /* 0x000fe20008000000 */
[----:B------:R-:W-:Y:S01]  /*11900*/  F2FP.SATFINITE.E5M2.F32.PACK_AB_MERGE_C R205, R180, R183, RZ ;  /* 0x000000b7b4cd723e */ /* 0x000fe200048060ff */
[----:B------:R-:W1:Y:S01]  /*11910*/  LDCU UR12, c[0x0][0x398] ;  /* 0x00007300ff0c77ac */ /* 0x000e620008000800 */
[----:B------:R-:W-:Y:S01]  /*11920*/  SHF.R.S32.HI R204, RZ, 0x8, R216 ;  /* 0x00000008ffcc7819 */ /* 0x000fe200000114d8 */
[----:B------:R-:W0:Y:S04]  /*11930*/  LDCU UR6, c[0x0][0x39c] ;  /* 0x00007380ff0677ac */ /* 0x000e280008000800 */
[----:B------:R-:W-:Y:S04]  /*11940*/  @P3 STG.E.U8 desc[UR24][R178.64], R204 ;  /* 0x000000ccb2003986 */ /* 0x000fe8000c101118 */
[----:B--2---:R2:W-:Y:S04]  /*11950*/  @P6 STG.E.U8 desc[UR24][R172.64], R205 ;  /* 0x000000cdac006986 */ /* 0x0045e8000c101118 */
[----:B--2---:R-:W2:Y:S04]  /*11960*/  LDL.LU R172, [R1+0x448] ;  /* 0x0004480001ac7983 */ /* 0x004ea80000300800 */
[----:B------:R-:W2:Y:S04]  /*11970*/  LDL.LU R173, [R1+0x44c] ;  /* 0x00044c0001ad7983 */ /* 0x000ea80000300800 */
[----:B------:R-:W2:Y:S04]  /*11980*/  LDL.LU R182, [R1+0x48] ;  /* 0x0000480001b67983 */ /* 0x000ea80000300800 */
[----:B------:R-:W2:Y:S04]  /*11990*/  LDL.LU R183, [R1+0x4c] ;  /* 0x00004c0001b77983 */ /* 0x000ea80000300800 */
[----:B------:R-:W2:Y:S01]  /*119a0*/  LDL.LU.64 R180, [R1+0x5e0] ;  /* 0x0005e00001b47983 */ /* 0x000ea20000300a00 */
[----:B------:R-:W-:-:S02]  /*119b0*/  PRMT R216, R205, 0x9910, RZ ;  /* 0x00009910cdd87816 */ /* 0x000fc400000000ff */
[----:B------:R-:W-:Y:S01]  /*119c0*/  ISETP.LT.AND P1, PT, R3, UR14, !P1 ;  /* 0x0000000e03007c0c */ /* 0x000fe2000cf21270 */
[----:B------:R-:W2:Y:S01]  /*119d0*/  LDL.LU.64 R178, [R1+0x5d8] ;  /* 0x0005d80001b27983 */ /* 0x000ea20000300a00 */
[----:B------:R-:W-:Y:S01]  /*119e0*/  ISETP.LT.AND P3, PT, R2, UR16, !P2 ;  /* 0x0000001002007c0c */ /* 0x000fe2000d761270 */
[----:B------:R-:W-:Y:S01]  /*119f0*/  IMAD.MOV.U32 R205, RZ, RZ, R216 ;  /* 0x000000ffffcd7224 */ /* 0x000fe200078e00d8 */
[----:B------:R-:W0:Y:S04]  /*11a00*/  LDCU UR14, c[0x0][0x398] ;  /* 0x00007300ff0e77ac */ /* 0x000e280008000800 */
[----:B------:R-:W-:Y:S01]  /*11a10*/  SHF.R.S32.HI R205, RZ, 0x8, R205 ;  /* 0x00000008ffcd7819 */ /* 0x000fe200000114cd */
[----:B------:R-:W-:Y:S01]  /*11a20*/  VIADD R204, R0, 0x15 ;  /* 0x0000001500cc7836 */ /* 0x000fe20000000000 */
[----:B------:R-:W0:Y:S03]  /*11a30*/  LDCU UR16, c[0x0][0x398] ;  /* 0x00007300ff1077ac */ /* 0x000e260008000800 */
[----:B-----5:R5:W-:Y:S01]  /*11a40*/  @P1 STG.E.U8 desc[UR24][R176.64], R217 ;  /* 0x000000d9b0001986 */ /* 0x020be2000c101118 */
[----:B------:R-:W-:Y:S01]  /*11a50*/  ISETP.GE.AND P6, PT, R204, UR8, PT ;  /* 0x00000008cc007c0c */ /* 0x000fe2000bfc6270 */
[----:B------:R-:W-:Y:S01]  /*11a60*/  VIADD R216, R218, UR60 ;  /* 0x0000003cdad87c36 */ /* 0x000fe20008000000 */
[----:B------:R-:W-:Y:S01]  /*11a70*/  SHF.R.S32.HI R204, RZ, 0x1f, R218 ;  /* 0x0000001fffcc7819 */ /* 0x000fe200000114da */
[----:B------:R-:W-:Y:S01]  /*11a80*/  VIADD R252, R0, 0x16 ;  /* 0x0000001600fc7836 */ /* 0x000fe20000000000 */
[----:B------:R-:W-:Y:S01]  /*11a90*/  IADD3 R220, P1, PT, R218, R197, RZ ;  /* 0x000000c5dadc7210 */ /* 0x000fe20007f3e0ff */
[----:B------:R-:W0:Y:S01]  /*11aa0*/  LDCU UR8, c[0x0][0x398] ;  /* 0x00007300ff0877ac */ /* 0x000e220008000800 */
[----:B-----5:R-:W5:Y:S03]  /*11ab0*/  LDL.LU.64 R176, [R1+0x5b0] ;  /* 0x0005b00001b07983 */ /* 0x020f660000300a00 */
[----:B------:R-:W-:Y:S01]  /*11ac0*/  IMAD.X R221, R204, 0x1, R196, P1 ;  /* 0x00000001ccdd7824 */ /* 0x000fe200008e06c4 */
[----:B------:R-:W-:-:S05]  /*11ad0*/  IADD3 R218, P1, PT, R218, R198, RZ ;  /* 0x000000c6dada7210 */ /* 0x000fca0007f3e0ff */
[----:B------:R-:W-:Y:S01]  /*11ae0*/  IMAD.X R219, R204, 0x1, R199, P1 ;  /* 0x00000001ccdb7824 */ /* 0x000fe200008e06c7 */
[----:B------:R-:W-:Y:S02]  /*11af0*/  IADD3 R204, P1, PT, R216, R197, RZ ;  /* 0x000000c5d8cc7210 */ /* 0x000fe40007f3e0ff */
[----:B-1----:R-:W-:Y:S01]  /*11b00*/  ISETP.LT.AND P2, PT, R3, UR12, !P2 ;  /* 0x0000000c03007c0c */ /* 0x002fe2000d741270 */
[----:B------:R-:W1:Y:S01]  /*11b10*/  LDCU UR12, c[0x0][0x398] ;  /* 0x00007300ff0c77ac */ /* 0x000e620008000800 */
[----:B---3--:R3:W-:Y:S04]  /*11b20*/  @P3 STG.E.U8 desc[UR24][R174.64], R205 ;  /* 0x000000cdae003986 */ /* 0x0087e8000c101118 */
[----:B---3--:R-:W3:Y:S01]  /*11b30*/  LDL.LU.64 R174, [R1+0x5a8] ;  /* 0x0005a80001ae7983 */ /* 0x008ee20000300a00 */
[----:B------:R-:W-:-:S02]  /*11b40*/  PRMT R205, R217, 0x9910, RZ ;  /* 0x00009910d9cd7816 */ /* 0x000fc400000000ff */
[----:B------:R-:W-:-:S03]  /*11b50*/  SHF.R.S32.HI R217, RZ, 0x1f, R216 ;  /* 0x0000001fffd97819 */ /* 0x000fc600000114d8 */
[----:B------:R-:W-:Y:S02]  /*11b60*/  IMAD.MOV.U32 R4, RZ, RZ, R205 ;  /* 0x000000ffff047224 */ /* 0x000fe400078e00cd */
[----:B------:R-:W-:Y:S01]  /*11b70*/  IMAD.X R205, R217, 0x1, R196, P1 ;  /* 0x00000001d9cd7824 */ /* 0x000fe200008e06c4 */
[----:B----4-:R-:W-:Y:S01]  /*11b80*/  ISETP.GE.AND P1, PT, R252, UR4, PT ;  /* 0x00000004fc007c0c */ /* 0x010fe2000bf26270 */
[----:B------:R-:W4:Y:S01]  /*11b90*/  LDCU UR4, c[0x0][0x39c] ;  /* 0x00007380ff0477ac */ /* 0x000f220008000800 */
[----:B------:R-:W-:Y:S02]  /*11ba0*/  SHF.R.S32.HI R252, RZ, 0x8, R4 ;  /* 0x00000008fffc7819 */ /* 0x000fe40000011404 */
[----:B--2---:R-:W-:Y:S02]  /*11bb0*/  F2FP.SATFINITE.E5M2.F32.PACK_AB_MERGE_C R6, R173, R172, RZ ;  /* 0x000000acad06723e */ /* 0x004fe400048060ff */
[----:B------:R-:W2:Y:S04]  /*11bc0*/  LDL.LU R172, [R1+0x450] ;  /* 0x0004500001ac7983 */ /* 0x000ea80000300800 */
[----:B------:R-:W2:Y:S01]  /*11bd0*/  LDL.LU R173, [R1+0x454] ;  /* 0x0004540001ad7983 */ /* 0x000ea20000300800 */
[----:B------:R-:W-:-:S03]  /*11be0*/  F2FP.SATFINITE.E5M2.F32.PACK_AB_MERGE_C R4, R183, R182, RZ ;  /* 0x000000b6b704723e */ /* 0x000fc600048060ff */
[----:B------:R-:W4:Y:S04]  /*11bf0*/  LDL.LU R182, [R1+0x50] ;  /* 0x0000500001b67983 */ /* 0x000f280000300800 */
[----:B------:R-:W4:Y:S04]  /*11c00*/  LDL.LU R183, [R1+0x54] ;  /* 0x0000540001b77983 */ /* 0x000f280000300800 */
[----:B------:R0:W-:Y:S04]  /*11c10*/  @P2 STG.E.U8 desc[UR24][R180.64], R252 ;  /* 0x000000fcb4002986 */ /* 0x0001e8000c101118 */
[----:B0-----:R-:W4:Y:S04]  /*11c20*/  LDL.LU R180, [R1+0x458] ;  /* 0x0004580001b47983 */ /* 0x001f280000300800 */
[----:B------:R-:W4:Y:S01]  /*11c30*/  LDL.LU R181, [R1+0x45c] ;  /* 0x00045c0001b57983 */ /* 0x000f220000300800 */
[----:B------:R-:W-:Y:S01]  /*11c40*/  ISETP.LT.AND P3, PT, R2, UR8, !P5 ;  /* 0x0000000802007c0c */ /* 0x000fe2000ef61270 */
[----:B------:R-:W0:Y:S01]  /*11c50*/  LDCU UR8, c[0x0][0x398] ;  /* 0x00007300ff0877ac */ /* 0x000e220008000800 */
[----:B------:R-:W-:-:S02]  /*11c60*/  ISETP.LT.AND P5, PT, R3, UR14, !P5 ;  /* 0x0000000e03007c0c */ /* 0x000fc4000efa1270 */
[----:B------:R-:W-:Y:S02]  /*11c70*/  ISETP.LT.AND P2, PT, R2, UR16, !P0 ;  /* 0x0000001002007c0c */ /* 0x000fe4000c741270 */
[----:B------:R-:W-:Y:S01]  /*11c80*/  PRMT R5, R6, 0x9910, RZ ;  /* 0x0000991006057816 */ /* 0x000fe200000000ff */
[----:B------:R-:W-:Y:S01]  /*11c90*/  VIADD R252, R0, 0x17 ;  /* 0x0000001700fc7836 */ /* 0x000fe20000000000 */
[----:B------:R-:W2:Y:S02]  /*11ca0*/  LDCU UR14, c[0x0][0x398] ;  /* 0x00007300ff0e77ac */ /* 0x000ea40008000800 */
[----:B------:R-:W-:-:S03]  /*11cb0*/  SHF.R.S32.HI R5, RZ, 0x8, R5 ;  /* 0x00000008ff057819 */ /* 0x000fc60000011405 */
[----:B------:R-:W-:Y:S01]  /*11cc0*/  @P3 STG.E.U8 desc[UR24][R178.64], R6 ;  /* 0x00000006b2003986 */ /* 0x000fe2000c101118 */
[----:B------:R-:W-:Y:S01]  /*11cd0*/  ISETP.GE.AND P3, PT, R252, UR11, PT ;  /* 0x0000000bfc007c0c */ /* 0x000fe2000bf66270 */
[----:B------:R-:W0:Y:S02]  /*11ce0*/  LDCU UR11, c[0x0][0x398] ;  /* 0x00007300ff0b77ac */ /* 0x000e240008000800 */
[----:B-----5:R5:W-:Y:S01]  /*11cf0*/  @P5 STG.E.U8 desc[UR24][R176.64], R4 ;  /* 0x00000004b0005986 */ /* 0x020be2000c101118 */
[C---:B-1----:R-:W-:Y:S01]  /*11d00*/  ISETP.LT.AND P0, PT, R3.reuse, UR12, !P0 ;  /* 0x0000000c03007c0c */ /* 0x042fe2000c701270 */
[----:B------:R-:W-:Y:S01]  /*11d10*/  VIADD R252, R0, 0x18 ;  /* 0x0000001800fc7836 */ /* 0x000fe20000000000 */
[----:B0-----:R-:W-:Y:S01]  /*11d20*/  ISETP.LT.AND P5, PT, R2, UR8, !P4 ;  /* 0x0000000802007c0c */ /* 0x001fe2000e7a1270 */
[----:B------:R-:W0:Y:S01]  /*11d30*/  LDCU UR12, c[0x0][0x398] ;  /* 0x00007300ff0c77ac */ /* 0x000e220008000800 */
[----:B------:R-:W1:Y:S01]  /*11d40*/  LDCU UR8, c[0x0][0x39c] ;  /* 0x00007380ff0877ac */ /* 0x000e620008000800 */
[----:B-----5:R-:W-:Y:S01]  /*11d50*/  PRMT R4, R4, 0x9910, RZ ;  /* 0x0000991004047816 */ /* 0x020fe200000000ff */
[----:B------:R-:W5:Y:S01]  /*11d60*/  LDCU UR16, c[0x0][0x398] ;  /* 0x00007300ff1077ac */ /* 0x000f620008000800 */
[----:B------:R-:W-:Y:S01]  /*11d70*/  ISETP.LT.AND P4, PT, R3, UR11, !P4 ;  /* 0x0000000b03007c0c */ /* 0x000fe2000e781270 */
[----:B------:R-:W0:Y:S01]  /*11d80*/  LDCU UR11, c[0x0][0x398] ;  /* 0x00007300ff0b77ac */ /* 0x000e220008000800 */
[----:B---3--:R3:W-:Y:S04]  /*11d90*/  @P2 STG.E.U8 desc[UR24][R174.64], R5 ;  /* 0x00000005ae002986 */ /* 0x0087e8000c101118 */
[----:B---3--:R-:W3:Y:S04]  /*11da0*/  LDL.LU R174, [R1+0x58] ;  /* 0x0000580001ae7983 */ /* 0x008ee80000300800 */
[----:B------:R-:W3:Y:S01]  /*11db0*/  LDL.LU R175, [R1+0x5c] ;  /* 0x00005c0001af7983 */ /* 0x000ee20000300800 */
[----:B------:R-:W-:-:S05]  /*11dc0*/  IMAD.MOV.U32 R5, RZ, RZ, R4 ;  /* 0x000000ffff057224 */ /* 0x000fca00078e0004 */
[----:B------:R-:W-:-:S05]  /*11dd0*/  SHF.R.S32.HI R5, RZ, 0x8, R5 ;  /* 0x00000008ff057819 */ /* 0x000fca0000011405 */
[----:B------:R0:W-:Y:S01]  /*11de0*/  @P0 STG.E.U8 desc[UR24][R250.64], R5 ;  /* 0x00000005fa000986 */ /* 0x0001e2000c101118 */
[----:B--2---:R-:W-:-:S03]  /*11df0*/  F2FP.SATFINITE.E5M2.F32.PACK_AB_MERGE_C R4, R173, R172, RZ ;  /* 0x000000acad04723e */ /* 0x004fc600048060ff */
[----:B------:R-:W2:Y:S04]  /*11e00*/  LDL.LU.64 R172, [R1+0x5a0] ;  /* 0x0005a00001ac7983 */ /* 0x000ea80000300a00 */
[----:B------:R4:W-:Y:S01]  /*11e10*/  @P5 STG.E.U8 desc[UR24][R248.64], R4 ;  /* 0x00000004f8005986 */ /* 0x0009e2000c101118 */
[----:B------:R-:W-:Y:S01]  /*11e20*/  ISETP.LT.AND P5, PT, R2, UR14, !P6 ;  /* 0x0000000e02007c0c */ /* 0x000fe2000f7a1270 */
[----:B------:R-:W1:Y:S01]  /*11e30*/  LDCU UR14, c[0x0][0x398] ;  /* 0x00007300ff0e77ac */ /* 0x000e620008000800 */
[----:B0-----:R-:W-:Y:S01]  /*11e40*/  PRMT R250, R4, 0x9910, RZ ;  /* 0x0000991004fa7816 */ /* 0x001fe200000000ff */
[----:B------:R-:W2:Y:S04]  /*11e50*/  LDL.LU.64 R178, [R1+0x5f0] ;  /* 0x0005f00001b27983 */ /* 0x000ea80000300a00 */
[----:B------:R-:W2:Y:S01]  /*11e60*/  LDL.LU.64 R176, [R1+0x5e8] ;  /* 0x0005e80001b07983 */ /* 0x000ea20000300a00 */
[----:B----4-:R-:W-:-:S05]  /*11e70*/  F2FP.SATFINITE.E5M2.F32.PACK_AB_MERGE_C R249, R183, R182, RZ ;  /* 0x000000b6b7f9723e */ /* 0x010fca00048060ff */
[----:B------:R0:W-:Y:S02]  /*11e80*/  @P4 STG.E.U8 desc[UR24][R246.64], R249 ;  /* 0x000000f9f6004986 */ /* 0x0001e4000c101118 */
[----:B0-----:R-:W-:-:S05]  /*11e90*/  SHF.R.S32.HI R246, RZ, 0x8, R250 ;  /* 0x00000008fff67819 */ /* 0x001fca00000114fa */
[----:B------:R0:W-:Y:S02]  /*11ea0*/  @P5 STG.E.U8 desc[UR24][R244.64], R246 ;  /* 0x000000f6f4005986 */ /* 0x0001e4000c101118 */
[----:B0-----:R-:W-:Y:S02]  /*11eb0*/  F2FP.SATFINITE.E5M2.F32.PACK_AB_MERGE_C R245, R181, R180, RZ ;  /* 0x000000b4b5f5723e */ /* 0x001fe400048060ff */
[----:B------:R-:W4:Y:S04]  /*11ec0*/  LDL.LU R180, [R1+0x460] ;  /* 0x0004600001b47983 */ /* 0x000f280000300800 */
[----:B------:R-:W4:Y:S01]  /*11ed0*/  LDL.LU R181, [R1+0x464] ;  /* 0x0004640001b57983 */ /* 0x000f220000300800 */
[----:B------:R-:W-:Y:S01]  /*11ee0*/  ISETP.GE.AND P2, PT, R252, UR6, PT ;  /* 0x00000006fc007c0c */ /* 0x000fe2000bf46270 */
[----:B------:R-:W0:Y:S01]  /*11ef0*/  LDCU UR6, c[0x0][0x398] ;  /* 0x00007300ff0677ac */ /* 0x000e220008000800 */
[----:B------:R-:W-:Y:S01]  /*11f00*/  PRMT R249, R249, 0x9910, RZ ;  /* 0x00009910f9f97816 */ /* 0x000fe200000000ff */
[----:B------:R-:W-:Y:S01]  /*11f10*/  VIADD R252, R0, 0x19 ;  /* 0x0000001900fc7836 */ /* 0x000fe20000000000 */
[----:B------:R-:W-:Y:S01]  /*11f20*/  ISETP.LT.AND P5, PT, R2, UR11, !P1 ;  /* 0x0000000b02007c0c */ /* 0x000fe2000cfa1270 */
[----:B------:R-:W1:Y:S02]  /*11f30*/  LDCU UR11, c[0x0][0x398] ;  /* 0x00007300ff0b77ac */ /* 0x000e640008000800 */
[----:B------:R-:W-:Y:S01]  /*11f40*/  IMAD.MOV.U32 R244, RZ, RZ, R249 ;  /* 0x000000fffff47224 */ /* 0x000fe200078e00f9 */
[C---:B------:R-:W-:Y:S01]  /*11f50*/  ISETP.LT.AND P1, PT, R3.reuse, UR12, !P1 ;  /* 0x0000000c03007c0c */ /* 0x040fe2000cf21270 */
[----:B------:R-:W1:Y:S01]  /*11f60*/  LDCU UR12, c[0x0][0x398] ;  /* 0x00007300ff0c77ac */ /* 0x000e620008000800 */
[----:B0-----:R-:W-:Y:S01]  /*11f70*/  ISETP.LT.AND P6, PT, R3, UR6, !P6 ;  /* 0x0000000603007c0c */ /* 0x001fe2000f7c1270 */
[----:B------:R-:W0:Y:S01]  /*11f80*/  LDCU UR6, c[0x0][0x39c] ;  /* 0x00007380ff0677ac */ /* 0x000e220008000800 */
[----:B------:R-:W-:-:S02]  /*11f90*/  SHF.R.S32.HI R244, RZ, 0x8, R244 ;  /* 0x00000008fff47819 */ /* 0x000fc400000114f4 */
[----:B------:R-:W-:Y:S01]  /*11fa0*/  ISETP.GE.AND P0, PT, R252, UR4, PT ;  /* 0x00000004fc007c0c */ /* 0x000fe2000bf06270 */
[----:B------:R-:W0:Y:S08]  /*11fb0*/  LDCU UR4, c[0x0][0x39c] ;  /* 0x00007380ff0477ac */ /* 0x000e300008000800 */
[----:B------:R0:W-:Y:S01]  /*11fc0*/  @P6 STG.E.U8 desc[UR24][R214.64], R244 ;  /* 0x000000f4d6006986 */ /* 0x0001e2000c101118 */
[----:B-1----:R-:W-:Y:S01]  /*11fd0*/  ISETP.LT.AND P6, PT, R2, UR14, !P3 ;  /* 0x0000000e02007c0c */ /* 0x002fe2000dfc1270 */
[----:B------:R-:W1:Y:S02]  /*11fe0*/  LDCU UR14, c[0x0][0x398] ;  /* 0x00007300ff0e77ac */ /* 0x000e640008000800 */
[----:B------:R5:W-:Y:S01]  /*11ff0*/  @P5 STG.E.U8 desc[UR24][R212.64], R245 ;  /* 0x000000f5d4005986 */ /* 0x000be2000c101118 */
[----:B0-----:R-:W-:-:S05]  /*12000*/  PRMT R215, R245, 0x9910, RZ ;  /* 0x00009910f5d77816 */ /* 0x001fca00000000ff */
[----:B-----5:R-:W-:Y:S02]  /*12010*/  IMAD.MOV.U32 R212, RZ, RZ, R215 ;  /* 0x000000ffffd47224 */ /* 0x020fe400078e00d7 */
[----:B------:R-:W-:-:S05]  /*12020*/  VIADD R214, R0, 0x1b ;  /* 0x0000001b00d67836 */ /* 0x000fca0000000000 */
[----:B------:R-:W-:Y:S01]  /*12030*/  ISETP.GE.AND P5, PT, R214, UR4, PT ;  /* 0x00000004d6007c0c */ /* 0x000fe2000bfa6270 */
[----:B------:R-:W-:Y:S01]  /*12040*/  VIADD R248, R0, 0x1a ;  /* 0x0000001a00f87836 */ /* 0x000fe20000000000 */
[----:B---3--:R-:W-:Y:S01]  /*12050*/  F2FP.SATFINITE.E5M2.F32.PACK_AB_MERGE_C R246, R175, R174, RZ ;  /* 0x000000aeaff6723e */ /* 0x008fe200048060ff */
[----:B------:R-:W0:Y:S01]  /*12060*/  LDCU UR4, c[0x0][0x39c] ;  /* 0x00007380ff0477ac */ /* 0x000e220008000800 */
[----:B------:R-:W3:Y:S04]  /*12070*/  LDL.LU R174, [R1+0x60] ;  /* 0x0000600001ae7983 */ /* 0x000ee80000300800 */
[----:B------:R-:W3:Y:S04]  /*12080*/  LDL.LU R175, [R1+0x64] ;  /* 0x0000640001af7983 */ /* 0x000ee80000300800 */
[----:B------:R5:W-:Y:S04]  /*12090*/  @P1 STG.E.U8 desc[UR24][R202.64], R246 ;  /* 0x000000f6ca001986 */ /* 0x000be8000c101118 */
[----:B------:R-:W2:Y:S04]  /*120a0*/  LDL.LU R182, [R1+0x468] ;  /* 0x0004680001b67983 */ /* 0x000ea80000300800 */
[----:B------:R-:W2:Y:S01]  /*120b0*/  LDL.LU R183, [R1+0x46c] ;  /* 0x00046c0001b77983 */ /* 0x000ea20000300800 */
[----:B-----5:R-:W-:Y:S01]  /*120c0*/  SHF.R.S32.HI R203, RZ, 0x8, R212 ;  /* 0x00000008ffcb7819 */ /* 0x020fe200000114d4 */
[C---:B------:R-:W-:Y:S01]  /*120d0*/  VIADD R212, R216.reuse, UR60 ;  /* 0x0000003cd8d47c36 */ /* 0x040fe20008000000 */
[----:B------:R-:W-:-:S03]  /*120e0*/  IADD3 R202, P1, PT, R216, R198, RZ ;  /* 0x000000c6d8ca7210 */ /* 0x000fc60007f3e0ff */
[----:B------:R5:W-:Y:S02]  /*120f0*/  @P6 STG.E.U8 desc[UR24][R210.64], R203 ;  /* 0x000000cbd2006986 */ /* 0x000be4000c101118 */
[----:B-----5:R-:W-:Y:S01]  /*12100*/  IMAD.X R203, R217, 0x1, R199, P1 ;  /* 0x00000001d9cb7824 */ /* 0x020fe200008e06c7 */
[----:B------:R-:W-:Y:S02]  /*12110*/  SHF.R.S32.HI R210, RZ, 0x1f, R212 ;  /* 0x0000001fffd27819 */ /* 0x000fe400000114d4 */
[----:B------:R-:W-:Y:S01]  /*12120*/  IADD3 R214, P1, PT, R212, R197, RZ ;  /* 0x000000c5d4d67210 */ /* 0x000fe20007f3e0ff */
[----:B------:R-:W-:-:S04]  /*12130*/  VIADD R211, R0, 0x1c ;  /* 0x0000001c00d37836 */ /* 0x000fc80000000000 */
[----:B------:R-:W-:Y:S01]  /*12140*/  IMAD.X R215, R210, 0x1, R196, P1 ;  /* 0x00000001d2d77824 */ /* 0x000fe200008e06c4 */
[----:B------:R-:W-:-:S05]  /*12150*/  IADD3 R216, P1, PT, R212, R198, RZ ;  /* 0x000000c6d4d87210 */ /* 0x000fca0007f3e0ff */
[----:B------:R-:W-:Y:S01]  /*12160*/  IMAD.X R217, R210, 0x1, R199, P1 ;  /* 0x00000001d2d97824 */ /* 0x000fe200008e06c7 */
[----:B------:R-:W-:Y:S01]  /*12170*/  ISETP.GE.AND P1, PT, R211, UR6, PT ;  /* 0x00000006d3007c0c */ /* 0x000fe2000bf26270 */
[----:B------:R-:W5:Y:S01]  /*12180*/  LDCU UR6, c[0x0][0x39c] ;  /* 0x00007380ff0677ac */ /* 0x000f620008000800 */
[----:B----4-:R-:W-:Y:S02]  /*12190*/  F2FP.SATFINITE.E5M2.F32.PACK_AB_MERGE_C R211, R181, R180, RZ ;  /* 0x000000b4b5d3723e */ /* 0x010fe400048060ff */
[----:B------:R-:W4:Y:S04]  /*121a0*/  LDL.LU R180, [R1+0x68] ;  /* 0x0000680001b47983 */ /* 0x000f280000300800 */
[----:B------:R-:W4:Y:S01]  /*121b0*/  LDL.LU R181, [R1+0x6c] ;  /* 0x00006c0001b57983 */ /* 0x000f220000300800 */
[----:B------:R-:W-:Y:S01]  /*121c0*/  ISETP.LT.AND P3, PT, R3, UR11, !P3 ;  /* 0x0000000b03007c0c */ /* 0x000fe2000df61270 */
[----:B------:R-:W0:Y:S01]  /*121d0*/  LDCU UR11, c[0x0][0x39c] ;  /* 0x00007380ff0b77ac */ /* 0x000e220008000800 */
[----:B------:R-:W-:-:S02]  /*121e0*/  ISETP.LT.AND P6, PT, R2, UR12, !P2 ;  /* 0x0000000c02007c0c */ /* 0x000fc4000d7c1270 */
[----:B------:R-:W-:Y:S01]  /*121f0*/  PRMT R213, R246, 0x9910, RZ ;  /* 0x00009910f6d57816 */ /* 0x000fe200000000ff */
[----:B------:R-:W0:Y:S01]  /*12200*/  LDCU UR12, c[0x0][0x398] ;  /* 0x00007300ff0c77ac */ /* 0x000e220008000800 */
[----:B-1----:R-:W-:Y:S02]  /*12210*/  ISETP.LT.AND P2, PT, R3, UR14, !P2 ;  /* 0x0000000e03007c0c */ /* 0x002fe4000d741270 */
[----:B------:R-:W-:Y:S01]  /*12220*/  SHF.R.S32.HI R210, RZ, 0x8, R213 ;  /* 0x00000008ffd27819 */ /* 0x000fe200000114d5 */
[----:B------:R-:W1:Y:S01]  /*12230*/  LDCU UR14, c[0x0][0x398] ;  /* 0x00007300ff0e77ac */ /* 0x000e620008000800 */
[----:B------:R-:W-:Y:S02]  /*12240*/  ISETP.GE.AND P4, PT, R248, UR8, PT ;  /* 0x00000008f8007c0c */ /* 0x000fe4000bf86270 */
[----:B------:R-:W-:Y:S01]  /*12250*/  PRMT R213, R211, 0x9910, RZ ;  /* 0x00009910d3d57816 */ /* 0x000fe200000000ff */
[----:B------:R-:W0:Y:S01]  /*12260*/  LDCU UR8, c[0x0][0x39c] ;  /* 0x00007380ff0877ac */ /* 0x000e220008000800 */
[----:B------:R-:W-:Y:S01]  /*12270*/  @P3 STG.E.U8 desc[UR24][R242.64], R210 ;  /* 0x000000d2f2003986 */ /* 0x000fe2000c101118 */
[----:B------:R-:W-:Y:S01]  /*12280*/  ISETP.LT.AND P3, PT, R2, UR16, !P0 ;  /* 0x0000001002007c0c */ /* 0x000fe2000c761270 */
[----:B------:R-:W0:Y:S02]  /*12290*/  LDCU UR16, c[0x0][0x398] ;  /* 0x00007300ff1077ac */ /* 0x000e240008000800 */
[----:B------:R1:W-:Y:S02]  /*122a0*/  @P6 STG.E.U8 desc[UR24][R240.64], R211 ;  /* 0x000000d3f0006986 */ /* 0x0003e4000c101118 */
[----:B-1----:R-:W-:-:S02]  /*122b0*/  IMAD.MOV.U32 R211, RZ, RZ, R213 ;  /* 0x000000ffffd37224 */ /* 0x002fc400078e00d5 */
[----:B------:R-:W-:-:S05]  /*122c0*/  VIADD R210, R0, 0x1d ;  /* 0x0000001d00d27836 */ /* 0x000fca0000000000 */
[----:B0-----:R-:W-:Y:S01]  /*122d0*/  ISETP.GE.AND P6, PT, R210, UR8, PT ;  /* 0x00000008d2007c0c */ /* 0x001fe2000bfc6270 */
[----:B------:R-:W-:Y:S01]  /*122e0*/  VIADD R210, R212, UR60 ;  /* 0x0000003cd4d27c36 */ /* 0x000fe20008000000 */
[----:B------:R-:W0:Y:S03]  /*122f0*/  LDCU UR8, c[0x0][0x398] ;  /* 0x00007300ff0877ac */ /* 0x000e260008000800 */
[----:B------:R-:W-:Y:S02]  /*12300*/  VIADD R240, R210, UR60 ;  /* 0x0000003cd2f07c36 */ /* 0x000fe40008000000 */
[----:B------:R-:W-:-:S03]  /*12310*/  VIADD R242, R0, 0x1e ;  /* 0x0000001e00f27836 */ /* 0x000fc60000000000 */
[----:B------:R-:W-:Y:S02]  /*12320*/  SHF.R.S32.HI R241, RZ, 0x1f, R240 ;  /* 0x0000001ffff17819 */ /* 0x000fe400000114f0 */
[----:B---3--:R-:W-:Y:S02]  /*12330*/  F2FP.SATFINITE.E5M2.F32.PACK_AB_MERGE_C R244, R175, R174, RZ ;  /* 0x000000aeaff4723e */ /* 0x008fe400048060ff */
[----:B------:R-:W3:Y:S04]  /*12340*/  LDL.LU.64 R174, [R1+0x5d0] ;  /* 0x0005d00001ae7983 */ /* 0x000ee80000300a00 */
[----:B------:R1:W-:Y:S02]  /*12350*/  @P2 STG.E.U8 desc[UR24][R208.64], R244 ;  /* 0x000000f4d0002986 */ /* 0x0003e4000c101118 */
[----:B-1----:R-:W-:-:S05]  /*12360*/  SHF.R.S32.HI R209, RZ, 0x8, R211 ;  /* 0x00000008ffd17819 */ /* 0x002fca00000114d3 */
[----:B--2---:R1:W-:Y:S01]  /*12370*/  @P3 STG.E.U8 desc[UR24][R172.64], R209 ;  /* 0x000000d1ac003986 */ /* 0x0043e2000c101118 */
[----:B------:R-:W-:Y:S02]  /*12380*/  SHF.R.S32.HI R208, RZ, 0x1f, R210 ;  /* 0x0000001fffd07819 */ /* 0x000fe400000114d2 */
[----:B------:R-:W-:Y:S01]  /*12390*/  IADD3 R212, P2, PT, R210, R197, RZ ;  /* 0x000000c5d2d47210 */ /* 0x000fe20007f5e0ff */
[----:B-1----:R-:W2:Y:S04]  /*123a0*/  LDL.LU.64 R172, [R1+0x5c8] ;  /* 0x0005c80001ac7983 */ /* 0x002ea80000300a00 */
[----:B------:R-:W5:Y:S04]  /*123b0*/  LDL.LU R186, [R1+0x470] ;  /* 0x0004700001ba7983 */ /* 0x000f680000300800 */
[----:B------:R-:W5:Y:S04]  /*123c0*/  LDL.LU R187, [R1+0x474] ;  /* 0x0004740001bb7983 */ /* 0x000f680000300800 */
[----:B------:R-:W5:Y:S01]  /*123d0*/  LDL.LU R184, [R1+0x70] ;  /* 0x0000700001b87983 */ /* 0x000f620000300800 */
[----:B------:R-:W-:-:S03]  /*123e0*/  IMAD.X R213, R208, 0x1, R196, P2 ;  /* 0x00000001d0d57824 */ /* 0x000fc600010e06c4 */
[----:B------:R-:W5:Y:S01]  /*123f0*/  LDL.LU R185, [R1+0x74] ;  /* 0x0000740001b97983 */ /* 0x000f620000300800 */
[----:B------:R-:W-:Y:S02]  /*12400*/  IADD3 R210, P2, PT, R210, R198, RZ ;  /* 0x000000c6d2d27210 */ /* 0x000fe40007f5e0ff */
[----:B------:R-:W-:Y:S02]  /*12410*/  F2FP.SATFINITE.E5M2.F32.PACK_AB_MERGE_C R243, R183, R182, RZ ;  /* 0x000000b6b7f3723e */ /* 0x000fe400048060ff */
[----:B------:R-:W5:Y:S01]  /*12420*/  LDL.LU R182, [R1+0x478] ;  /* 0x0004780001b67983 */ /* 0x000f620000300800 */
[----:B------:R-:W-:Y:S01]  /*12430*/  IMAD.X R211, R208, 0x1, R199, P2 ;  /* 0x00000001d0d37824 */ /* 0x000fe200010e06c7 */
[----:B------:R-:W-:Y:S02]  /*12440*/  IADD3 R208, P2, PT, R240, R197, RZ ;  /* 0x000000c5f0d07210 */ /* 0x000fe40007f5e0ff */
[----:B------:R-:W5:Y:S01]  /*12450*/  LDL.LU R183, [R1+0x47c] ;  /* 0x00047c0001b77983 */ /* 0x000f620000300800 */
[----:B------:R-:W-:-:S02]  /*12460*/  PRMT R244, R244, 0x9910, RZ ;  /* 0x00009910f4f47816 */ /* 0x000fc400000000ff */
[----:B------:R-:W-:Y:S01]  /*12470*/  IMAD.X R209, R241, 0x1, R196, P2 ;  /* 0x00000001f1d17824 */ /* 0x000fe200010e06c4 */
[----:B------:R-:W-:Y:S01]  /*12480*/  ISETP.GE.AND P2, PT, R242, UR4, PT ;  /* 0x00000004f2007c0c */ /* 0x000fe2000bf46270 */
[----:B------:R-:W1:Y:S01]  /*12490*/  LDCU UR4, c[0x0][0x39c] ;  /* 0x00007380ff0477ac */ /* 0x000e620008000800 */
[----:B------:R-:W-:Y:S02]  /*124a0*/  SHF.R.S32.HI R242, RZ, 0x8, R244 ;  /* 0x00000008fff27819 */ /* 0x000fe400000114f4 */
[----:B----4-:R-:W-:Y:S02]  /*124b0*/  F2FP.SATFINITE.E5M2.F32.PACK_AB_MERGE_C R244, R181, R180, RZ ;  /* 0x000000b4b5f4723e */ /* 0x010fe400048060ff */
[----:B------:R-:W4:Y:S04]  /*124c0*/  LDL.LU R180, [R1+0x78] ;  /* 0x0000780001b47983 */ /* 0x000f280000300800 */
[----:B------:R-:W4:Y:S01]  /*124d0*/  LDL.LU R181, [R1+0x7c] ;  /* 0x00007c0001b57983 */ /* 0x000f220000300800 */
[C---:B------:R-:W-:Y:S01]  /*124e0*/  ISETP.LT.AND P0, PT, R3.reuse, UR12, !P0 ;  /* 0x0000000c03007c0c */ /* 0x040fe2000c701270 */
[----:B------:R-:W1:Y:S01]  /*124f0*/  LDCU UR12, c[0x0][0x398] ;  /* 0x00007300ff0c77ac */ /* 0x000e620008000800 */
[----:B0-----:R-:W-:Y:S01]  /*12500*/  ISETP.LT.AND P3, PT, R2, UR8, !P4 ;  /* 0x0000000802007c0c */ /* 0x001fe2000e761270 */
[----:B------:R-:W0:Y:S01]  /*12510*/  LDCU UR8, c[0x0][0x398] ;  /* 0x00007300ff0877ac */ /* 0x000e220008000800 */
[----:B------:R-:W-:-:S02]  /*12520*/  ISETP.LT.AND P4, PT, R3, UR14, !P4 ;  /* 0x0000000e03007c0c */ /* 0x000fc4000e781270 */
[----:B------:R-:W-:Y:S01]  /*12530*/  PRMT R245, R243, 0x9910, RZ ;  /* 0x00009910f3f57816 */ /* 0x000fe200000000ff */
[----:B------:R-:W0:Y:S06]  /*12540*/  LDCU UR14, c[0x0][0x398] ;  /* 0x00007300ff0e77ac */ /* 0x000e2c0008000800 */
[----:B------:R0:W-:Y:S04]  /*12550*/  @P0 STG.E.U8 desc[UR24][R178.64], R242 ;  /* 0x000000f2b2000986 */ /* 0x0001e8000c101118 */
[----:B------:R1:W-:Y:S01]  /*12560*/  @P3 STG.E.U8 desc[UR24][R176.64], R243 ;  /* 0x000000f3b0003986 */ /* 0x0003e2000c101118 */
[----:B0-----:R-:W-:-:S03]  /*12570*/  VIADD R242, R0, 0x1f ;  /* 0x0000001f00f27836 */ /* 0x001fc60000000000 */
[----:B------:R-:W4:Y:S02]  /*12580*/  LDL.LU R178, [R1+0x488] ;  /* 0x0004880001b27983 */ /* 0x000f240000300800 */
[----:B------:R-:W-:Y:S01]  /*12590*/  ISETP.GE.AND P3, PT, R242, UR11, PT ;  /* 0x0000000bf2007c0c */ /* 0x000fe2000bf66270 */
[----:B------:R-:W0:Y:S01]  /*125a0*/  LDCU UR11, c[0x0][0x398] ;  /* 0x00007300ff0b77ac */ /* 0x000e220008000800 */
[C---:B------:R-:W-:Y:S01]  /*125b0*/  ISETP.LT.AND P0, PT, R2.reuse, UR16, !P5 ;  /* 0x0000001002007c0c */ /* 0x040fe2000ef01270 */
[----:B-1----:R-:W-:Y:S01]  /*125c0*/  IMAD.MOV.U32 R243, RZ, RZ, R245 ;  /* 0x000000fffff37224 */ /* 0x002fe200078e00f5 */
[C---:B------:R-:W-:Y:S01]  /*125d0*/  ISETP.LT.AND P5, PT, R3.reuse, UR12, !P5 ;  /* 0x0000000c03007c0c */ /* 0x040fe2000efa1270 */
[----:B------:R-:W4:Y:S04]  /*125e0*/  LDL.LU R179, [R1+0x48c] ;  /* 0x00048c0001b37983 */ /* 0x000f280000300800 */
[----:B---3--:R1:W-:Y:S01]  /*125f0*/  @P4 STG.E.U8 desc[UR24][R174.64], R244 ;  /* 0x000000f4ae004986 */ /* 0x0083e2000c101118 */
[----:B------:R-:W-:Y:S01]  /*12600*/  ISETP.LT.AND P4, PT, R2, UR8, !P1 ;  /* 0x0000000802007c0c */ /* 0x000fe2000cf81270 */
[----:B------:R-:W-:Y:S01]  /*12610*/  VIADD R242, R0, 0x20 ;  /* 0x0000002000f27836 */ /* 0x000fe20000000000 */
[----:B------:R-:W-:Y:S01]  /*12620*/  SHF.R.S32.HI R243, RZ, 0x8, R243 ;  /* 0x00000008fff37819 */ /* 0x000fe200000114f3 */
[----:B------:R-:W3:Y:S01]  /*12630*/  LDL.LU R176, [R1+0x88] ;  /* 0x0000880001b07983 */ /* 0x000ee20000300800 */
[----:B0-----:R-:W-:Y:S01]  /*12640*/  ISETP.LT.AND P1, PT, R3, UR11, !P1 ;  /* 0x0000000b03007c0c */ /* 0x001fe2000cf21270 */
[----:B------:R-:W0:Y:S02]  /*12650*/  LDCU UR11, c[0x0][0x398] ;  /* 0x00007300ff0b77ac */ /* 0x000e240008000800 */
[----:B------:R-:W3:Y:S01]  /*12660*/  LDL.LU R177, [R1+0x8c] ;  /* 0x00008c0001b17983 */ /* 0x000ee20000300800 */
[----:B------:R-:W0:Y:S01]  /*12670*/  LDCU UR12, c[0x0][0x398] ;  /* 0x00007300ff0c77ac */ /* 0x000e220008000800 */
[----:B-1----:R-:W-:-:S02]  /*12680*/  PRMT R244, R244, 0x9910, RZ ;  /* 0x00009910f4f47816 */ /* 0x002fc400000000ff */
[----:B------:R-:W3:Y:S01]  /*12690*/  LDL.LU R174, [R1+0x498] ;  /* 0x0004980001ae7983 */ /* 0x000ee20000300800 */
[----:B------:R-:W1:Y:S01]  /*126a0*/  LDCU UR8, c[0x0][0x39c] ;  /* 0x00007380ff0877ac */ /* 0x000e620008000800 */
[----:B------:R-:W-:Y:S02]  /*126b0*/  SHF.R.S32.HI R244, RZ, 0x8, R244 ;  /* 0x00000008fff47819 */ /* 0x000fe400000114f4 */
[----:B------:R-:W3:Y:S01]  /*126c0*/  LDL.LU R175, [R1+0x49c] ;  /* 0x00049c0001af7983 */ /* 0x000ee20000300800 */
[----:B------:R-:W0:Y:S03]  /*126d0*/  LDCU UR16, c[0x0][0x398] ;  /* 0x00007300ff1077ac */ /* 0x000e260008000800 */
[----:B--2---:R5:W-:Y:S04]  /*126e0*/  @P0 STG.E.U8 desc[UR24][R172.64], R243 ;  /* 0x000000f3ac000986 */ /* 0x004be8000c101118 */
[----:B------:R2:W-:Y:S01]  /*126f0*/  @P5 STG.E.U8 desc[UR24][R238.64], R244 ;  /* 0x000000f4ee005986 */ /* 0x0005e2000c101118 */
[----:B-----5:R-:W-:-:S03]  /*12700*/  F2FP.SATFINITE.E5M2.F32.PACK_AB_MERGE_C R243, R187, R186, RZ ;  /* 0x000000babbf3723e */ /* 0x020fc600048060ff */
[----:B------:R-:W5:Y:S04]  /*12710*/  LDL.LU R172, [R1+0x98] ;  /* 0x0000980001ac7983 */ /* 0x000f680000300800 */
[----:B------:R0:W-:Y:S01]  /*12720*/  @P4 STG.E.U8 desc[UR24][R236.64], R243 ;  /* 0x000000f3ec004986 */ /* 0x0001e2000c101118 */
[----:B------:R-:W-:Y:S01]  /*12730*/  ISETP.LT.AND P4, PT, R2, UR14, !P6 ;  /* 0x0000000e02007c0c */ /* 0x000fe2000f781270 */
[----:B------:R-:W1:Y:S01]  /*12740*/  LDCU UR14, c[0x0][0x398] ;  /* 0x00007300ff0e77ac */ /* 0x000e620008000800 */
[----:B--2---:R-:W-:Y:S01]  /*12750*/  PRMT R238, R243, 0x9910, RZ ;  /* 0x00009910f3ee7816 */ /* 0x004fe200000000ff */
[----:B------:R-:W5:Y:S01]  /*12760*/  LDL.LU R173, [R1+0x9c] ;  /* 0x00009c0001ad7983 */ /* 0x000f620000300800 */
[----:B0-----:R-:W-:-:S05]  /*12770*/  F2FP.SATFINITE.E5M2.F32.PACK_AB_MERGE_C R237, R185, R184, RZ ;  /* 0x000000b8b9ed723e */ /* 0x001fca00048060ff */
[----:B------:R0:W-:Y:S02]  /*12780*/  @P1 STG.E.U8 desc[UR24][R234.64], R237 ;  /* 0x000000edea001986 */ /* 0x0001e4000c101118 */
[----:B0-----:R-:W-:-:S05]  /*12790*/  SHF.R.S32.HI R234, RZ, 0x8, R238 ;  /* 0x00000008ffea7819 */ /* 0x001fca00000114ee */
[----:B------:R0:W-:Y:S02]  /*127a0*/  @P4 STG.E.U8 desc[UR24][R232.64], R234 ;  /* 0x000000eae8004986 */ /* 0x0001e4000c101118 */
[----:B0-----:R-:W-:Y:S02]  /*127b0*/  F2FP.SATFINITE.E5M2.F32.PACK_AB_MERGE_C R233, R183, R182, RZ ;  /* 0x000000b6b7e9723e */ /* 0x001fe400048060ff */
[----:B------:R-:W2:Y:S04]  /*127c0*/  LDL.LU R182, [R1+0x480] ;  /* 0x0004800001b67983 */ /* 0x000ea80000300800 */
[----:B------:R-:W2:Y:S01]  /*127d0*/  LDL.LU R183, [R1+0x484] ;  /* 0x0004840001b77983 */ /* 0x000ea20000300800 */
[----:B----4-:R-:W-:-:S03]  /*127e0*/  F2FP.SATFINITE.E5M2.F32.PACK_AB_MERGE_C R234, R181, R180, RZ ;  /* 0x000000b4b5ea723e */ /* 0x010fc600048060ff */
[----:B------:R-:W4:Y:S04]  /*127f0*/  LDL.LU R180, [R1+0x80] ;  /* 0x0000800001b47983 */ /* 0x000f280000300800 */
[----:B------:R-:W4:Y:S01]  /*12800*/  LDL.LU R181, [R1+0x84] ;  /* 0x0000840001b57983 */ /* 0x000f220000300800 */
[----:B------:R-:W-:Y:S01]  /*12810*/  ISETP.GE.AND P0, PT, R242, UR6, PT ;  /* 0x00000006f2007c0c */ /* 0x000fe2000bf06270 */
[----:B------:R-:W0:Y:S01]  /*12820*/  LDCU UR6, c[0x0][0x398] ;  /* 0x00007300ff0677ac */ /* 0x000e220008000800 */
[----:B------:R-:W-:Y:S01]  /*12830*/  PRMT R237, R237, 0x9910, RZ ;  /* 0x00009910eded7816 */ /* 0x000fe200000000ff */
[----:B------:R-:W-:Y:S01]  /*12840*/  VIADD R242, R0, 0x21 ;  /* 0x0000002100f27836 */ /* 0x000fe20000000000 */
[----:B------:R-:W-:Y:S01]  /*12850*/  ISETP.LT.AND P4, PT, R2, UR11, !P2 ;  /* 0x0000000b02007c0c */ /* 0x000fe2000d781270 */
[----:B------:R-:W-:-:S02]  /*12860*/  VIADD R236, R0, 0x22 ;  /* 0x0000002200ec7836 */ /* 0x000fc40000000000 */
[----:B------:R-:W-:Y:S01]  /*12870*/  IMAD.MOV.U32 R232, RZ, RZ, R237 ;  /* 0x000000ffffe87224 */ /* 0x000fe200078e00ed */
[----:B------:R-:W-:Y:S01]  /*12880*/  ISETP.GE.AND P5, PT, R242, UR4, PT ;  /* 0x00000004f2007c0c */ /* 0x000fe2000bfa6270 */
[----:B------:R-:W1:Y:S01]  /*12890*/  LDCU UR4, c[0x0][0x39c] ;  /* 0x00007380ff0477ac */ /* 0x000e620008000800 */
[C---:B0-----:R-:W-:Y:S01]  /*128a0*/  ISETP.LT.AND P6, PT, R3.reuse, UR6, !P6 ;  /* 0x0000000603007c0c */ /* 0x041fe2000f7c1270 */
[----:B------:R-:W0:Y:S01]  /*128b0*/  LDCU UR11, c[0x0][0x398] ;  /* 0x00007300ff0b77ac */ /* 0x000e220008000800 */
[----:B------:R-:W-:Y:S02]  /*128c0*/  SHF.R.S32.HI R232, RZ, 0x8, R232 ;  /* 0x00000008ffe87819 */ /* 0x000fe400000114e8 */
[----:B------:R-:W-:Y:S01]  /*128d0*/  ISETP.LT.AND P2, PT, R3, UR12, !P2 ;  /* 0x0000000c03007c0c */ /* 0x000fe2000d741270 */
[----:B------:R-:W0:Y:S01]  /*128e0*/  LDCU UR12, c[0x0][0x398] ;  /* 0x00007300ff0c77ac */ /* 0x000e220008000800 */
[----:B-1----:R-:W-:Y:S01]  /*128f0*/  ISETP.GE.AND P1, PT, R236, UR8, PT ;  /* 0x00000008ec007c0c */ /* 0x002fe2000bf26270 */
[----:B------:R-:W1:Y:S06]  /*12900*/  LDCU UR8, c[0x0][0x398] ;  /* 0x00007300ff0877ac */ /* 0x000e6c0008000800 */
[----:B------:R0:W-:Y:S01]  /*12910*/  @P6 STG.E.U8 desc[UR24][R230.64], R232 ;  /* 0x000000e8e6006986 */ /* 0x0001e2000c101118 */
[----:B------:R-:W-:Y:S01]  /*12920*/  ISETP.LT.AND P6, PT, R2, UR14, !P3 ;  /* 0x0000000e02007c0c */ /* 0x000fe2000dfc1270 */
[----:B------:R-:W1:Y:S02]  /*12930*/  LDCU UR14, c[0x0][0x398] ;  /* 0x00007300ff0e77ac */ /* 0x000e640008000800 */
[----:B------:R1:W-:Y:S01]  /*12940*/  @P4 STG.E.U8 desc[UR24][R206.64], R233 ;  /* 0x000000e9ce004986 */ /* 0x0003e2000c101118 */
[----:B------:R-:W2:Y:S01]  /*12950*/  LDCU UR6, c[0x0][0x39c] ;  /* 0x00007380ff0677ac */ /* 0x000ea20008000800 */
[----:B0-----:R-:W-:Y:S01]  /*12960*/  PRMT R231, R233, 0x9910, RZ ;  /* 0x00009910e9e77816 */ /* 0x001fe200000000ff */
[----:B------:R-:W-:-:S04]  /*12970*/  VIADD R230, R0, 0x23 ;  /* 0x0000002300e67836 */ /* 0x000fc80000000000 */
[----:B-1----:R-:W-:Y:S01]  /*12980*/  IMAD.MOV.U32 R206, RZ, RZ, R231 ;  /* 0x000000ffffce7224 */ /* 0x002fe200078e00e7 */
[----:B------:R0:W-:Y:S01]  /*12990*/  @P2 STG.E.U8 desc[UR24][R200.64], R234 ;  /* 0x000000eac8002986 */ /* 0x0001e2000c101118 */
[----:B------:R-:W-:Y:S01]  /*129a0*/  ISETP.GE.AND P4, PT, R230, UR4, PT ;  /* 0x00000004e6007c0c */ /* 0x000fe2000bf86270 */
[----:B------:R-:W-:Y:S01]  /*129b0*/  VIADD R230, R240, UR60 ;  /* 0x0000003cf0e67c36 */ /* 0x000fe20008000000 */
[----:B------:R-:W-:Y:S01]  /*129c0*/  ISETP.LT.AND P3, PT, R3, UR8, !P3 ;  /* 0x0000000803007c0c */ /* 0x000fe2000df61270 */
[----:B------:R-:W1:Y:S01]  /*129d0*/  LDCU UR4, c[0x0][0x39c] ;  /* 0x00007380ff0477ac */ /* 0x000e620008000800 */
[----:B------:R-:W-:Y:S01]  /*129e0*/  PRMT R232, R234, 0x9910, RZ ;  /* 0x00009910eae87816 */ /* 0x000fe200000000ff */
[----:B------:R-:W1:Y:S01]  /*129f0*/  LDCU UR8, c[0x0][0x39c] ;  /* 0x00007380ff0877ac */ /* 0x000e620008000800 */
[----:B0-----:R-:W-:Y:S02]  /*12a00*/  SHF.R.S32.HI R201, RZ, 0x8, R206 ;  /* 0x00000008ffc97819 */ /* 0x001fe400000114ce */
[----:B------:R-:W-:-:S03]  /*12a10*/  IADD3 R200, P2, PT, R240, R198, RZ ;  /* 0x000000c6f0c87210 */ /* 0x000fc60007f5e0ff */
[----:B------:R0:W-:Y:S02]  /*12a20*/  @P6 STG.E.U8 desc[UR24][R228.64], R201 ;  /* 0x000000c9e4006986 */ /* 0x0001e4000c101118 */
[----:B0-----:R-:W-:Y:S01]  /*12a30*/  IMAD.X R201, R241, 0x1, R199, P2 ;  /* 0x00000001f1c97824 */ /* 0x001fe200010e06c7 */
[----:B------:R-:W-:Y:S02]  /*12a40*/  SHF.R.S32.HI R228, RZ, 0x1f, R230 ;  /* 0x0000001fffe47819 */ /* 0x000fe400000114e6 */
[----:B------:R-:W-:-:S05]  /*12a50*/  IADD3 R206, P2, PT, R230, R197, RZ ;  /* 0x000000c5e6ce7210 */ /* 0x000fca0007f5e0ff */
[----:B------:R-:W-:Y:S01]  /*12a60*/  IMAD.X R207, R228, 0x1, R196, P2 ;  /* 0x00000001e4cf7824 */ /* 0x000fe200010e06c4 */
[----:B------:R-:W-:Y:S02]  /*12a70*/  ISETP.LT.AND P2, PT, R2, UR11, !P0 ;  /* 0x0000000b02007c0c */ /* 0x000fe4000c741270 */
[----:B------:R-:W-:Y:S02]  /*12a80*/  SHF.R.S32.HI R232, RZ, 0x8, R232 ;  /* 0x00000008ffe87819 */ /* 0x000fe400000114e8 */
[----:B--2---:R-:W-:Y:S01]  /*12a90*/  F2FP.SATFINITE.E5M2.F32.PACK_AB_MERGE_C R231, R183, R182, RZ ;  /* 0x000000b6b7e7723e */ /* 0x004fe200048060ff */
[----:B------:R-:W-:Y:S01]  /*12aa0*/  VIADD R229, R0, 0x24 ;  /* 0x0000002400e57836 */ /* 0x000fe20000000000 */
[----:B------:R-:W-:Y:S01]  /*12ab0*/  ISETP.LT.AND P0, PT, R3, UR12, !P0 ;  /* 0x0000000c03007c0c */ /* 0x000fe2000c701270 */
[----:B------:R0:W-:Y:S01]  /*12ac0*/  @P3 STG.E.U8 desc[UR24][R226.64], R232 ;  /* 0x000000e8e2003986 */ /* 0x0001e2000c101118 */
[----:B------:R-:W2:Y:S05]  /*12ad0*/  LDCU UR11, c[0x0][0x398] ;  /* 0x00007300ff0b77ac */ /* 0x000eaa0008000800 */
[----:B------:R4:W-:Y:S01]  /*12ae0*/  @P2 STG.E.U8 desc[UR24][R224.64], R231 ;  /* 0x000000e7e0002986 */ /* 0x0009e2000c101118 */
[----:B------:R-:W-:Y:S01]  /*12af0*/  ISETP.LT.AND P2, PT, R2, UR14, !P5 ;  /* 0x0000000e02007c0c */ /* 0x000fe2000ef41270 */
[----:B------:R-:W1:Y:S01]  /*12b00*/  LDCU UR12, c[0x0][0x398] ;  /* 0x00007300ff0c77ac */ /* 0x000e620008000800 */
[----:B------:R-:W-:Y:S01]  /*12b10*/  ISETP.GE.AND P6, PT, R229, UR6, PT ;  /* 0x00000006e5007c0c */ /* 0x000fe2000bfc6270 */
[----:B------:R-:W1:Y:S01]  /*12b20*/  LDCU UR6, c[0x0][0x398] ;  /* 0x00007300ff0677ac */ /* 0x000e620008000800 */
[----:B0-----:R-:W-:-:S02]  /*12b30*/  PRMT R226, R231, 0x9910, RZ ;  /* 0x00009910e7e27816 */ /* 0x001fc400000000ff */
[----:B----4-:R-:W-:Y:S01]  /*12b40*/  F2FP.SATFINITE.E5M2.F32.PACK_AB_MERGE_C R225, R181, R180, RZ ;  /* 0x000000b4b5e1723e */ /* 0x010fe200048060ff */
[----:B------:R-:W0:Y:S04]  /*12b50*/  LDCU UR14, c[0x0][0x398] ;  /* 0x00007300ff0e77ac */ /* 0x000e280008000800 */
[----:B------:R4:W-:Y:S02]  /*12b60*/  @P0 STG.E.U8 desc[UR24][R222.64], R225 ;  /* 0x000000e1de000986 */ /* 0x0009e4000c101118 */
[----:B----4-:R-:W-:-:S05]  /*12b70*/  SHF.R.S32.HI R222, RZ, 0x8, R226 ;  /* 0x00000008ffde7819 */ /* 0x010fca00000114e2 */
[----:B------:R4:W-:Y:S02]  /*12b80*/  @P2 STG.E.U8 desc[UR24][R220.64], R222 ;  /* 0x000000dedc002986 */ /* 0x0009e4000c101118 */
[----:B----4-:R-:W-:Y:S02]  /*12b90*/  F2FP.SATFINITE.E5M2.F32.PACK_AB_MERGE_C R221, R179, R178, RZ ;  /* 0x000000b2b3dd723e */ /* 0x010fe400048060ff */
[----:B------:R-:W4:Y:S01]  /*12ba0*/  LDL.LU R178, [R1+0x490] ;  /* 0x0004900001b27983 */ /* 0x000f220000300800 */
[----:B---3--:R-:W-:-:S03]  /*12bb0*/  F2FP.SATFINITE.E5M2.F32.PACK_AB_MERGE_C R222, R177, R176, RZ ;  /* 0x000000b0b1de723e */ /* 0x008fc600048060ff */
[----:B------:R-:W4:Y:S04]  /*12bc0*/  LDL.LU R179, [R1+0x494] ;  /* 0x0004940001b37983 */ /* 0x000f280000300800 */
[----:B------:R-:W3:Y:S04]  /*12bd0*/  LDL.LU R176, [R1+0x90] ;  /* 0x0000900001b07983 */ /* 0x000ee80000300800 */
[----:B------:R-:W3:Y:S01]  /*12be0*/  LDL.LU R177, [R1+0x94] ;  /* 0x0000940001b17983 */ /* 0x000ee20000300800 */
[----:B------:R-:W-:Y:S01]  /*12bf0*/  PRMT R225, R225, 0x9910, RZ ;  /* 0x00009910e1e17816 */ /* 0x000fe200000000ff */
[C---:B------:R-:W-:Y:S01]  /*12c00*/  VIADD R229, R0.reuse, 0x25 ;  /* 0x0000002500e57836 */ /* 0x040fe20000000000 */
[----:B-1----:R-:W-:Y:S01]  /*12c10*/  ISETP.LT.AND P5, PT, R3, UR6, !P5 ;  /* 0x0000000603007c0c */ /* 0x002fe2000efa1270 */
[----:B------:R-:W-:Y:S01]  /*12c20*/  VIADD R224, R0, 0x26 ;  /* 0x0000002600e07836 */ /* 0x000fe20000000000 */
[----:B--2---:R-:W-:Y:S01]  /*12c30*/  ISETP.LT.AND P2, PT, R2, UR11, !P1 ;  /* 0x0000000b02007c0c */ /* 0x004fe2000cf41270 */
[----:B------:R-:W-:Y:S01]  /*12c40*/  IMAD.MOV.U32 R220, RZ, RZ, R225 ;  /* 0x000000ffffdc7224 */ /* 0x000fe200078e00e1 */
[----:B------:R-:W-:Y:S01]  /*12c50*/  ISETP.GE.AND P3, PT, R229, UR4, PT ;  /* 0x00000004e5007c0c */ /* 0x000fe2000bf66270 */
[----:B------:R-:W1:Y:S01]  /*12c60*/  LDCU UR4, c[0x0][0x39c] ;  /* 0x00007380ff0477ac */ /* 0x000e620008000800 */
[----:B------:R-:W-:-:S02]  /*12c70*/  ISETP.LT.AND P1, PT, R3, UR12, !P1 ;  /* 0x0000000c03007c0c */ /* 0x000fc4000cf21270 */
[----:B------:R-:W-:Y:S01]  /*12c80*/  SHF.R.S32.HI R220, RZ, 0x8, R220 ;  /* 0x00000008ffdc7819 */ /* 0x000fe200000114dc */
[----:B------:R-:W2:Y:S01]  /*12c90*/  LDCU UR11, c[0x0][0x398] ;  /* 0x00007300ff0b77ac */ /* 0x000ea20008000800 */
[----:B------:R-:W-:-:S03]  /*12ca0*/  ISETP.GE.AND P0, PT, R224, UR8, PT ;  /* 0x00000008e0007c0c */ /* 0x000fc6000bf06270 */
[----:B------:R1:W-:Y:S01]  /*12cb0*/  @P5 STG.E.U8 desc[UR24][R218.64], R220 ;  /* 0x000000dcda005986 */ /* 0x0003e2000c101118 */
[----:B------:R-:W2:Y:S01]  /*12cc0*/  LDCU UR8, c[0x0][0x398] ;  /* 0x00007300ff0877ac */ /* 0x000ea20008000800 */
[----:B0-----:R-:W-:Y:S02]  /*12cd0*/  ISETP.LT.AND P5, PT, R2, UR14, !P4 ;  /* 0x0000000e02007c0c */ /* 0x001fe4000e7a1270 */
[----:B------:R0:W-:Y:S01]  /*12ce0*/  @P2 STG.E.U8 desc[UR24][R204.64], R221 ;  /* 0x000000ddcc002986 */ /* 0x0001e2000c101118 */
[----:B------:R-:W2:Y:S01]  /*12cf0*/  LDCU UR12, c[0x0][0x398] ;  /* 0x00007300ff0c77ac */ /* 0x000ea20008000800 */
[----:B------:R-:W2:Y:S01]  /*12d00*/  LDCU UR6, c[0x0][0x39c] ;  /* 0x00007380ff0677ac */ /* 0x000ea20008000800 */
[----:B-1----:R-:W-:Y:S01]  /*12d10*/  PRMT R219, R221, 0x9910, RZ ;  /* 0x00009910dddb7816 */ /* 0x002fe200000000ff */
[----:B------:R-:W-:Y:S01]  /*12d20*/  VIADD R218, R0, 0x27 ;  /* 0x0000002700da7836 */ /* 0x000fe20000000000 */
[----:B------:R-:W1:Y:S03]  /*12d30*/  LDCU UR14, c[0x0][0x398] ;  /* 0x00007300ff0e77ac */ /* 0x000e660008000800 */
[----:B0-----:R-:W-:Y:S01]  /*12d40*/  IMAD.MOV.U32 R204, RZ, RZ, R219 ;  /* 0x000000ffffcc7224 */ /* 0x001fe200078e00db */
[----:B------:R0:W-:Y:S01]  /*12d50*/  @P1 STG.E.U8 desc[UR24][R202.64], R222 ;  /* 0x000000deca001986 */ /* 0x0001e2000c101118 */
[----:B------:R-:W-:Y:S01]  /*12d60*/  ISETP.GE.AND P2, PT, R218, UR4, PT ;  /* 0x00000004da007c0c */ /* 0x000fe2000bf46270 */
[----:B------:R-:W1:Y:S01]  /*12d70*/  LDCU UR4, c[0x0][0x39c] ;  /* 0x00007380ff0477ac */ /* 0x000e620008000800 */
[----:B------:R-:W-:Y:S01]  /*12d80*/  VIADD R218, R230, UR60 ;  /* 0x0000003ce6da7c36 */ /* 0x000fe20008000000 */
[----:B0-----:R-:W-:-:S02]  /*12d90*/  SHF.R.S32.HI R202, RZ, 0x8, R204 ;  /* 0x00000008ffca7819 */ /* 0x001fc400000114cc */
[----:B------:R-:W-:-:S03]  /*12da0*/  IADD3 R204, P1, PT, R230, R198, RZ ;  /* 0x000000c6e6cc7210 */ /* 0x000fc60007f3e0ff */
[----:B------:R0:W-:Y:S02]  /*12db0*/  @P5 STG.E.U8 desc[UR24][R214.64], R202 ;  /* 0x000000cad6005986 */ /* 0x0001e4000c101118 */
[----:B------:R-:W-:Y:S01]  /*12dc0*/  IMAD.X R205, R228, 0x1, R199, P1 ;  /* 0x00000001e4cd7824 */ /* 0x000fe200008e06c7 */
[----:B--2---:R-:W-:Y:S01]  /*12dd0*/  ISETP.LT.AND P4, PT, R3, UR8, !P4 ;  /* 0x0000000803007c0c */ /* 0x004fe2000e781270 */
[----:B------:R-:W2:Y:S01]  /*12de0*/  LDCU UR8, c[0x0][0x398] ;  /* 0x00007300ff0877ac */ /* 0x000ea20008000800 */
[----:B0-----:R-:W-:Y:S02]  /*12df0*/  SHF.R.S32.HI R214, RZ, 0x1f, R218 ;  /* 0x0000001fffd67819 */ /* 0x001fe400000114da */
[----:B------:R-:W-:Y:S01]  /*12e00*/  IADD3 R202, P1, PT, R218, R197, RZ ;  /* 0x000000c5daca7210 */ /* 0x000fe20007f3e0ff */
[----:B------:R-:W-:Y:S01]  /*12e10*/  VIADD R215, R0, 0x28 ;  /* 0x0000002800d77836 */ /* 0x000fe20000000000 */
[----:B------:R-:W-:-:S03]  /*12e20*/  PRMT R219, R222, 0x9910, RZ ;  /* 0x00009910dedb7816 */ /* 0x000fc600000000ff */
[----:B------:R-:W-:Y:S01]  /*12e30*/  IMAD.X R203, R214, 0x1, R196, P1 ;  /* 0x00000001d6cb7824 */ /* 0x000fe200008e06c4 */
[----:B------:R-:W-:Y:S01]  /*12e40*/  ISETP.LT.AND P1, PT, R2, UR11, !P6 ;  /* 0x0000000b02007c0c */ /* 0x000fe2000f721270 */
[----:B------:R-:W0:Y:S01]  /*12e50*/  LDCU UR11, c[0x0][0x398] ;  /* 0x00007300ff0b77ac */ /* 0x000e220008000800 */
[----:B------:R-:W-:Y:S02]  /*12e60*/  ISETP.LT.AND P6, PT, R3, UR12, !P6 ;  /* 0x0000000c03007c0c */ /* 0x000fe4000f7c1270 */
[----:B-1----:R-:W-:Y:S01]  /*12e70*/  ISETP.GE.AND P5, PT, R215, UR4, PT ;  /* 0x00000004d7007c0c */ /* 0x002fe2000bfa6270 */
[----:B------:R-:W-:Y:S01]  /*12e80*/  VIADD R215, R0, 0x29 ;  /* 0x0000002900d77836 */ /* 0x000fe20000000000 */
[----:B------:R-:W-:Y:S01]  /*12e90*/  SHF.R.S32.HI R219, RZ, 0x8, R219 ;  /* 0x00000008ffdb7819 */ /* 0x000fe200000114db */
[----:B------:R-:W1:Y:S04]  /*12ea0*/  LDCU UR4, c[0x0][0x39c] ;  /* 0x00007380ff0477ac */ /* 0x000e680008000800 */
[----:B------:R-:W-:Y:S01]  /*12eb0*/  @P4 STG.E.U8 desc[UR24][R216.64], R219 ;  /* 0x000000dbd8004986 */ /* 0x000fe2000c101118 */
[----:B------:R-:W-:Y:S01]  /*12ec0*/  ISETP.GE.AND P4, PT, R215, UR6, PT ;  /* 0x00000006d7007c0c */ /* 0x000fe2000bf86270 */
[----:B------:R-:W0:Y:S01]  /*12ed0*/  LDCU UR6, c[0x0][0x398] ;  /* 0x00007300ff0677ac */ /* 0x000e220008000800 */
[----:B------:R-:W0:Y:S01]  /*12ee0*/  LDCU UR12, c[0x0][0x398] ;  /* 0x00007300ff0c77ac */ /* 0x000e220008000800 */
[----:B----4-:R-:W-:-:S05]  /*12ef0*/  F2FP.SATFINITE.E5M2.F32.PACK_AB_MERGE_C R220, R179, R178, RZ ;  /* 0x000000b2b3dc723e */ /* 0x010fca00048060ff */
[----:B------:R4:W-:Y:S01]  /*12f00*/  @P1 STG.E.U8 desc[UR24][R212.64], R220 ;  /* 0x000000dcd4001986 */ /* 0x0009e2000c101118 */
[----:B---3--:R-:W-:Y:S02]  /*12f10*/  F2FP.SATFINITE.E5M2.F32.PACK_AB_MERGE_C R215, R177, R176, RZ ;  /* 0x000000b0b1d7723e */ /* 0x008fe400048060ff */
[----:B------:R-:W-:Y:S01]  /*12f20*/  ISETP.LT.AND P1, PT, R2, UR14, !P3 ;  /* 0x0000000e02007c0c */ /* 0x000fe2000df21270 */
[----:B------:R-:W3:Y:S02]  /*12f30*/  LDCU UR14, c[0x0][0x398] ;  /* 0x00007300ff0e77ac */ /* 0x000ee40008000800 */
[----:B------:R0:W-:Y:S01]  /*12f40*/  @P6 STG.E.U8 desc[UR24][R210.64], R215 ;  /* 0x000000d7d2006986 */ /* 0x0001e2000c101118 */
[----:B----4-:R-:W-:-:S05]  /*12f50*/  PRMT R220, R220, 0x9910, RZ ;  /* 0x00009910dcdc7816 */ /* 0x010fca00000000ff */
[----:B0-----:R-:W-:-:S05]  /*12f60*/  IMAD.MOV.U32 R211, RZ, RZ, R220 ;  /* 0x000000ffffd37224 */ /* 0x001fca00078e00dc */
[----:B------:R-:W-:-:S05]  /*12f70*/  SHF.R.S32.HI R211, RZ, 0x8, R211 ;  /* 0x00000008ffd37819 */ /* 0x000fca00000114d3 */
[----:B------:R0:W-:Y:S02]  /*12f80*/  @P1 STG.E.U8 desc[UR24][R208.64], R211 ;  /* 0x000000d3d0001986 */ /* 0x0001e4000c101118 */
[----:B0-----:R-:W-:Y:S02]  /*12f90*/  F2FP.SATFINITE.E5M2.F32.PACK_AB_MERGE_C R209, R175, R174, RZ ;  /* 0x000000aeafd1723e */ /* 0x001fe400048060ff */
[----:B------:R-:W4:Y:S01]  /*12fa0*/  LDL.LU R174, [R1+0x4a0] ;  /* 0x0004a00001ae7983 */ /* 0x000f220000300800 */
[----:B-----5:R-:W-:-:S03]  /*12fb0*/  F2FP.SATFINITE.E5M2.F32.PACK_AB_MERGE_C R208, R173, R172, RZ ;  /* 0x000000acadd0723e */ /* 0x020fc600048060ff */
[----:B------:R-:W4:Y:S04]  /*12fc0*/  LDL.LU R175, [R1+0x4a4] ;  /* 0x0004a40001af7983 */ /* 0x000f280000300800 */
[----:B------:R-:W5:Y:S04]  /*12fd0*/  LDL.LU R172, [R1+0xa0] ;  /* 0x0000a00001ac7983 */ /* 0x000f680000300800 */
[----:B------:R-:W5:Y:S01]  /*12fe0*/  LDL.LU R173, [R1+0xa4] ;  /* 0x0000a40001ad7983 */ /* 0x000f620000300800 */
[----:B------:R-:W-:Y:S01]  /*12ff0*/  ISETP.LT.AND P3, PT, R3, UR16, !P3 ;  /* 0x0000001003007c0c */ /* 0x000fe2000df61270 */
[----:B------:R-:W-:Y:S01]  /*13000*/  VIADD R210, R0, 0x2a ;  /* 0x0000002a00d27836 */ /* 0x000fe20000000000 */
[----:B------:R-:W-:Y:S01]  /*13010*/  PRMT R212, R215, 0x9910, RZ ;  /* 0x00009910d7d47816 */ /* 0x000fe200000000ff */
[----:B------:R-:W0:Y:S01]  /*13020*/  LDCU UR16, c[0x0][0x398] ;  /* 0x00007300ff1077ac */ /* 0x000e220008000800 */
[----:B--2---:R-:W-:-:S02]  /*13030*/  ISETP.LT.AND P6, PT, R2, UR8, !P0 ;  /* 0x0000000802007c0c */ /* 0x004fc4000c7c1270 */
[----:B-1----:R-:W-:Y:S01]  /*13040*/  ISETP.GE.AND P1, PT, R210, UR4, PT ;  /* 0x00000004d2007c0c */ /* 0x002fe2000bf26270 */
[----:B------:R-:W1:Y:S01]  /*13050*/  LDCU UR4, c[0x0][0x39c] ;  /* 0x00007380ff0477ac */ /* 0x000e620008000800 */
[----:B------:R-:W-:Y:S01]  /*13060*/  SHF.R.S32.HI R210, RZ, 0x8, R212 ;  /* 0x00000008ffd27819 */ /* 0x000fe200000114d4 */
[----:B------:R-:W2:Y:S04]  /*13070*/  LDCU UR8, c[0x0][0x398] ;  /* 0x00007300ff0877ac */ /* 0x000ea80008000800 */
[----:B------:R0:W-:Y:S04]  /*13080*/  @P3 STG.E.U8 desc[UR24][R200.64], R210 ;  /* 0x000000d2c8003986 */ /* 0x0001e8000c101118 */
[----:B------:R1:W-:Y:S01]  /*13090*/  @P6 STG.E.U8 desc[UR24][R206.64], R209 ;  /* 0x000000d1ce006986 */ /* 0x0003e2000c101118 */
[----:B------:R-:W-:Y:S01]  /*130a0*/  ISETP.LT.AND P6, PT, R3, UR11, !P0 ;  /* 0x0000000b03007c0c */ /* 0x000fe2000c7c1270 */
[----:B------:R-:W2:Y:S01]  /*130b0*/  LDCU UR11, c[0x0][0x398] ;  /* 0x00007300ff0b77ac */ /* 0x000ea20008000800 */
[----:B0-----:R-:W-:-:S05]  /*130c0*/  IADD3 R200, P3, PT, R218, R198, RZ ;  /* 0x000000c6dac87210 */ /* 0x001fca0007f7e0ff */
[----:B------:R-:W-:Y:S01]  /*130d0*/  IMAD.X R201, R214, 0x1, R199, P3 ;  /* 0x00000001d6c97824 */ /* 0x000fe200018e06c7 */
[----:B------:R-:W-:Y:S01]  /*130e0*/  ISETP.LT.AND P3, PT, R2, UR6, !P2 ;  /* 0x0000000602007c0c */ /* 0x000fe2000d761270 */
[----:B-1----:R-:W-:Y:S01]  /*130f0*/  VIADD R206, R0, 0x2b ;  /* 0x0000002b00ce7836 */ /* 0x002fe20000000000 */
[----:B------:R-:W-:-:S03]  /*13100*/  PRMT R209, R209, 0x9910, RZ ;  /* 0x00009910d1d17816 */ /* 0x000fc600000000ff */
[----:B------:R0:W-:Y:S01]  /*13110*/  @P6 STG.E.U8 desc[UR24][R204.64], R208 ;  /* 0x000000d0cc006986 */ /* 0x0001e2000c101118 */
[----:B------:R-:W-:Y:S01]  /*13120*/  PRMT R207, R208, 0x9910, RZ ;  /* 0x00009910d0cf7816 */ /* 0x000fe200000000ff */
[----:B------:R-:W1:Y:S01]  /*13130*/  LDCU UR6, c[0x0][0x39c] ;  /* 0x00007380ff0677ac */ /* 0x000e620008000800 */
[----:B------:R-:W-:Y:S02]  /*13140*/  ISETP.GE.AND P0, PT, R206, UR4, PT ;  /* 0x00000004ce007c0c */ /* 0x000fe4000bf06270 */
[----:B------:R-:W-:Y:S01]  /*13150*/  SHF.R.S32.HI R206, RZ, 0x8, R209 ;  /* 0x00000008ffce7819 */ /* 0x000fe200000114d1 */
[----:B------:R-:W1:Y:S04]  /*13160*/  LDCU UR4, c[0x0][0x39c] ;  /* 0x00007380ff0477ac */ /* 0x000e680008000800 */
[----:B------:R4:W-:Y:S01]  /*13170*/  @P3 STG.E.U8 desc[UR24][R202.64], R206 ;  /* 0x000000ceca003986 */ /* 0x0009e2000c101118 */
[----:B0-----:R-:W-:-:S02]  /*13180*/  SHF.R.S32.HI R204, RZ, 0x8, R207 ;  /* 0x00000008ffcc7819 */ /* 0x001fc400000114cf */
[----:B----4-:R-:W-:Y:S02]  /*13190*/  F2FP.SATFINITE.E5M2.F32.PACK_AB_MERGE_C R206, R175, R174, RZ ;  /* 0x000000aeafce723e */ /* 0x010fe400048060ff */
[----:B------:R-:W4:Y:S04]  /*131a0*/  LDL.LU R174, [R1+0x4a8] ;  /* 0x0004a80001ae7983 */ /* 0x000f280000300800 */
[----:B------:R-:W4:Y:S01]  /*131b0*/  LDL.LU R175, [R1+0x4ac] ;  /* 0x0004ac0001af7983 */ /* 0x000f220000300800 */
[----:B-----5:R-:W-:-:S03]  /*131c0*/  F2FP.SATFINITE.E5M2.F32.PACK_AB_MERGE_C R207, R173, R172, RZ ;  /* 0x000000acadcf723e */ /* 0x020fc600048060ff */
[----:B------:R-:W5:Y:S04]  /*131d0*/  LDL.LU R172, [R1+0xa8] ;  /* 0x0000a80001ac7983 */ /* 0x000f680000300800 */
[----:B------:R-:W5:Y:S01]  /*131e0*/  LDL.LU R173, [R1+0xac] ;  /* 0x0000ac0001ad7983 */ /* 0x000f620000300800 */
[----:B------:R-:W-:Y:S01]  /*131f0*/  ISETP.LT.AND P2, PT, R3, UR12, !P2 ;  /* 0x0000000c03007c0c */ /* 0x000fe2000d741270 */
[----:B------:R-:W0:-:S12]  /*13200*/  LDCU UR12, c[0x0][0x398] ;  /* 0x00007300ff0c77ac */ /* 0x000e180008000800 */
[----:B------:R0:W-:Y:S01]  /*13210*/  @P2 STG.E.U8 desc[UR24][R200.64], R204 ;  /* 0x000000ccc8002986 */ /* 0x0001e2000c101118 */
[----:B--2---:R-:W-:Y:S01]  /*13220*/  ISETP.LT.AND P2, PT, R2, UR8, !P5 ;  /* 0x0000000802007c0c */ /* 0x004fe2000ef41270 */
[----:B------:R-:W-:Y:S01]  /*13230*/  VIADD R205, R0, 0x2d ;  /* 0x0000002d00cd7836 */ /* 0x000fe20000000000 */
[----:B------:R-:W-:Y:S01]  /*13240*/  ISETP.LT.AND P5, PT, R3, UR11, !P5 ;  /* 0x0000000b03007c0c */ /* 0x000fe2000efa1270 */
[----:B------:R-:W2:Y:S01]  /*13250*/  LDCU UR8, c[0x0][0x398] ;  /* 0x00007300ff0877ac */ /* 0x000ea20008000800 */
[----:B------:R-:W2:Y:S01]  /*13260*/  LDCU UR11, c[0x0][0x398] ;  /* 0x00007300ff0b77ac */ /* 0x000ea20008000800 */
[----:B0-----:R-:W-:Y:S02]  /*13270*/  VIADD R204, R218, UR60 ;  /* 0x0000003cdacc7c36 */ /* 0x001fe40008000000 */
[----:B------:R-:W-:-:S03]  /*13280*/  VIADD R200, R0, 0x2c ;  /* 0x0000002c00c87836 */ /* 0x000fc60000000000 */
[----:B------:R-:W-:Y:S02]  /*13290*/  SHF.R.S32.HI R201, RZ, 0x1f, R204 ;  /* 0x0000001fffc97819 */ /* 0x000fe400000114cc */
[----:B------:R-:W-:Y:S02]  /*132a0*/  IADD3 R202, P6, PT, R204, R197, RZ ;  /* 0x000000c5ccca7210 */ /* 0x000fe40007fde0ff */
[----:B-1----:R-:W-:Y:S01]  /*132b0*/  ISETP.GE.AND P3, PT, R200, UR4, PT ;  /* 0x00000004c8007c0c */ /* 0x002fe2000bf66270 */
[----:B------:R-:W0:Y:S02]  /*132c0*/  LDCU UR4, c[0x0][0x398] ;  /* 0x00007300ff0477ac */ /* 0x000e240008000800 */
[----:B------:R-:W-:Y:S01]  /*132d0*/  IMAD.X R203, R201, 0x1, R196, P6 ;  /* 0x00000001c9cb7824 */ /* 0x000fe200030e06c4 */
[C---:B------:R-:W-:Y:S01]  /*132e0*/  IADD3 R200, P6, PT, R204.reuse, R198, RZ ;  /* 0x000000c6ccc87210 */ /* 0x040fe20007fde0ff */
[----:B------:R-:W-:-:S04]  /*132f0*/  VIADD R204, R204, UR60 ;  /* 0x0000003ccccc7c36 */ /* 0x000fc80008000000 */
[----:B------:R-:W-:Y:S01]  /*13300*/  IMAD.X R201, R201, 0x1, R199, P6 ;  /* 0x00000001c9c97824 */ /* 0x000fe200030e06c7 */
[----:B------:R1:W-:Y:S04]  /*13310*/  @P2 STG.E.U8 desc[UR24][R202.64], R206 ;  /* 0x000000ceca002986 */ /* 0x0003e8000c101118 */
[----:B------:R0:W-:Y:S01]  /*13320*/  @P5 STG.E.U8 desc[UR24][R200.64], R207 ;  /* 0x000000cfc8005986 */ /* 0x0001e2000c101118 */
[----:B------:R-:W-:Y:S01]  /*13330*/  ISETP.LT.AND P5, PT, R2, UR12, !P4 ;  /* 0x0000000c02007c0c */ /* 0x000fe2000e7a1270 */
[----:B------:R-:W2:Y:S01]  /*13340*/  LDCU UR12, c[0x0][0x398] ;  /* 0x00007300ff0c77ac */ /* 0x000ea20008000800 */
[----:B-1----:R-:W-:Y:S02]  /*13350*/  IADD3 R202, P6, PT, R204, R197, RZ ;  /* 0x000000c5ccca7210 */ /* 0x002fe40007fde0ff */
[----:B------:R-:W-:-:S02]  /*13360*/  PRMT R206, R206, 0x9910, RZ ;  /* 0x00009910cece7816 */ /* 0x000fc400000000ff */
[----:B0-----:R-:W-:Y:S02]  /*13370*/  SHF.R.S32.HI R201, RZ, 0x1f, R204 ;  /* 0x0000001fffc97819 */ /* 0x001fe400000114cc */
[----:B------:R-:W-:-:S03]  /*13380*/  SHF.R.S32.HI R206, RZ, 0x8, R206 ;  /* 0x00000008ffce7819 */ /* 0x000fc600000114ce */
[----:B------:R-:W-:Y:S01]  /*13390*/  IMAD.X R203, R201, 0x1, R196, P6 ;  /* 0x00000001c9cb7824 */ /* 0x000fe200030e06c4 */
[----:B------:R-:W-:Y:S01]  /*133a0*/  ISETP.GE.AND P2, PT, R205, UR6, PT ;  /* 0x00000006cd007c0c */ /* 0x000fe2000bf46270 */
[----:B------:R-:W0:Y:S01]  /*133b0*/  LDCU UR6, c[0x0][0x398] ;  /* 0x00007300ff0677ac */ /* 0x000e220008000800 */
[----:B------:R-:W-:Y:S02]  /*133c0*/  PRMT R205, R207, 0x9910, RZ ;  /* 0x00009910cfcd7816 */ /* 0x000fe400000000ff */
[----:B------:R5:W-:Y:S01]  /*133d0*/  @P5 STG.E.U8 desc[UR24][R202.64], R206 ;  /* 0x000000ceca005986 */ /* 0x000be2000c101118 */
[----:B----4-:R-:W-:-:S03]  /*133e0*/  F2FP.SATFINITE.E5M2.F32.PACK_AB_MERGE_C R207, R175, R174, RZ ;  /* 0x000000aeafcf723e */ /* 0x010fc600048060ff */
[----:B------:R-:W4:Y:S04]  /*133f0*/  LDL.LU R174, [R1+0x4b0] ;  /* 0x0004b00001ae7983 */ /* 0x000f280000300800 */
[----:B------:R-:W4:Y:S01]  /*13400*/  LDL.LU R175, [R1+0x4b4] ;  /* 0x0004b40001af7983 */ /* 0x000f220000300800 */
[----:B-----5:R-:W-:-:S03]  /*13410*/  F2FP.SATFINITE.E5M2.F32.PACK_AB_MERGE_C R206, R173, R172, RZ ;  /* 0x000000acadce723e */ /* 0x020fc600048060ff */
[----:B------:R-:W5:Y:S04]  /*13420*/  LDL.LU R172, [R1+0xb0] ;  /* 0x0000b00001ac7983 */ /* 0x000f680000300800 */
[----:B------:R-:W5:Y:S01]  /*13430*/  LDL.LU R173, [R1+0xb4] ;  /* 0x0000b40001ad7983 */ /* 0x000f620000300800 */
[----:B------:R-:W-:Y:S01]  /*13440*/  ISETP.LT.AND P4, PT, R3, UR4, !P4 ;  /* 0x0000000403007c0c */ /* 0x000fe2000e781270 */
[----:B------:R-:W1:Y:S01]  /*13450*/  LDCU UR4, c[0x0][0x39c] ;  /* 0x00007380ff0477ac */ /* 0x000e620008000800 */
[----:B------:R-:W-:Y:S02]  /*13460*/  IADD3 R200, P6, PT, R204, R198, RZ ;  /* 0x000000c6ccc87210 */ /* 0x000fe40007fde0ff */
[----:B------:R-:W-:-:S03]  /*13470*/  SHF.R.S32.HI R205, RZ, 0x8, R205 ;  /* 0x00000008ffcd7819 */ /* 0x000fc600000114cd */
[----:B------:R-:W-:Y:S02]  /*13480*/  IMAD.X R201, R201, 0x1, R199, P6 ;  /* 0x00000001c9c97824 */ /* 0x000fe400030e06c7 */
[----:B------:R-:W-:Y:S01]  /*13490*/  VIADD R204, R204, UR60 ;  /* 0x0000003ccccc7c36 */ /* 0x000fe20008000000 */
[----:B0-----:R-:W-:Y:S01]  /*134a0*/  ISETP.LT.AND P5, PT, R2, UR6, !P1 ;  /* 0x0000000602007c0c */ /* 0x001fe2000cfa1270 */
[----:B------:R-:W0:Y:S02]  /*134b0*/  LDCU UR6, c[0x0][0x39c] ;  /* 0x00007380ff0677ac */ /* 0x000e240008000800 */
[----:B------:R1:W-:Y:S01]  /*134c0*/  @P4 STG.E.U8 desc[UR24][R200.64], R205 ;  /* 0x000000cdc8004986 */ /* 0x0003e2000c101118 */
[----:B--2---:R-:W-:Y:S01]  /*134d0*/  ISETP.LT.AND P4, PT, R3, UR8, !P1 ;  /* 0x0000000803007c0c */ /* 0x004fe2000cf81270 */
[----:B------:R-:W2:Y:S01]  /*134e0*/  LDCU UR8, c[0x0][0x398] ;  /* 0x00007300ff0877ac */ /* 0x000ea20008000800 */
[----:B------:R-:W-:Y:S02]  /*134f0*/  IADD3 R202, P1, PT, R204, R197, RZ ;  /* 0x000000c5ccca7210 */ /* 0x000fe40007f3e0ff */
[----:B-1----:R-:W-:-:S02]  /*13500*/  SHF.R.S32.HI R201, RZ, 0x1f, R204 ;  /* 0x0000001fffc97819 */ /* 0x002fc400000114cc */
[----:B------:R-:W-:Y:S01]  /*13510*/  IADD3 R200, P6, PT, R204, R198, RZ ;  /* 0x000000c6ccc87210 */ /* 0x000fe20007fde0ff */
[----:B------:R-:W-:Y:S02]  /*13520*/  VIADD R205, R0, 0x2e ;  /* 0x0000002e00cd7836 */ /* 0x000fe40000000000 */
[C---:B------:R-:W-:Y:S02]  /*13530*/  IMAD.X R203, R201.reuse, 0x1, R196, P1 ;  /* 0x00000001c9cb7824 */ /* 0x040fe400008e06c4 */
[----:B------:R-:W-:Y:S01]  /*13540*/  IMAD.X R201, R201, 0x1, R199, P6 ;  /* 0x00000001c9c97824 */ /* 0x000fe200030e06c7 */
[----:B------:R-:W-:Y:S01]  /*13550*/  ISETP.GE.AND P1, PT, R205, UR4, PT ;  /* 0x00000004cd007c0c */ /* 0x000fe2000bf26270 */
[----:B------:R-:W1:Y:S01]  /*13560*/  LDCU UR4, c[0x0][0x39c] ;  /* 0x00007380ff0477ac */ /* 0x000e620008000800 */
[----:B------:R-:W-:Y:S01]  /*13570*/  @P5 STG.E.U8 desc[UR24][R202.64], R207 ;  /* 0x000000cfca005986 */ /* 0x000fe2000c101118 */
[----:B------:R-:W-:-:S03]  /*13580*/  VIADD R204, R204, UR60 ;  /* 0x0000003ccccc7c36 */ /* 0x000fc60008000000 */
[----:B------:R0:W-:Y:S01]  /*13590*/  @P4 STG.E.U8 desc[UR24][R200.64], R206 ;  /* 0x000000cec8004986 */ /* 0x0001e2000c101118 */
[----:B------:R-:W-:Y:S01]  /*135a0*/  ISETP.LT.AND P5, PT, R2, UR11, !P0 ;  /* 0x0000000b02007c0c */ /* 0x000fe2000c7a1270 */
[----:B------:R-:W-:Y:S01]  /*135b0*/  VIADD R205, R0, 0x2f ;  /* 0x0000002f00cd7836 */ /* 0x000fe20000000000 */
[----:B------:R-:W-:Y:S01]  /*135c0*/  ISETP.LT.AND P4, PT, R3, UR12, !P0 ;  /* 0x0000000c03007c0c */ /* 0x000fe2000c781270 */
[----:B------:R-:W1:Y:S01]  /*135d0*/  LDCU UR11, c[0x0][0x398] ;  /* 0x00007300ff0b77ac */ /* 0x000e620008000800 */
[----:B0-----:R-:W-:Y:S01]  /*135e0*/  PRMT R200, R207, 0x9910, RZ ;  /* 0x00009910cfc87816 */ /* 0x001fe200000000ff */
[----:B------:R-:W0:Y:S01]  /*135f0*/  LDCU UR12, c[0x0][0x398] ;  /* 0x00007300ff0c77ac */ /* 0x000e220008000800 */
[----:B------:R-:W-:Y:S02]  /*13600*/  PRMT R207, R206, 0x9910, RZ ;  /* 0x00009910cecf7816 */ /* 0x000fe400000000ff */
[----:B------:R-:W-:Y:S01]  /*13610*/  SHF.R.S32.HI R201, RZ, 0x1f, R204 ;  /* 0x0000001fffc97819 */ /* 0x000fe200000114cc */
[----:B------:R-:W-:Y:S01]  /*13620*/  IMAD.MOV.U32 R206, RZ, RZ, R200 ;  /* 0x000000ffffce7224 */ /* 0x000fe200078e00c8 */
[----:B------:R-:W-:-:S04]  /*13630*/  IADD3 R202, P0, PT, R204, R197, RZ ;  /* 0x000000c5ccca7210 */ /* 0x000fc80007f1e0ff */
[----:B------:R-:W-:Y:S01]  /*13640*/  SHF.R.S32.HI R206, RZ, 0x8, R206 ;  /* 0x00000008ffce7819 */ /* 0x000fe200000114ce */
[----:B------:R-:W-:Y:S01]  /*13650*/  IMAD.X R203, R201, 0x1, R196, P0 ;  /* 0x00000001c9cb7824 */ /* 0x000fe200000e06c4 */
[----:B-1----:R-:W-:Y:S01]  /*13660*/  ISETP.GE.AND P0, PT, R205, UR4, PT ;  /* 0x00000004cd007c0c */ /* 0x002fe2000bf06270 */
[----:B------:R-:W1:Y:S01]  /*13670*/  LDCU UR4, c[0x0][0x39c] ;  /* 0x00007380ff0477ac */ /* 0x000e620008000800 */
[----:B------:R-:W-:Y:S02]  /*13680*/  SHF.R.S32.HI R205, RZ, 0x8, R207 ;  /* 0x00000008ffcd7819 */ /* 0x000fe400000114cf */
[----:B------:R4:W-:Y:S02]  /*13690*/  @P5 STG.E.U8 desc[UR24][R202.64], R206 ;  /* 0x000000ceca005986 */ /* 0x0009e4000c101118 */
[----:B----4-:R-:W-:Y:S02]  /*136a0*/  F2FP.SATFINITE.E5M2.F32.PACK_AB_MERGE_C R206, R175, R174, RZ ;  /* 0x000000aeafce723e */ /* 0x010fe400048060ff */
[----:B------:R-:W4:Y:S04]  /*136b0*/  LDL.LU R174, [R1+0x4b8] ;  /* 0x0004b80001ae7983 */ /* 0x000f280000300800 */
[----:B------:R-:W4:Y:S01]  /*136c0*/  LDL.LU R175, [R1+0x4bc] ;  /* 0x0004bc0001af7983 */ /* 0x000f220000300800 */
[----:B-----5:R-:W-:-:S03]  /*136d0*/  F2FP.SATFINITE.E5M2.F32.PACK_AB_MERGE_C R207, R173, R172, RZ ;  /* 0x000000acadcf723e */ /* 0x020fc600048060ff */
[----:B------:R-:W5:Y:S04]  /*136e0*/  LDL.LU R172, [R1+0xb8] ;  /* 0x0000b80001ac7983 */ /* 0x000f680000300800 */
[----:B------:R-:W5:Y:S01]  /*136f0*/  LDL.LU R173, [R1+0xbc] ;  /* 0x0000bc0001ad7983 */ /* 0x000f620000300800 */
[C---:B------:R-:W-:Y:S01]  /*13700*/  IADD3 R200, P6, PT, R204.reuse, R198, RZ ;  /* 0x000000c6ccc87210 */ /* 0x040fe20007fde0ff */
[----:B------:R-:W-:-:S04]  /*13710*/  VIADD R204, R204, UR60 ;  /* 0x0000003ccccc7c36 */ /* 0x000fc80008000000 */
[----:B------:R-:W-:Y:S01]  /*13720*/  IMAD.X R201, R201, 0x1, R199, P6 ;  /* 0x00000001c9c97824 */ /* 0x000fe200030e06c7 */
[----:B------:R-:W-:-:S04]  /*13730*/  IADD3 R202, P6, PT, R204, R197, RZ ;  /* 0x000000c5ccca7210 */ /* 0x000fc80007fde0ff */
[----:B------:R0:W-:Y:S01]  /*13740*/  @P4 STG.E.U8 desc[UR24][R200.64], R205 ;  /* 0x000000cdc8004986 */ /* 0x0001e2000c101118 */
[----:B--2---:R-:W-:Y:S01]  /*13750*/  ISETP.LT.AND P4, PT, R2, UR8, !P3 ;  /* 0x0000000802007c0c */ /* 0x004fe2000df81270 */
[----:B------:R-:W2:Y:S01]  /*13760*/  LDCU UR8, c[0x0][0x398] ;  /* 0x00007300ff0877ac */ /* 0x000ea20008000800 */
[----:B---3--:R-:W-:Y:S01]  /*13770*/  ISETP.LT.AND P3, PT, R3, UR14, !P3 ;  /* 0x0000000e03007c0c */ /* 0x008fe2000df61270 */
[----:B------:R-:W3:Y:S01]  /*13780*/  LDCU UR14, c[0x0][0x398] ;  /* 0x00007300ff0e77ac */ /* 0x000ee20008000800 */
[----:B0-----:R-:W-:Y:S01]  /*13790*/  VIADD R200, R0, 0x30 ;  /* 0x0000003000c87836 */ /* 0x001fe20000000000 */
[----:B------:R-:W-:-:S04]  /*137a0*/  SHF.R.S32.HI R201, RZ, 0x1f, R204 ;  /* 0x0000001fffc97819 */ /* 0x000fc800000114cc */
[----:B------:R-:W-:Y:S01]  /*137b0*/  ISETP.GE.AND P5, PT, R200, UR6, PT ;  /* 0x00000006c8007c0c */ /* 0x000fe2000bfa6270 */
[C---:B------:R-:W-:Y:S01]  /*137c0*/  IMAD.X R203, R201.reuse, 0x1, R196, P6 ;  /* 0x00000001c9cb7824 */ /* 0x040fe200030e06c4 */
[C---:B------:R-:W-:Y:S01]  /*137d0*/  IADD3 R200, P6, PT, R204.reuse, R198, RZ ;  /* 0x000000c6ccc87210 */ /* 0x040fe20007fde0ff */
[----:B------:R-:W-:Y:S01]  /*137e0*/  VIADD R204, R204, UR60 ;  /* 0x0000003ccccc7c36 */ /* 0x000fe20008000000 */
[----:B------:R-:W0:Y:S03]  /*137f0*/  LDCU UR6, c[0x0][0x398] ;  /* 0x00007300ff0677ac */ /* 0x000e260008000800 */
[----:B------:R-:W-:Y:S01]  /*13800*/  IMAD.X R201, R201, 0x1, R199, P6 ;  /* 0x00000001c9c97824 */ /* 0x000fe200030e06c7 */
[----:B------:R1:W-:Y:S04]  /*13810*/  @P4 STG.E.U8 desc[UR24][R202.64], R206 ;  /* 0x000000ceca004986 */ /* 0x0003e8000c101118 */
[----:B------:R0:W-:Y:S01]  /*13820*/  @P3 STG.E.U8 desc[UR24][R200.64], R207 ;  /* 0x000000cfc8003986 */ /* 0x0001e2000c101118 */
[----:B------:R-:W-:Y:S01]  /*13830*/  ISETP.LT.AND P3, PT, R2, UR11, !P2 ;  /* 0x0000000b02007c0c */ /* 0x000fe2000d761270 */
[----:B------:R-:W-:Y:S01]  /*13840*/  VIADD R205, R0, 0x31 ;  /* 0x0000003100cd7836 */ /* 0x000fe20000000000 */
[----:B------:R-:W2:Y:S01]  /*13850*/  LDCU UR11, c[0x0][0x398] ;  /* 0x00007300ff0b77ac */ /* 0x000ea20008000800 */
[----:B-1----:R-:W-:-:S02]  /*13860*/  IADD3 R202, P6, PT, R204, R197, RZ ;  /* 0x000000c5ccca7210 */ /* 0x002fc40007fde0ff */
[----:B------:R-:W-:Y:S02]  /*13870*/  PRMT R206, R206, 0x9910, RZ ;  /* 0x00009910cece7816 */ /* 0x000fe400000000ff */
        /* <DEDUP_REMOVED lines=19> */
[----:B--2---:R-:W-:Y:S01]  /*139b0*/  ISETP.LT.AND P3, PT, R2, UR8, !P1 ;  /* 0x0000000802007c0c */ /* 0x004fe2000cf61270 */
[----:B------:R-:W2:Y:S02]  /*139c0*/  LDCU UR8, c[0x0][0x398] ;  /* 0x00007300ff0877ac */ /* 0x000ea40008000800 */
[----:B------:R0:W-:Y:S01]  /*139d0*/  @P2 STG.E.U8 desc[UR24][R200.64], R205 ;  /* 0x000000cdc8002986 */ /* 0x0001e2000c101118 */
[----:B------:R-:W-:Y:S01]  /*139e0*/  ISETP.LT.AND P2, PT, R3, UR12, !P1 ;  /* 0x0000000c03007c0c */ /* 0x000fe2000cf41270 */
[----:B------:R-:W1:Y:S01]  /*139f0*/  LDCU UR12, c[0x0][0x398] ;  /* 0x00007300ff0c77ac */ /* 0x000e620008000800 */
[----:B------:R-:W-:Y:S02]  /*13a00*/  IADD3 R202, P1, PT, R204, R197, RZ ;  /* 0x000000c5ccca7210 */ /* 0x000fe40007f3e0ff */
[----:B0-----:R-:W-:-:S02]  /*13a10*/  SHF.R.S32.HI R201, RZ, 0x1f, R204 ;  /* 0x0000001fffc97819 */ /* 0x001fc400000114cc */
[----:B------:R-:W-:Y:S01]  /*13a20*/  IADD3 R200, P6, PT, R204, R198, RZ ;  /* 0x000000c6ccc87210 */ /* 0x000fe20007fde0ff */
[----:B------:R-:W-:Y:S02]  /*13a30*/  VIADD R205, R0, 0x32 ;  /* 0x0000003200cd7836 */ /* 0x000fe40000000000 */
[C---:B------:R-:W-:Y:S02]  /*13a40*/  IMAD.X R203, R201.reuse, 0x1, R196, P1 ;  /* 0x00000001c9cb7824 */ /* 0x040fe400008e06c4 */
[----:B------:R-:W-:Y:S01]  /*13a50*/  IMAD.X R201, R201, 0x1, R199, P6 ;  /* 0x00000001c9c97824 */ /* 0x000fe200030e06c7 */
[----:B------:R-:W-:Y:S01]  /*13a60*/  ISETP.GE.AND P1, PT, R205, UR4, PT ;  /* 0x00000004cd007c0c */ /* 0x000fe2000bf26270 */
[----:B------:R-:W0:Y:S01]  /*13a70*/  LDCU UR4, c[0x0][0x39c] ;  /* 0x00007380ff0477ac */ /* 0x000e220008000800 */
[----:B------:R-:W-:Y:S01]  /*13a80*/  @P3 STG.E.U8 desc[UR24][R202.64], R207 ;  /* 0x000000cfca003986 */ /* 0x000fe2000c101118 */
[----:B------:R-:W-:-:S03]  /*13a90*/  VIADD R204, R204, UR60 ;  /* 0x0000003ccccc7c36 */ /* 0x000fc60008000000 */
[----:B------:R1:W-:Y:S01]  /*13aa0*/  @P2 STG.E.U8 desc[UR24][R200.64], R206 ;  /* 0x000000cec8002986 */ /* 0x0003e2000c101118 */
[----:B------:R-:W-:Y:S01]  /*13ab0*/  ISETP.LT.AND P3, PT, R2, UR11, !P0 ;  /* 0x0000000b02007c0c */ /* 0x000fe2000c761270 */
[----:B------:R-:W-:Y:S01]  /*13ac0*/  VIADD R205, R0, 0x33 ;  /* 0x0000003300cd7836 */ /* 0x000fe20000000000 */
[----:B---3--:R-:W-:Y:S01]  /*13ad0*/  ISETP.LT.AND P2, PT, R3, UR14, !P0 ;  /* 0x0000000e03007c0c */ /* 0x008fe2000c741270 */
[----:B------:R-:W3:Y:S01]  /*13ae0*/  LDCU UR11, c[0x0][0x398] ;  /* 0x00007300ff0b77ac */ /* 0x000ee20008000800 */
[----:B-1----:R-:W-:Y:S01]  /*13af0*/  PRMT R200, R207, 0x9910, RZ ;  /* 0x00009910cfc87816 */ /* 0x002fe200000000ff */
[----:B------:R-:W1:Y:S01]  /*13b00*/  LDCU UR14, c[0x0][0x398] ;  /* 0x00007300ff0e77ac */ /* 0x000e620008000800 */
[----:B------:R-:W-:Y:S02]  /*13b10*/  PRMT R207, R206, 0x9910, RZ ;  /* 0x00009910cecf7816 */ /* 0x000fe400000000ff */
[----:B------:R-:W-:Y:S01]  /*13b20*/  SHF.R.S32.HI R201, RZ, 0x1f, R204 ;  /* 0x0000001fffc97819 */ /* 0x000fe200000114cc */
[----:B------:R-:W-:Y:S01]  /*13b30*/  IMAD.MOV.U32 R206, RZ, RZ, R200 ;  /* 0x000000ffffce7224 */ /* 0x000fe200078e00c8 */
[----:B------:R-:W-:-:S04]  /*13b40*/  IADD3 R202, P0, PT, R204, R197, RZ ;  /* 0x000000c5ccca7210 */ /* 0x000fc80007f1e0ff */
[----:B------:R-:W-:Y:S01]  /*13b50*/  SHF.R.S32.HI R206, RZ, 0x8, R206 ;  /* 0x00000008ffce7819 */ /* 0x000fe200000114ce */
[----:B------:R-:W-:Y:S01]  /*13b60*/  IMAD.X R203, R201, 0x1, R196, P0 ;  /* 0x00000001c9cb7824 */ /* 0x000fe200000e06c4 */
[----:B0-----:R-:W-:Y:S01]  /*13b70*/  ISETP.GE.AND P0, PT, R205, UR4, PT ;  /* 0x00000004cd007c0c */ /* 0x001fe2000bf06270 */
[----:B------:R-:W0:Y:S01]  /*13b80*/  LDCU UR4, c[0x0][0x39c] ;  /* 0x00007380ff0477ac */ /* 0x000e220008000800 */
        /* <DEDUP_REMOVED lines=15> */
[----:B------:R-:W-:Y:S01]  /*13c80*/  ISETP.LT.AND P5, PT, R3, UR12, !P5 ;  /* 0x0000000c03007c0c */ /* 0x000fe2000efa1270 */
[----:B------:R-:W1:Y:S01]  /*13c90*/  LDCU UR12, c[0x0][0x398] ;  /* 0x00007300ff0c77ac */ /* 0x000e620008000800 */
        /* <DEDUP_REMOVED lines=10> */
[----:B---3--:R-:W-:Y:S01]  /*13d40*/  ISETP.LT.AND P5, PT, R2, UR11, !P4 ;  /* 0x0000000b02007c0c */ /* 0x008fe2000e7a1270 */
[----:B------:R-:W-:Y:S01]  /*13d50*/  VIADD R205, R0, 0x35 ;  /* 0x0000003500cd7836 */ /* 0x000fe20000000000 */
[----:B------:R-:W3:Y:S01]  /*13d60*/  LDCU UR11, c[0x0][0x398] ;  /* 0x00007300ff0b77ac */ /* 0x000ee20008000800 */
        /* <DEDUP_REMOVED lines=37> */
[----:B---3--:R-:W-:Y:S01]  /*13fc0*/  ISETP.LT.AND P5, PT, R2, UR11, !P0 ;  /* 0x0000000b02007c0c */ /* 0x008fe2000c7a1270 */
[----:B------:R-:W-:Y:S01]  /*13fd0*/  VIADD R205, R0, 0x37 ;  /* 0x0000003700cd7836 */ /* 0x000fe20000000000 */
[----:B------:R-:W-:Y:S01]  /*13fe0*/  ISETP.LT.AND P4, PT, R3, UR14, !P0 ;  /* 0x0000000e03007c0c */ /* 0x000fe2000c781270 */
        /* <DEDUP_REMOVED lines=61> */
[----:B------:R-:W-:-:S04]  /*143c0*/  VIADD R204, R204, UR60 ;  /* 0x0000003ccccc7c36 */ /* 0x000fc80008000000 */
[----:B------:R0:W-:Y:S01]  /*143d0*/  @P2 STG.E.U8 desc[UR24][R200.64], R205 ;  /* 0x000000cdc8002986 */ /* 0x0001e2000c101118 */
[----:B--2---:R-:W-:Y:S01]  /*143e0*/  ISETP.LT.AND P2, PT, R2, UR8, !P1 ;  /* 0x0000000802007c0c */ /* 0x004fe2000cf41270 */
[----:B------:R-:W2:Y:S01]  /*143f0*/  LDCU UR8, c[0x0][0x398] ;  /* 0x00007300ff0877ac */ /* 0x000ea20008000800 */
[----:B------:R-:W-:Y:S02]  /*14400*/  ISETP.LT.AND P1, PT, R3, UR12, !P1 ;  /* 0x0000000c03007c0c */ /* 0x000fe4000cf21270 */
[C---:B------:R-:W-:Y:S01]  /*14410*/  IADD3 R202, P3, PT, R204.reuse, R197, RZ ;  /* 0x000000c5ccca7210 */ /* 0x040fe20007f7e0ff */
[----:B------:R-:W1:Y:S01]  /*14420*/  LDCU UR12, c[0x0][0x398] ;  /* 0x00007300ff0c77ac */ /* 0x000e620008000800 */
[----:B0-----:R-:W-:Y:S02]  /*14430*/  SHF.R.S32.HI R201, RZ, 0x1f, R204 ;  /* 0x0000001fffc97819 */ /* 0x001fe400000114cc */
[----:B------:R-:W-:Y:S01]  /*14440*/  IADD3 R200, P6, PT, R204, R198, RZ ;  /* 0x000000c6ccc87210 */ /* 0x000fe20007fde0ff */
[----:B------:R-:W-:-:S02]  /*14450*/  VIADD R205, R0, 0x3a ;  /* 0x0000003a00cd7836 */ /* 0x000fc40000000000 */
        /* <DEDUP_REMOVED lines=22> */
[----:B------:R-:W3:Y:S04]  /*145c0*/  LDL.LU R174, [R1+0x4e8] ;  /* 0x0004e80001ae7983 */ /* 0x000ee80000300800 */
[----:B------:R-:W3:Y:S01]  /*145d0*/  LDL.LU R175, [R1+0x4ec] ;  /* 0x0004ec0001af7983 */ /* 0x000ee20000300800 */
[----:B-----5:R-:W-:-:S03]  /*145e0*/  F2FP.SATFINITE.E5M2.F32.PACK_AB_MERGE_C R207, R173, R172, RZ ;  /* 0x000000acadcf723e */ /* 0x020fc600048060ff */
[----:B------:R-:W4:Y:S04]  /*145f0*/  LDL.LU R172, [R1+0xe8] ;  /* 0x0000e80001ac7983 */ /* 0x000f280000300800 */
[----:B------:R-:W4:Y:S01]  /*14600*/  LDL.LU R173, [R1+0xec] ;  /* 0x0000ec0001ad7983 */ /* 0x000f220000300800 */
[----:B------:R-:W-:Y:S01]  /*14610*/  ISETP.LT.AND P0, PT, R3, UR14, !P0 ;  /* 0x0000000e03007c0c */ /* 0x000fe2000c701270 */
[----:B------:R-:W5:Y:S01]  /*14620*/  LDCU UR14, c[0x0][0x398] ;  /* 0x00007300ff0e77ac */ /* 0x000f620008000800 */
[C---:B------:R-:W-:Y:S01]  /*14630*/  IADD3 R200, P6, PT, R204.reuse, R198, RZ ;  /* 0x000000c6ccc87210 */ /* 0x040fe20007fde0ff */
[----:B------:R-:W-:-:S04]  /*14640*/  VIADD R204, R204, UR60 ;  /* 0x0000003ccccc7c36 */ /* 0x000fc80008000000 */
[----:B------:R-:W-:Y:S01]  /*14650*/  IMAD.X R201, R201, 0x1, R199, P6 ;  /* 0x00000001c9c97824 */ /* 0x000fe200030e06c7 */
[----:B------:R-:W-:Y:S02]  /*14660*/  IADD3 R202, P6, PT, R204, R197, RZ ;  /* 0x000000c5ccca7210 */ /* 0x000fe40007fde0ff */
[----:B--2---:R-:W-:Y:S01]  /*14670*/  ISETP.LT.AND P1, PT, R2, UR8, !P5 ;  /* 0x0000000802007c0c */ /* 0x004fe2000ef21270 */
[----:B------:R-:W2:Y:S02]  /*14680*/  LDCU UR8, c[0x0][0x398] ;  /* 0x00007300ff0877ac */ /* 0x000ea40008000800 */
[----:B------:R0:W-:Y:S01]  /*14690*/  @P0 STG.E.U8 desc[UR24][R200.64], R205 ;  /* 0x000000cdc8000986 */ /* 0x0001e2000c101118 */
        /* <DEDUP_REMOVED lines=12> */
[----:B-1----:R-:W-:Y:S01]  /*14760*/  ISETP.LT.AND P5, PT, R2, UR11, !P4 ;  /* 0x0000000b02007c0c */ /* 0x002fe2000e7a1270 */
[----:B------:R-:W-:Y:S01]  /*14770*/  VIADD R205, R0, 0x3d ;  /* 0x0000003d00cd7836 */ /* 0x000fe20000000000 */
[----:B------:R-:W1:Y:S01]  /*14780*/  LDCU UR11, c[0x0][0x398] ;  /* 0x00007300ff0b77ac */ /* 0x000e620008000800 */
[----:B--2---:R-:W-:-:S02]  /*14790*/  IADD3 R202, P6, PT, R204, R197, RZ ;  /* 0x000000c5ccca7210 */ /* 0x004fc40007fde0ff */
        /* <DEDUP_REMOVED lines=8> */
[----:B---3--:R-:W-:-:S03]  /*14820*/  F2FP.SATFINITE.E5M2.F32.PACK_AB_MERGE_C R207, R175, R174, RZ ;  /* 0x000000aeafcf723e */ /* 0x008fc600048060ff */
[----:B------:R-:W2:Y:S04]  /*14830*/  LDL.LU R174, [R1+0x4f0] ;  /* 0x0004f00001ae7983 */ /* 0x000ea80000300800 */
[----:B------:R-:W2:Y:S01]  /*14840*/  LDL.LU R175, [R1+0x4f4] ;  /* 0x0004f40001af7983 */ /* 0x000ea20000300800 */
[----:B----4-:R-:W-:-:S03]  /*14850*/  F2FP.SATFINITE.E5M2.F32.PACK_AB_MERGE_C R206, R173, R172, RZ ;  /* 0x000000acadce723e */ /* 0x010fc600048060ff */
[----:B------:R-:W3:Y:S04]  /*14860*/  LDL.LU R172, [R1+0xf0] ;  /* 0x0000f00001ac7983 */ /* 0x000ee80000300800 */
[----:B------:R-:W3:Y:S01]  /*14870*/  LDL.LU R173, [R1+0xf4] ;  /* 0x0000f40001ad7983 */ /* 0x000ee20000300800 */
[----:B------:R-:W-:Y:S01]  /*14880*/  ISETP.LT.AND P4, PT, R3, UR6, !P4 ;  /* 0x0000000603007c0c */ /* 0x000fe2000e781270 */
[----:B------:R-:W4:Y:S01]  /*14890*/  LDCU UR6, c[0x0][0x39c] ;  /* 0x00007380ff0677ac */ /* 0x000f220008000800 */
[C---:B------:R-:W-:Y:S01]  /*148a0*/  IADD3 R200, P6, PT, R204.reuse, R198, RZ ;  /* 0x000000c6ccc87210 */ /* 0x040fe20007fde0ff */
[----:B------:R-:W-:Y:S01]  /*148b0*/  VIADD R204, R204, UR60 ;  /* 0x0000003ccccc7c36 */ /* 0x000fe20008000000 */
[----:B------:R-:W-:-:S03]  /*148c0*/  SHF.R.S32.HI R205, RZ, 0x8, R205 ;  /* 0x00000008ffcd7819 */ /* 0x000fc600000114cd */
[----:B------:R-:W-:Y:S01]  /*148d0*/  IMAD.X R201, R201, 0x1, R199, P6 ;  /* 0x00000001c9c97824 */ /* 0x000fe200030e06c7 */
[----:B------:R-:W-:Y:S01]  /*148e0*/  ISETP.LT.AND P5, PT, R2, UR8, !P3 ;  /* 0x0000000802007c0c */ /* 0x000fe2000dfa1270 */
[----:B------:R-:W0:Y:S01]  /*148f0*/  LDCU UR8, c[0x0][0x398] ;  /* 0x00007300ff0877ac */ /* 0x000e220008000800 */
[----:B------:R-:W-:-:S03]  /*14900*/  ISETP.LT.AND P3, PT, R3, UR12, !P3 ;  /* 0x0000000c03007c0c */ /* 0x000fc6000df61270 */
[----:B------:R1:W-:Y:S01]  /*14910*/  @P4 STG.E.U8 desc[UR24][R200.64], R205 ;  /* 0x000000cdc8004986 */ /* 0x0003e2000c101118 */
[----:B------:R-:W-:Y:S01]  /*14920*/  IADD3 R202, P4, PT, R204, R197, RZ ;  /* 0x000000c5ccca7210 */ /* 0x000fe20007f9e0ff */
[----:B------:R-:W4:Y:S01]  /*14930*/  LDCU UR12, c[0x0][0x398] ;  /* 0x00007300ff0c77ac */ /* 0x000f220008000800 */
[----:B-1----:R-:W-:Y:S01]  /*14940*/  SHF.R.S32.HI R201, RZ, 0x1f, R204 ;  /* 0x0000001fffc97819 */ /* 0x002fe200000114cc */
[----:B------:R-:W-:Y:S01]  /*14950*/  VIADD R205, R0, 0x3e ;  /* 0x0000003e00cd7836 */ /* 0x000fe20000000000 */
[----:B------:R-:W-:-:S03]  /*14960*/  IADD3 R200, P6, PT, R204, R198, RZ ;  /* 0x000000c6ccc87210 */ /* 0x000fc60007fde0ff */
[----:B------:R-:W-:Y:S01]  /*14970*/  IMAD.X R203, R201, 0x1, R196, P4 ;  /* 0x00000001c9cb7824 */ /* 0x000fe200020e06c4 */
[----:B0-----:R-:W-:Y:S01]  /*14980*/  ISETP.GE.AND P4, PT, R205, UR4, PT ;  /* 0x00000004cd007c0c */ /* 0x001fe2000bf86270 */
[----:B------:R-:W-:Y:S01]  /*14990*/  IMAD.X R201, R201, 0x1, R199, P6 ;  /* 0x00000001c9c97824 */ /* 0x000fe200030e06c7 */
[----:B------:R-:W0:Y:S01]  /*149a0*/  LDCU UR4, c[0x0][0x39c] ;  /* 0x00007380ff0477ac */ /* 0x000e220008000800 */
[----:B------:R-:W-:Y:S01]  /*149b0*/  VIADD R204, R204, UR60 ;  /* 0x0000003ccccc7c36 */ /* 0x000fe20008000000 */
[----:B------:R1:W-:Y:S01]  /*149c0*/  @P5 STG.E.U8 desc[UR24][R202.64], R207 ;  /* 0x000000cfca005986 */ /* 0x0003e2000c101118 */
[----:B------:R-:W-:Y:S01]  /*149d0*/  ISETP.LT.AND P5, PT, R2, UR11, !P2 ;  /* 0x0000000b02007c0c */ /* 0x000fe2000d7a1270 */
[----:B------:R-:W-:Y:S01]  /*149e0*/  VIADD R205, R0, 0x3f ;  /* 0x0000003f00cd7836 */ /* 0x000fe20000000000 */
[----:B-----5:R-:W-:Y:S01]  /*149f0*/  ISETP.LT.AND P2, PT, R3, UR14, !P2 ;  /* 0x0000000e03007c0c */ /* 0x020fe2000d741270 */
[----:B------:R5:W-:Y:S01]  /*14a00*/  @P3 STG.E.U8 desc[UR24][R200.64], R206 ;  /* 0x000000cec8003986 */ /* 0x000be2000c101118 */
[----:B------:R-:W0:Y:S01]  /*14a10*/  LDCU UR11, c[0x0][0x398] ;  /* 0x00007300ff0b77ac */ /* 0x000e220008000800 */
[----:B------:R-:W0:Y:S01]  /*14a20*/  LDCU UR14, c[0x0][0x398] ;  /* 0x00007300ff0e77ac */ /* 0x000e220008000800 */
[----:B-1----:R-:W-:-:S02]  /*14a30*/  IADD3 R202, P3, PT, R204, R197, RZ ;  /* 0x000000c5ccca7210 */ /* 0x002fc40007f7e0ff */
[----:B------:R-:W-:Y:S02]  /*14a40*/  PRMT R207, R207, 0x9910, RZ ;  /* 0x00009910cfcf7816 */ /* 0x000fe400000000ff */
[----:B-----5:R-:W-:Y:S02]  /*14a50*/  SHF.R.S32.HI R201, RZ, 0x1f, R204 ;  /* 0x0000001fffc97819 */ /* 0x020fe400000114cc */
[----:B------:R-:W-:Y:S02]  /*14a60*/  IADD3 R200, P6, PT, R204, R198, RZ ;  /* 0x000000c6ccc87210 */ /* 0x000fe40007fde0ff */
[----:B------:R-:W-:Y:S01]  /*14a70*/  PRMT R206, R206, 0x9910, RZ ;  /* 0x00009910cece7816 */ /* 0x000fe200000000ff */
[C---:B------:R-:W-:Y:S01]  /*14a80*/  IMAD.X R203, R201.reuse, 0x1, R196, P3 ;  /* 0x00000001c9cb7824 */ /* 0x040fe200018e06c4 */
[----:B------:R-:W-:Y:S01]  /*14a90*/  SHF.R.S32.HI R207, RZ, 0x8, R207 ;  /* 0x00000008ffcf7819 */ /* 0x000fe200000114cf */
[----:B------:R-:W-:Y:S01]  /*14aa0*/  IMAD.X R201, R201, 0x1, R199, P6 ;  /* 0x00000001c9c97824 */ /* 0x000fe200030e06c7 */
[----:B------:R-:W-:Y:S01]  /*14ab0*/  SHF.R.S32.HI R206, RZ, 0x8, R206 ;  /* 0x00000008ffce7819 */ /* 0x000fe200000114ce */
[----:B------:R-:W-:-:S02]  /*14ac0*/  VIADD R204, R204, UR60 ;  /* 0x0000003ccccc7c36 */ /* 0x000fc40008000000 */
[----:B------:R1:W-:Y:S01]  /*14ad0*/  @P5 STG.E.U8 desc[UR24][R202.64], R207 ;  /* 0x000000cfca005986 */ /* 0x0003e2000c101118 */
[----:B------:R-:W-:Y:S01]  /*14ae0*/  ISETP.LT.AND P5, PT, R2, UR8, !P0 ;  /* 0x0000000802007c0c */ /* 0x000fe2000c7a1270 */
[----:B------:R-:W5:Y:S02]  /*14af0*/  LDCU UR8, c[0x0][0x398] ;  /* 0x00007300ff0877ac */ /* 0x000f640008000800 */
[----:B------:R1:W-:Y:S01]  /*14b00*/  @P2 STG.E.U8 desc[UR24][R200.64], R206 ;  /* 0x000000cec8002986 */ /* 0x0003e2000c101118 */
[----:B----4-:R-:W-:Y:S01]  /*14b10*/  ISETP.LT.AND P2, PT, R3, UR12, !P0 ;  /* 0x0000000c03007c0c */ /* 0x010fe2000c741270 */
[----:B------:R-:W4:Y:S01]  /*14b20*/  LDCU UR12, c[0x0][0x398] ;  /* 0x00007300ff0c77ac */ /* 0x000f220008000800 */
[----:B0-----:R-:W-:Y:S01]  /*14b30*/  ISETP.GE.AND P3, PT, R205, UR4, PT ;  /* 0x00000004cd007c0c */ /* 0x001fe2000bf66270 */
[----:B------:R-:W-:Y:S01]  /*14b40*/  VIADD R205, R0, 0x40 ;  /* 0x0000004000cd7836 */ /* 0x000fe20000000000 */
[----:B------:R-:W0:Y:S01]  /*14b50*/  LDCU UR4, c[0x0][0x39c] ;  /* 0x00007380ff0477ac */ /* 0x000e220008000800 */
[----:B-1----:R-:W-:-:S02]  /*14b60*/  IADD3 R202, P0, PT, R204, R197, RZ ;  /* 0x000000c5ccca7210 */ /* 0x002fc40007f1e0ff */
[----:B------:R-:W-:-:S05]  /*14b70*/  SHF.R.S32.HI R201, RZ, 0x1f, R204 ;  /* 0x0000001fffc97819 */ /* 0x000fca00000114cc */
[----:B------:R-:W-:Y:S01]  /*14b80*/  IMAD.X R203, R201, 0x1, R196, P0 ;  /* 0x00000001c9cb7824 */ /* 0x000fe200000e06c4 */
[----:B------:R-:W-:Y:S01]  /*14b90*/  ISETP.GE.AND P0, PT, R205, UR6, PT ;  /* 0x00000006cd007c0c */ /* 0x000fe2000bf06270 */
[----:B------:R-:W1:Y:S01]  /*14ba0*/  LDCU UR6, c[0x0][0x39c] ;  /* 0x00007380ff0677ac */ /* 0x000e620008000800 */
[----:B--2---:R-:W-:Y:S02]  /*14bb0*/  F2FP.SATFINITE.E5M2.F32.PACK_AB_MERGE_C R205, R175, R174, RZ ;  /* 0x000000aeafcd723e */ /* 0x004fe400048060ff */
[----:B------:R-:W2:Y:S04]  /*14bc0*/  LDL.LU R174, [R1+0x4f8] ;  /* 0x0004f80001ae7983 */ /* 0x000ea80000300800 */
[----:B------:R-:W2:Y:S01]  /*14bd0*/  LDL.LU R175, [R1+0x4fc] ;  /* 0x0004fc0001af7983 */ /* 0x000ea20000300800 */
[----:B---3--:R-:W-:-:S03]  /*14be0*/  F2FP.SATFINITE.E5M2.F32.PACK_AB_MERGE_C R206, R173, R172, RZ ;  /* 0x000000acadce723e */ /* 0x008fc600048060ff */
[----:B------:R-:W3:Y:S04]  /*14bf0*/  LDL.LU R172, [R1+0xf8] ;  /* 0x0000f80001ac7983 */ /* 0x000ee80000300800 */
[----:B------:R-:W3:Y:S04]  /*14c00*/  LDL.LU R173, [R1+0xfc] ;  /* 0x0000fc0001ad7983 */ /* 0x000ee80000300800 */
[----:B------:R-:W3:Y:S04]  /*14c10*/  LDL.LU R176, [R1+0x300] ;  /* 0x0003000001b07983 */ /* 0x000ee80000300800 */
[----:B------:R-:W3:Y:S01]  /*14c20*/  LDL.LU R177, [R1+0x304] ;  /* 0x0003040001b17983 */ /* 0x000ee20000300800 */
[----:B------:R-:W-:-:S03]  /*14c30*/  IADD3 R200, P6, PT, R204, R198, RZ ;  /* 0x000000c6ccc87210 */ /* 0x000fc60007fde0ff */
[----:B------:R0:W-:Y:S02]  /*14c40*/  @P5 STG.E.U8 desc[UR24][R202.64], R205 ;  /* 0x000000cdca005986 */ /* 0x0001e4000c101118 */
[----:B------:R-:W-:Y:S01]  /*14c50*/  IMAD.X R201, R201, 0x1, R199, P6 ;  /* 0x00000001c9c97824 */ /* 0x000fe200030e06c7 */
[----:B------:R-:W-:Y:S01]  /*14c60*/  ISETP.LT.AND P5, PT, R2, UR11, !P1 ;  /* 0x0000000b02007c0c */ /* 0x000fe2000cfa1270 */
[----:B------:R-:W1:Y:S03]  /*14c70*/  LDCU UR11, c[0x0][0x398] ;  /* 0x00007300ff0b77ac */ /* 0x000e660008000800 */
[----:B------:R4:W-:Y:S01]  /*14c80*/  @P2 STG.E.U8 desc[UR24][R200.64], R206 ;  /* 0x000000cec8002986 */ /* 0x0009e2000c101118 */
[----:B0-----:R-:W-:Y:S01]  /*14c90*/  VIADD R202, R204, UR60 ;  /* 0x0000003cccca7c36 */ /* 0x001fe20008000000 */
[----:B------:R-:W-:-:S04]  /*14ca0*/  PRMT R204, R205, 0x9910, RZ ;  /* 0x00009910cdcc7816 */ /* 0x000fc800000000ff */
[----:B------:R-:W-:Y:S01]  /*14cb0*/  SHF.R.S32.HI R203, RZ, 0x1f, R202 ;  /* 0x0000001fffcb7819 */ /* 0x000fe200000114ca */
[----:B----4-:R-:W-:Y:S01]  /*14cc0*/  VIADD R201, R0, 0x41 ;  /* 0x0000004100c97836 */ /* 0x010fe20000000000 */
[----:B------:R-:W-:Y:S02]  /*14cd0*/  IADD3 R200, P6, PT, R202, R197, RZ ;  /* 0x000000c5cac87210 */ /* 0x000fe40007fde0ff */
[----:B------:R-:W-:Y:S02]  /*14ce0*/  SHF.R.S32.HI R204, RZ, 0x8, R204 ;  /* 0x00000008ffcc7819 */ /* 0x000fe400000114cc */
[----:B------:R-:W-:Y:S01]  /*14cf0*/  ISETP.GE.AND P2, PT, R201, UR4, PT ;  /* 0x00000004c9007c0c */ /* 0x000fe2000bf46270 */
[----:B------:R-:W-:Y:S01]  /*14d00*/  IMAD.X R201, R203, 0x1, R196, P6 ;  /* 0x00000001cbc97824 */ /* 0x000fe200030e06c4 */
[----:B-----5:R-:W-:Y:S01]  /*14d10*/  ISETP.LT.AND P1, PT, R3, UR8, !P1 ;  /* 0x0000000803007c0c */ /* 0x020fe2000cf21270 */
[----:B------:R-:W0:Y:S03]  /*14d20*/  LDCU UR8, c[0x0][0x398] ;  /* 0x00007300ff0877ac */ /* 0x000e260008000800 */
[----:B------:R4:W-:Y:S01]  /*14d30*/  @P5 STG.E.U8 desc[UR24][R200.64], R204 ;  /* 0x000000ccc8005986 */ /* 0x0009e2000c101118 */
[----:B------:R-:W-:Y:S01]  /*14d40*/  PRMT R205, R206, 0x9910, RZ ;  /* 0x00009910cecd7816 */ /* 0x000fe200000000ff */
[----:B------:R-:W5:Y:S01]  /*14d50*/  LDCU UR4, c[0x0][0x39c] ;  /* 0x00007380ff0477ac */ /* 0x000f620008000800 */
[----:B----4-:R-:W-:Y:S01]  /*14d60*/  IADD3 R200, P5, PT, R202, R198, RZ ;  /* 0x000000c6cac87210 */ /* 0x010fe20007fbe0ff */
[----:B------:R-:W-:-:S04]  /*14d70*/  VIADD R204, R0, 0x42 ;  /* 0x0000004200cc7836 */ /* 0x000fc80000000000 */
[----:B------:R-:W-:Y:S01]  /*14d80*/  IMAD.X R201, R203, 0x1, R199, P5 ;  /* 0x00000001cbc97824 */ /* 0x000fe200028e06c7 */
[----:B------:R-:W-:Y:S02]  /*14d90*/  SHF.R.S32.HI R203, RZ, 0x8, R205 ;  /* 0x00000008ffcb7819 */ /* 0x000fe400000114cd */
[----:B-1----:R-:W-:Y:S01]  /*14da0*/  ISETP.GE.AND P5, PT, R204, UR6, PT ;  /* 0x00000006cc007c0c */ /* 0x002fe2000bfa6270 */
[----:B------:R-:W-:Y:S01]  /*14db0*/  VIADD R204, R202, UR60 ;  /* 0x0000003ccacc7c36 */ /* 0x000fe20008000000 */
[----:B------:R-:W1:Y:S01]  /*14dc0*/  LDCU UR6, c[0x0][0x398] ;  /* 0x00007300ff0677ac */ /* 0x000e620008000800 */
[----:B------:R4:W-:Y:S01]  /*14dd0*/  @P1 STG.E.U8 desc[UR24][R200.64], R203 ;  /* 0x000000cbc8001986 */ /* 0x0009e2000c101118 */
[----:B------:R-:W-:Y:S02]  /*14de0*/  ISETP.LT.AND P1, PT, R2, UR12, !P4 ;  /* 0x0000000c02007c0c */ /* 0x000fe4000e721270 */
[----:B------:R-:W-:Y:S01]  /*14df0*/  IADD3 R202, P6, PT, R204, R197, RZ ;  /* 0x000000c5ccca7210 */ /* 0x000fe20007fde0ff */
[----:B------:R-:W-:Y:S01]  /*14e00*/  VIADD R205, R0, 0x43 ;  /* 0x0000004300cd7836 */ /* 0x000fe20000000000 */
[----:B------:R-:W-:Y:S01]  /*14e10*/  ISETP.LT.AND P4, PT, R3, UR11, !P4 ;  /* 0x0000000b03007c0c */ /* 0x000fe2000e781270 */
[----:B------:R-:W0:Y:S01]  /*14e20*/  LDCU UR11, c[0x0][0x398] ;  /* 0x00007300ff0b77ac */ /* 0x000e220008000800 */
[----:B------:R-:W0:Y:S01]  /*14e30*/  LDCU UR12, c[0x0][0x398] ;  /* 0x00007300ff0c77ac */ /* 0x000e220008000800 */
[----:B----4-:R-:W-:-:S05]  /*14e40*/  SHF.R.S32.HI R201, RZ, 0x1f, R204 ;  /* 0x0000001fffc97819 */ /* 0x010fca00000114cc */
[----:B------:R-:W-:Y:S01]  /*14e50*/  IMAD.X R203, R201, 0x1, R196, P6 ;  /* 0x00000001c9cb7824 */ /* 0x000fe200030e06c4 */
[C---:B------:R-:W-:Y:S01]  /*14e60*/  IADD3 R200, P6, PT, R204.reuse, R198, RZ ;  /* 0x000000c6ccc87210 */ /* 0x040fe20007fde0ff */
[----:B------:R-:W-:-:S04]  /*14e70*/  VIADD R204, R204, UR60 ;  /* 0x0000003ccccc7c36 */ /* 0x000fc80008000000 */
[----:B------:R-:W-:Y:S01]  /*14e80*/  IMAD.X R201, R201, 0x1, R199, P6 ;  /* 0x00000001c9c97824 */ /* 0x000fe200030e06c7 */
[----:B--2---:R-:W-:Y:S02]  /*14e90*/  F2FP.SATFINITE.E5M2.F32.PACK_AB_MERGE_C R206, R175, R174, RZ ;  /* 0x000000aeafce723e */ /* 0x004fe400048060ff */
[----:B------:R-:W2:Y:S01]  /*14ea0*/  LDL.LU R174, [R1+0x388] ;  /* 0x0003880001ae7983 */ /* 0x000ea20000300800 */
[----:B---3--:R-:W-:-:S03]  /*14eb0*/  F2FP.SATFINITE.E5M2.F32.PACK_AB_MERGE_C R207, R173, R172, RZ ;  /* 0x000000acadcf723e */ /* 0x008fc600048060ff */
[----:B------:R3:W-:Y:S04]  /*14ec0*/  @P1 STG.E.U8 desc[UR24][R202.64], R206 ;  /* 0x000000ceca001986 */ /* 0x0007e8000c101118 */
[----:B------:R4:W-:Y:S01]  /*14ed0*/  @P4 STG.E.U8 desc[UR24][R200.64], R207 ;  /* 0x000000cfc8004986 */ /* 0x0009e2000c101118 */
[----:B------:R-:W-:Y:S01]  /*14ee0*/  ISETP.LT.AND P4, PT, R2, UR14, !P3 ;  /* 0x0000000e02007c0c */ /* 0x000fe2000df81270 */
[----:B------:R-:W1:Y:S01]  /*14ef0*/  LDCU UR14, c[0x0][0x398] ;  /* 0x00007300ff0e77ac */ /* 0x000e620008000800 */
[----:B0-----:R-:W-:Y:S01]  /*14f00*/  ISETP.LT.AND P3, PT, R3, UR8, !P3 ;  /* 0x0000000803007c0c */ /* 0x001fe2000df61270 */
[----:B------:R-:W2:Y:S01]  /*14f10*/  LDL.LU R175, [R1+0x38c] ;  /* 0x00038c0001af7983 */ /* 0x000ea20000300800 */
[----:B---3--:R-:W-:-:S03]  /*14f20*/  IADD3 R202, P6, PT, R204, R197, RZ ;  /* 0x000000c5ccca7210 */ /* 0x008fc60007fde0ff */
[----:B------:R-:W3:Y:S01]  /*14f30*/  LDL.LU R172, [R1+0x398] ;  /* 0x0003980001ac7983 */ /* 0x000ee20000300800 */
[----:B-----5:R-:W-:Y:S01]  /*14f40*/  ISETP.GE.AND P1, PT, R205, UR4, PT ;  /* 0x00000004cd007c0c */ /* 0x020fe2000bf26270 */
[----:B------:R-:W0:Y:S01]  /*14f50*/  LDCU UR4, c[0x0][0x39c] ;  /* 0x00007380ff0477ac */ /* 0x000e220008000800 */
[----:B----4-:R-:W-:Y:S01]  /*14f60*/  SHF.R.S32.HI R201, RZ, 0x1f, R204 ;  /* 0x0000001fffc97819 */ /* 0x010fe200000114cc */
[----:B------:R-:W3:Y:S01]  /*14f70*/  LDL.LU R173, [R1+0x39c] ;  /* 0x00039c0001ad7983 */ /* 0x000ee20000300800 */
[----:B------:R-:W-:Y:S01]  /*14f80*/  PRMT R206, R206, 0x9910, RZ ;  /* 0x00009910cece7816 */ /* 0x000fe200000000ff */
[----:B------:R-:W4:Y:S02]  /*14f90*/  LDCU UR8, c[0x0][0x398] ;  /* 0x00007300ff0877ac */ /* 0x000f240008000800 */
[----:B------:R-:W-:Y:S01]  /*14fa0*/  IMAD.X R203, R201, 0x1, R196, P6 ;  /* 0x00000001c9cb7824 */ /* 0x000fe200030e06c4 */
[----:B------:R-:W-:Y:S02]  /*14fb0*/  IADD3 R200, P6, PT, R204, R198, RZ ;  /* 0x000000c6ccc87210 */ /* 0x000fe40007fde0ff */
[----:B------:R-:W-:-:S02]  /*14fc0*/  PRMT R205, R207, 0x9910, RZ ;  /* 0x00009910cfcd7816 */ /* 0x000fc400000000ff */
[----:B------:R-:W-:Y:S01]  /*14fd0*/  SHF.R.S32.HI R206, RZ, 0x8, R206 ;  /* 0x00000008ffce7819 */ /* 0x000fe200000114ce */
[----:B------:R-:W-:Y:S01]  /*14fe0*/  IMAD.X R201, R201, 0x1, R199, P6 ;  /* 0x00000001c9c97824 */ /* 0x000fe200030e06c7 */
[----:B------:R-:W-:Y:S01]  /*14ff0*/  SHF.R.S32.HI R205, RZ, 0x8, R205 ;  /* 0x00000008ffcd7819 */ /* 0x000fe200000114cd */
[----:B------:R-:W-:Y:S02]  /*15000*/  VIADD R204, R204, UR60 ;  /* 0x0000003ccccc7c36 */ /* 0x000fe40008000000 */
[----:B------:R5:W-:Y:S01]  /*15010*/  @P4 STG.E.U8 desc[UR24][R202.64], R206 ;  /* 0x000000ceca004986 */ /* 0x000be2000c101118 */
[----:B------:R-:W-:Y:S01]  /*15020*/  ISETP.LT.AND P4, PT, R2, UR16, !P0 ;  /* 0x0000001002007c0c */ /* 0x000fe2000c781270 */
[----:B------:R-:W0:Y:S02]  /*15030*/  LDCU UR16, c[0x0][0x398] ;  /* 0x00007300ff1077ac */ /* 0x000e240008000800 */
[----:B------:R4:W-:Y:S01]  /*15040*/  @P3 STG.E.U8 desc[UR24][R200.64], R205 ;  /* 0x000000cdc8003986 */ /* 0x0009e2000c101118 */
[----:B-1----:R-:W-:Y:S01]  /*15050*/  ISETP.LT.AND P3, PT, R3, UR6, !P0 ;  /* 0x0000000603007c0c */ /* 0x002fe2000c761270 */
[----:B------:R-:W1:Y:S01]  /*15060*/  LDCU UR6, c[0x0][0x39c] ;  /* 0x00007380ff0677ac */ /* 0x000e620008000800 */
[----:B-----5:R-:W-:-:S02]  /*15070*/  IADD3 R202, P0, PT, R204, R197, RZ ;  /* 0x000000c5ccca7210 */ /* 0x020fc40007f1e0ff */
[----:B----4-:R-:W-:Y:S01]  /*15080*/  SHF.R.S32.HI R201, RZ, 0x1f, R204 ;  /* 0x0000001fffc97819 */ /* 0x010fe200000114cc */
[----:B------:R-:W-:-:S04]  /*15090*/  VIADD R205, R0, 0x44 ;  /* 0x0000004400cd7836 */ /* 0x000fc80000000000 */
[----:B------:R-:W-:Y:S01]  /*150a0*/  IMAD.X R203, R201, 0x1, R196, P0 ;  /* 0x00000001c9cb7824 */ /* 0x000fe200000e06c4 */
[----:B0-----:R-:W-:Y:S01]  /*150b0*/  ISETP.GE.AND P0, PT, R205, UR4, PT ;  /* 0x00000004cd007c0c */ /* 0x001fe2000bf06270 */
[----:B------:R-:W0:Y:S01]  /*150c0*/  LDCU UR4, c[0x0][0x39c] ;  /* 0x00007380ff0477ac */ /* 0x000e220008000800 */
[----:B------:R-:W-:Y:S02]  /*150d0*/  F2FP.SATFINITE.E5M2.F32.PACK_AB_MERGE_C R205, R177, R176, RZ ;  /* 0x000000b0b1cd723e */ /* 0x000fe400048060ff */
[----:B------:R-:W4:Y:S04]  /*150e0*/  LDL.LU R176, [R1+0x308] ;  /* 0x0003080001b07983 */ /* 0x000f280000300800 */
[----:B------:R-:W4:Y:S01]  /*150f0*/  LDL.LU R177, [R1+0x30c] ;  /* 0x00030c0001b17983 */ /* 0x000f220000300800 */
[----:B------:R-:W-:-:S02]  /*15100*/  IADD3 R200, P6, PT, R204, R198, RZ ;  /* 0x000000c6ccc87210 */ /* 0x000fc40007fde0ff */
[----:B------:R-:W-:-:S03]  /*15110*/  F2FP.SATFINITE.E5M2.F32.PACK_AB_MERGE_C R206, R133, R132, RZ ;  /* 0x0000008485ce723e */ /* 0x000fc600048060ff */
[----:B------:R-:W-:Y:S01]  /*15120*/  IMAD.X R201, R201, 0x1, R199, P6 ;  /* 0x00000001c9c97824 */ /* 0x000fe200030e06c7 */
[----:B------:R5:W-:Y:S01]  /*15130*/  @P4 STG.E.U8 desc[UR24][R202.64], R205 ;  /* 0x000000cdca004986 */ /* 0x000be2000c101118 */
[----:B------:R-:W-:Y:S01]  /*15140*/  ISETP.LT.AND P4, PT, R2, UR11, !P2 ;  /* 0x0000000b02007c0c */ /* 0x000fe2000d781270 */
[----:B------:R-:W-:Y:S02]  /*15150*/  VIADD R133, R0, 0x45 ;  /* 0x0000004500857836 */ /* 0x000fe40000000000 */
[----:B------:R1:W-:Y:S01]  /*15160*/  @P3 STG.E.U8 desc[UR24][R200.64], R206 ;  /* 0x000000cec8003986 */ /* 0x0003e2000c101118 */
[----:B------:R-:W2:Y:S02]  /*15170*/  LDCU UR11, c[0x0][0x398] ;  /* 0x00007300ff0b77ac */ /* 0x000ea40008000800 */
[----:B0-----:R-:W-:Y:S02]  /*15180*/  ISETP.GE.AND P3, PT, R133, UR4, PT ;  /* 0x0000000485007c0c */ /* 0x001fe4000bf66270 */
[----:B-----5:R-:W-:Y:S01]  /*15190*/  PRMT R202, R205, 0x9910, RZ ;  /* 0x00009910cdca7816 */ /* 0x020fe200000000ff */
[----:B------:R-:W0:Y:S01]  /*151a0*/  LDCU UR4, c[0x0][0x39c] ;  /* 0x00007380ff0477ac */ /* 0x000e220008000800 */
[----:B-1----:R-:W-:-:S05]  /*151b0*/  VIADD R200, R204, UR60 ;  /* 0x0000003cccc87c36 */ /* 0x002fca0008000000 */
[----:B------:R-:W-:Y:S02]  /*151c0*/  SHF.R.S32.HI R201, RZ, 0x1f, R200 ;  /* 0x0000001fffc97819 */ /* 0x000fe400000114c8 */
[----:B------:R-:W-:Y:S02]  /*151d0*/  IADD3 R132, P6, PT, R200, R197, RZ ;  /* 0x000000c5c8847210 */ /* 0x000fe40007fde0ff */
[----:B------:R-:W-:-:S03]  /*151e0*/  SHF.R.S32.HI R202, RZ, 0x8, R202 ;  /* 0x00000008ffca7819 */ /* 0x000fc600000114ca */
[----:B------:R-:W-:Y:S01]  /*151f0*/  IMAD.X R133, R201, 0x1, R196, P6 ;  /* 0x00000001c9857824 */ /* 0x000fe200030e06c4 */
[----:B------:R-:W-:-:S04]  /*15200*/  PRMT R203, R206, 0x9910, RZ ;  /* 0x00009910cecb7816 */ /* 0x000fc800000000ff */
[----:B------:R1:W-:Y:S02]  /*15210*/  @P4 STG.E.U8 desc[UR24][R132.64], R202 ;  /* 0x000000ca84004986 */ /* 0x0003e4000c101118 */
[----:B-1----:R-:W-:-:S05]  /*15220*/  IADD3 R132, P4, PT, R200, R198, RZ ;  /* 0x000000c6c8847210 */ /* 0x002fca0007f9e0ff */
[----:B------:R-:W-:Y:S01]  /*15230*/  IMAD.X R133, R201, 0x1, R199, P4 ;  /* 0x00000001c9857824 */ /* 0x000fe200020e06c7 */
[----:B------:R-:W-:Y:S02]  /*15240*/  SHF.R.S32.HI R201, RZ, 0x8, R203 ;  /* 0x00000008ffc97819 */ /* 0x000fe400000114cb */
[----:B----4-:R-:W-:Y:S02]  /*15250*/  F2FP.SATFINITE.E5M2.F32.PACK_AB_MERGE_C R203, R177, R176, RZ ;  /* 0x000000b0b1cb723e */ /* 0x010fe400048060ff */
[----:B------:R-:W4:Y:S04]  /*15260*/  LDL.LU R176, [R1+0x310] ;  /* 0x0003100001b07983 */ /* 0x000f280000300800 */
[----:B------:R-:W4:Y:S01]  /*15270*/  LDL.LU R177, [R1+0x314] ;  /* 0x0003140001b17983 */ /* 0x000f220000300800 */
[----:B------:R-:W-:Y:S01]  /*15280*/  ISETP.LT.AND P2, PT, R3, UR12, !P2 ;  /* 0x0000000c03007c0c */ /* 0x000fe2000d741270 */
[----:B------:R-:W-:Y:S01]  /*15290*/  VIADD R202, R0, 0x46 ;  /* 0x0000004600ca7836 */ /* 0x000fe20000000000 */
[----:B------:R-:W1:Y:S04]  /*152a0*/  LDCU UR12, c[0x0][0x398] ;  /* 0x00007300ff0c77ac */ /* 0x000e680008000800 */
[----:B------:R-:W-:Y:S01]  /*152b0*/  ISETP.GE.AND P4, PT, R202, UR6, PT ;  /* 0x00000006ca007c0c */ /* 0x000fe2000bf86270 */
[----:B------:R-:W-:Y:S01]  /*152c0*/  VIADD R202, R200, UR60 ;  /* 0x0000003cc8ca7c36 */ /* 0x000fe20008000000 */
[----:B------:R-:W5:Y:S05]  /*152d0*/  LDCU UR6, c[0x0][0x39c] ;  /* 0x00007380ff0677ac */ /* 0x000f6a0008000800 */
[----:B------:R0:W-:Y:S01]  /*152e0*/  @P2 STG.E.U8 desc[UR24][R132.64], R201 ;  /* 0x000000c984002986 */ /* 0x0001e2000c101118 */
[----:B------:R-:W-:Y:S01]  /*152f0*/  ISETP.LT.AND P2, PT, R2, UR18, !P5 ;  /* 0x0000001202007c0c */ /* 0x000fe2000ef41270 */
[----:B------:R-:W1:Y:S01]  /*15300*/  LDCU UR18, c[0x0][0x398] ;  /* 0x00007300ff1277ac */ /* 0x000e620008000800 */
[----:B------:R-:W-:-:S02]  /*15310*/  IADD3 R200, P6, PT, R202, R197, RZ ;  /* 0x000000c5cac87210 */ /* 0x000fc40007fde0ff */
[----:B------:R-:W-:Y:S01]  /*15320*/  ISETP.LT.AND P5, PT, R3, UR20, !P5 ;  /* 0x0000001403007c0c */ /* 0x000fe2000efa1270 */
[----:B------:R-:W1:Y:S01]  /*15330*/  LDCU UR20, c[0x0][0x398] ;  /* 0x00007300ff1477ac */ /* 0x000e620008000800 */
[----:B0-----:R-:W-:-:S05]  /*15340*/  SHF.R.S32.HI R133, RZ, 0x1f, R202 ;  /* 0x0000001fff857819 */ /* 0x001fca00000114ca */
[----:B------:R-:W-:Y:S01]  /*15350*/  IMAD.X R201, R133, 0x1, R196, P6 ;  /* 0x0000000185c97824 */ /* 0x000fe200030e06c4 */
[----:B------:R-:W-:-:S04]  /*15360*/  IADD3 R132, P6, PT, R202, R198, RZ ;  /* 0x000000c6ca847210 */ /* 0x000fc80007fde0ff */
[----:B------:R0:W-:Y:S01]  /*15370*/  @P2 STG.E.U8 desc[UR24][R200.64], R203 ;  /* 0x000000cbc8002986 */ /* 0x0001e2000c101118 */
[----:B------:R-:W-:Y:S01]  /*15380*/  IMAD.X R133, R133, 0x1, R199, P6 ;  /* 0x0000000185857824 */ /* 0x000fe200030e06c7 */
[----:B------:R-:W-:Y:S01]  /*15390*/  ISETP.GE.AND P2, PT, R134, UR4, PT ;  /* 0x0000000486007c0c */ /* 0x000fe2000bf46270 */
[----:B------:R-:W1:Y:S03]  /*153a0*/  LDCU UR4, c[0x0][0x39c] ;  /* 0x00007380ff0477ac */ /* 0x000e660008000800 */
[----:B------:R2:W-:Y:S01]  /*153b0*/  @P5 STG.E.U8 desc[UR24][R132.64], R135 ;  /* 0x0000008784005986 */ /* 0x0005e2000c101118 */
[----:B0-----:R-:W-:Y:S01]  /*153c0*/  VIADD R200, R202, UR60 ;  /* 0x0000003ccac87c36 */ /* 0x001fe20008000000 */
[----:B------:R-:W-:Y:S01]  /*153d0*/  ISETP.LT.AND P5, PT, R2, UR8, !P1 ;  /* 0x0000000802007c0c */ /* 0x000fe2000cfa1270 */
[----:B------:R-:W0:Y:S03]  /*153e0*/  LDCU UR8, c[0x0][0x39c] ;  /* 0x00007380ff0877ac */ /* 0x000e260008000800 */
[----:B------:R-:W-:-:S02]  /*153f0*/  IADD3 R134, P6, PT, R200, R197, RZ ;  /* 0x000000c5c8867210 */ /* 0x000fc40007fde0ff */
[----:B--2---:R-:W-:Y:S02]  /*15400*/  SHF.R.S32.HI R133, RZ, 0x1f, R200 ;  /* 0x0000001fff857819 */ /* 0x004fe400000114c8 */
[----:B------:R-:W-:Y:S01]  /*15410*/  ISETP.LT.AND P1, PT, R3, UR14, !P1 ;  /* 0x0000000e03007c0c */ /* 0x000fe2000cf21270 */
[----:B------:R-:W2:Y:S01]  /*15420*/  LDCU UR14, c[0x0][0x398] ;  /* 0x00007300ff0e77ac */ /* 0x000ea20008000800 */
[----:B------:R-:W-:Y:S01]  /*15430*/  PRMT R201, R135, 0x9910, RZ ;  /* 0x0000991087c97816 */ /* 0x000fe200000000ff */
[----:B------:R-:W-:Y:S01]  /*15440*/  IMAD.X R135, R133, 0x1, R196, P6 ;  /* 0x0000000185877824 */ /* 0x000fe200030e06c4 */
[----:B------:R-:W-:Y:S02]  /*15450*/  PRMT R202, R203, 0x9910, RZ ;  /* 0x00009910cbca7816 */ /* 0x000fe400000000ff */
[----:B------:R-:W-:Y:S02]  /*15460*/  IADD3 R132, P6, PT, R200, R198, RZ ;  /* 0x000000c6c8847210 */ /* 0x000fe40007fde0ff */
[----:B------:R-:W-:-:S02]  /*15470*/  SHF.R.S32.HI R202, RZ, 0x8, R202 ;  /* 0x00000008ffca7819 */ /* 0x000fc400000114ca */
[----:B------:R-:W-:Y:S01]  /*15480*/  SHF.R.S32.HI R201, RZ, 0x8, R201 ;  /* 0x00000008ffc97819 */ /* 0x000fe200000114c9 */
[----:B------:R-:W-:Y:S02]  /*15490*/  IMAD.X R133, R133, 0x1, R199, P6 ;  /* 0x0000000185857824 */ /* 0x000fe400030e06c7 */
[----:B------:R-:W-:Y:S01]  /*154a0*/  VIADD R200, R200, UR60 ;  /* 0x0000003cc8c87c36 */ /* 0x000fe20008000000 */
[----:B------:R0:W-:Y:S01]  /*154b0*/  @P5 STG.E.U8 desc[UR24][R134.64], R202 ;  /* 0x000000ca86005986 */ /* 0x0001e2000c101118 */
[----:B------:R-:W-:Y:S01]  /*154c0*/  ISETP.LT.AND P5, PT, R2, UR16, !P0 ;  /* 0x0000001002007c0c */ /* 0x000fe2000c7a1270 */
[----:B------:R-:W1:Y:S02]  /*154d0*/  LDCU UR16, c[0x0][0x398] ;  /* 0x00007300ff1077ac */ /* 0x000e640008000800 */
[----:B------:R2:W-:Y:S01]  /*154e0*/  @P1 STG.E.U8 desc[UR24][R132.64], R201 ;  /* 0x000000c984001986 */ /* 0x0005e2000c101118 */
[----:B------:R-:W-:Y:S01]  /*154f0*/  ISETP.LT.AND P1, PT, R3, UR22, !P0 ;  /* 0x0000001603007c0c */ /* 0x000fe2000c721270 */
[----:B------:R-:W1:Y:S01]  /*15500*/  LDCU UR22, c[0x0][0x398] ;  /* 0x00007300ff1677ac */ /* 0x000e620008000800 */
[----:B0-----:R-:W-:-:S02]  /*15510*/  IADD3 R134, P0, PT, R200, R197, RZ ;  /* 0x000000c5c8867210 */ /* 0x001fc40007f1e0ff */
[----:B--2---:R-:W-:Y:S01]  /*15520*/  SHF.R.S32.HI R133, RZ, 0x1f, R200 ;  /* 0x0000001fff857819 */ /* 0x004fe200000114c8 */
[----:B------:R-:W-:-:S04]  /*15530*/  VIADD R201, R0, 0x48 ;  /* 0x0000004800c97836 */ /* 0x000fc80000000000 */
[----:B------:R-:W-:Y:S01]  /*15540*/  IMAD.X R135, R133, 0x1, R196, P0 ;  /* 0x0000000185877824 */ /* 0x000fe200000e06c4 */
[----:B-----5:R-:W-:Y:S01]  /*15550*/  ISETP.GE.AND P0, PT, R201, UR6, PT ;  /* 0x00000006c9007c0c */ /* 0x020fe2000bf06270 */
[----:B------:R-:W0:Y:S01]  /*15560*/  LDCU UR6, c[0x0][0x39c] ;  /* 0x00007380ff0677ac */ /* 0x000e220008000800 */
[----:B----4-:R-:W-:Y:S02]  /*15570*/  F2FP.SATFINITE.E5M2.F32.PACK_AB_MERGE_C R201, R177, R176, RZ ;  /* 0x000000b0b1c9723e */ /* 0x010fe400048060ff */
[----:B------:R-:W2:Y:S04]  /*15580*/  LDL.LU R176, [R1+0x318] ;  /* 0x0003180001b07983 */ /* 0x000ea80000300800 */
[----:B------:R-:W2:Y:S01]  /*15590*/  LDL.LU R177, [R1+0x31c] ;  /* 0x00031c0001b17983 */ /* 0x000ea20000300800 */
[----:B------:R-:W-:-:S03]  /*155a0*/  IADD3 R132, P6, PT, R200, R198, RZ ;  /* 0x000000c6c8847210 */ /* 0x000fc60007fde0ff */
[----:B------:R4:W-:Y:S02]  /*155b0*/  @P5 STG.E.U8 desc[UR24][R134.64], R201 ;  /* 0x000000c986005986 */ /* 0x0009e4000c101118 */
[----:B----4-:R-:W-:Y:S02]  /*155c0*/  VIADD R134, R200, UR60 ;  /* 0x0000003cc8867c36 */ /* 0x010fe40008000000 */
[----:B------:R-:W-:Y:S01]  /*155d0*/  IMAD.X R133, R133, 0x1, R199, P6 ;  /* 0x0000000185857824 */ /* 0x000fe200030e06c7 */
[----:B------:R-:W-:Y:S01]  /*155e0*/  ISETP.LT.AND P5, PT, R2, UR11, !P3 ;  /* 0x0000000b02007c0c */ /* 0x000fe2000dfa1270 */
[----:B------:R-:W4:Y:S01]  /*155f0*/  LDCU UR11, c[0x0][0x39c] ;  /* 0x00007380ff0b77ac */ /* 0x000f220008000800 */
[----:B------:R-:W-:Y:S02]  /*15600*/  SHF.R.S32.HI R135, RZ, 0x1f, R134 ;  /* 0x0000001fff877819 */ /* 0x000fe40000011486 */
[----:B------:R5:W-:Y:S01]  /*15610*/  @P1 STG.E.U8 desc[UR24][R132.64], R137 ;  /* 0x0000008984001986 */ /* 0x000be2000c101118 */
[----:B------:R-:W-:-:S04]  /*15620*/  PRMT R136, R201, 0x9910, RZ ;  /* 0x00009910c9887816 */ /* 0x000fc800000000ff */
[----:B------:R-:W-:Y:S01]  /*15630*/  SHF.R.S32.HI R136, RZ, 0x8, R136 ;  /* 0x00000008ff887819 */ /* 0x000fe20000011488 */
[----:B-----5:R-:W-:Y:S01]  /*15640*/  VIADD R133, R0, 0x49 ;  /* 0x0000004900857836 */ /* 0x020fe20000000000 */
[----:B------:R-:W-:-:S04]  /*15650*/  IADD3 R132, P6, PT, R134, R197, RZ ;  /* 0x000000c586847210 */ /* 0x000fc80007fde0ff */
[----:B-1----:R-:W-:Y:S01]  /*15660*/  ISETP.GE.AND P1, PT, R133, UR4, PT ;  /* 0x0000000485007c0c */ /* 0x002fe2000bf26270 */
[----:B------:R-:W-:Y:S01]  /*15670*/  IMAD.X R133, R135, 0x1, R196, P6 ;  /* 0x0000000187857824 */ /* 0x000fe200030e06c4 */
[----:B------:R-:W-:Y:S01]  /*15680*/  ISETP.LT.AND P3, PT, R3, UR26, !P3 ;  /* 0x0000001a03007c0c */ /* 0x000fe2000df61270 */
[----:B------:R-:W1:Y:S03]  /*15690*/  LDCU UR4, c[0x0][0x39c] ;  /* 0x00007380ff0477ac */ /* 0x000e660008000800 */
[----:B------:R5:W-:Y:S01]  /*156a0*/  @P5 STG.E.U8 desc[UR24][R132.64], R136 ;  /* 0x0000008884005986 */ /* 0x000be2000c101118 */
[----:B------:R-:W-:Y:S01]  /*156b0*/  PRMT R137, R137, 0x9910, RZ ;  /* 0x0000991089897816 */ /* 0x000fe200000000ff */
[----:B------:R-:W0:Y:S01]  /*156c0*/  LDCU UR26, c[0x0][0x398] ;  /* 0x00007300ff1a77ac */ /* 0x000e220008000800 */
[----:B--2---:R-:W-:Y:S02]  /*156d0*/  F2FP.SATFINITE.E5M2.F32.PACK_AB_MERGE_C R200, R177, R176, RZ ;  /* 0x000000b0b1c8723e */ /* 0x004fe400048060ff */
[----:B------:R-:W2:Y:S04]  /*156e0*/  LDL.LU R176, [R1+0x320] ;  /* 0x0003200001b07983 */ /* 0x000ea80000300800 */
[----:B------:R-:W2:Y:S01]  /*156f0*/  LDL.LU R177, [R1+0x324] ;  /* 0x0003240001b17983 */ /* 0x000ea20000300800 */
[----:B-----5:R-:W-:Y:S01]  /*15700*/  IADD3 R132, P5, PT, R134, R198, RZ ;  /* 0x000000c686847210 */ /* 0x020fe20007fbe0ff */
[----:B------:R-:W-:-:S04]  /*15710*/  VIADD R136, R0, 0x4a ;  /* 0x0000004a00887836 */ /* 0x000fc80000000000 */
[----:B------:R-:W-:Y:S01]  /*15720*/  IMAD.X R133, R135, 0x1, R199, P5 ;  /* 0x0000000187857824 */ /* 0x000fe200028e06c7 */
[----:B------:R-:W-:Y:S02]  /*15730*/  SHF.R.S32.HI R135, RZ, 0x8, R137 ;  /* 0x00000008ff877819 */ /* 0x000fe40000011489 */
[----:B------:R-:W-:Y:S01]  /*15740*/  ISETP.GE.AND P5, PT, R136, UR8, PT ;  /* 0x0000000888007c0c */ /* 0x000fe2000bfa6270 */
[----:B------:R-:W-:Y:S01]  /*15750*/  VIADD R136, R134, UR60 ;  /* 0x0000003c86887c36 */ /* 0x000fe20008000000 */
[----:B------:R-:W-:Y:S01]  /*15760*/  F2FP.SATFINITE.E5M2.F32.PACK_AB_MERGE_C R138, R139, R138, RZ ;  /* 0x0000008a8b8a723e */ /* 0x000fe200048060ff */
[----:B------:R5:W-:Y:S01]  /*15770*/  @P3 STG.E.U8 desc[UR24][R132.64], R135 ;  /* 0x0000008784003986 */ /* 0x000be2000c101118 */
[----:B------:R-:W-:Y:S01]  /*15780*/  ISETP.LT.AND P3, PT, R2, UR12, !P4 ;  /* 0x0000000c02007c0c */ /* 0x000fe2000e761270 */
[----:B------:R-:W-:Y:S01]  /*15790*/  VIADD R137, R0, 0x4b ;  /* 0x0000004b00897836 */ /* 0x000fe20000000000 */
[----:B------:R-:W-:Y:S01]  /*157a0*/  IADD3 R134, P6, PT, R136, R197, RZ ;  /* 0x000000c588867210 */ /* 0x000fe20007fde0ff */
[----:B------:R-:W0:Y:S01]  /*157b0*/  LDCU UR8, c[0x0][0x39c] ;  /* 0x00007380ff0877ac */ /* 0x000e220008000800 */
[----:B------:R-:W-:-:S02]  /*157c0*/  ISETP.LT.AND P4, PT, R3, UR28, !P4 ;  /* 0x0000001c03007c0c */ /* 0x000fc4000e781270 */
[----:B------:R-:W-:Y:S01]  /*157d0*/  F2FP.SATFINITE.E5M2.F32.PACK_AB_MERGE_C R140, R141, R140, RZ ;  /* 0x0000008c8d8c723e */ /* 0x000fe200048060ff */
[----:B------:R-:W0:Y:S01]  /*157e0*/  LDCU UR12, c[0x0][0x39c] ;  /* 0x00007380ff0c77ac */ /* 0x000e220008000800 */
[----:B-----5:R-:W-:Y:S01]  /*157f0*/  SHF.R.S32.HI R133, RZ, 0x1f, R136 ;  /* 0x0000001fff857819 */ /* 0x020fe20000011488 */
[----:B------:R-:W5:Y:S04]  /*15800*/  LDCU UR28, c[0x0][0x39c] ;  /* 0x00007380ff1c77ac */ /* 0x000f680008000800 */
        /* <DEDUP_REMOVED lines=8> */
[----:B0-----:R-:W-:Y:S02]  /*15890*/  ISETP.GE.AND P3, PT, R137, UR6, PT ;  /* 0x0000000689007c0c */ /* 0x001fe4000bf66270 */
[----:B------:R-:W-:Y:S01]  /*158a0*/  ISETP.LT.AND P2, PT, R3, UR20, !P2 ;  /* 0x0000001403007c0c */ /* 0x000fe2000d741270 */
[----:B------:R-:W0:Y:S01]  /*158b0*/  LDCU UR6, c[0x0][0x39c] ;  /* 0x00007380ff0677ac */ /* 0x000e220008000800 */
[----:B-1----:R-:W-:-:S02]  /*158c0*/  PRMT R200, R200, 0x9910, RZ ;  /* 0x00009910c8c87816 */ /* 0x002fc400000000ff */
[----:B------:R-:W-:Y:S01]  /*158d0*/  IADD3 R134, P6, PT, R136, R197, RZ ;  /* 0x000000c588867210 */ /* 0x000fe20007fde0ff */
[----:B------:R-:W1:Y:S01]  /*158e0*/  LDCU UR20, c[0x0][0x398] ;  /* 0x00007300ff1477ac */ /* 0x000e620008000800 */
[----:B---3--:R-:W-:Y:S02]  /*158f0*/  SHF.R.S32.HI R133, RZ, 0x1f, R136 ;  /* 0x0000001fff857819 */ /* 0x008fe40000011488 */
[----:B------:R-:W-:Y:S01]  /*15900*/  PRMT R137, R138, 0x9910, RZ ;  /* 0x000099108a897816 */ /* 0x000fe200000000ff */
[----:B------:R-:W-:Y:S02]  /*15910*/  IMAD.MOV.U32 R138, RZ, RZ, R200 ;  /* 0x000000ffff8a7224 */ /* 0x000fe400078e00c8 */
[----:B------:R-:W-:Y:S01]  /*15920*/  IMAD.X R135, R133, 0x1, R196, P6 ;  /* 0x0000000185877824 */ /* 0x000fe200030e06c4 */
[----:B------:R-:W-:Y:S02]  /*15930*/  IADD3 R132, P6, PT, R136, R198, RZ ;  /* 0x000000c688847210 */ /* 0x000fe40007fde0ff */
[----:B------:R-:W-:-:S02]  /*15940*/  SHF.R.S32.HI R138, RZ, 0x8, R138 ;  /* 0x00000008ff8a7819 */ /* 0x000fc4000001148a */
[----:B------:R-:W-:Y:S01]  /*15950*/  SHF.R.S32.HI R137, RZ, 0x8, R137 ;  /* 0x00000008ff897819 */ /* 0x000fe20000011489 */
[----:B------:R-:W-:Y:S02]  /*15960*/  IMAD.X R133, R133, 0x1, R199, P6 ;  /* 0x0000000185857824 */ /* 0x000fe400030e06c7 */
[----:B------:R-:W-:Y:S01]  /*15970*/  VIADD R136, R136, UR60 ;  /* 0x0000003c88887c36 */ /* 0x000fe20008000000 */
[----:B------:R3:W-:Y:S01]  /*15980*/  @P4 STG.E.U8 desc[UR24][R134.64], R138 ;  /* 0x0000008a86004986 */ /* 0x0007e2000c101118 */
[----:B------:R-:W-:Y:S01]  /*15990*/  ISETP.LT.AND P4, PT, R2, UR30, !P0 ;  /* 0x0000001e02007c0c */ /* 0x000fe2000c781270 */
[----:B------:R-:W0:Y:S02]  /*159a0*/  LDCU UR30, c[0x0][0x398] ;  /* 0x00007300ff1e77ac */ /* 0x000e240008000800 */
[----:B------:R1:W-:Y:S01]  /*159b0*/  @P2 STG.E.U8 desc[UR24][R132.64], R137 ;  /* 0x0000008984002986 */ /* 0x0003e2000c101118 */
[----:B------:R-:W-:Y:S01]  /*159c0*/  ISETP.LT.AND P2, PT, R3, UR31, !P0 ;  /* 0x0000001f03007c0c */ /* 0x000fe2000c741270 */
[----:B------:R-:W0:Y:S01]  /*159d0*/  LDCU UR31, c[0x0][0x398] ;  /* 0x00007300ff1f77ac */ /* 0x000e220008000800 */
[----:B---3--:R-:W-:-:S02]  /*159e0*/  IADD3 R134, P0, PT, R136, R197, RZ ;  /* 0x000000c588867210 */ /* 0x008fc40007f1e0ff */
[----:B-1----:R-:W-:Y:S01]  /*159f0*/  SHF.R.S32.HI R133, RZ, 0x1f, R136 ;  /* 0x0000001fff857819 */ /* 0x002fe20000011488 */
[----:B------:R-:W-:-:S04]  /*15a00*/  VIADD R137, R0, 0x4c ;  /* 0x0000004c00897836 */ /* 0x000fc80000000000 */
[----:B------:R-:W-:Y:S01]  /*15a10*/  IMAD.X R135, R133, 0x1, R196, P0 ;  /* 0x0000000185877824 */ /* 0x000fe200000e06c4 */
[----:B------:R-:W-:Y:S01]  /*15a20*/  ISETP.GE.AND P0, PT, R137, UR4, PT ;  /* 0x0000000489007c0c */ /* 0x000fe2000bf06270 */
[----:B------:R-:W1:Y:S01]  /*15a30*/  LDCU UR4, c[0x0][0x39c] ;  /* 0x00007380ff0477ac */ /* 0x000e620008000800 */
[----:B--2---:R-:W-:Y:S02]  /*15a40*/  F2FP.SATFINITE.E5M2.F32.PACK_AB_MERGE_C R137, R177, R176, RZ ;  /* 0x000000b0b189723e */ /* 0x004fe400048060ff */
[----:B------:R-:W2:Y:S04]  /*15a50*/  LDL.LU R176, [R1+0x328] ;  /* 0x0003280001b07983 */ /* 0x000ea80000300800 */
[----:B------:R-:W2:Y:S01]  /*15a60*/  LDL.LU R177, [R1+0x32c] ;  /* 0x00032c0001b17983 */ /* 0x000ea20000300800 */
[----:B------:R-:W-:-:S03]  /*15a70*/  IADD3 R132, P6, PT, R136, R198, RZ ;  /* 0x000000c688847210 */ /* 0x000fc60007fde0ff */
[----:B------:R3:W-:Y:S02]  /*15a80*/  @P4 STG.E.U8 desc[UR24][R134.64], R137 ;  /* 0x0000008986004986 */ /* 0x0007e4000c101118 */
[----:B------:R-:W-:Y:S01]  /*15a90*/  IMAD.X R133, R133, 0x1, R199, P6 ;  /* 0x0000000185857824 */ /* 0x000fe200030e06c7 */
[----:B------:R-:W-:Y:S01]  /*15aa0*/  ISETP.LT.AND P4, PT, R2, UR14, !P1 ;  /* 0x0000000e02007c0c */ /* 0x000fe2000cf81270 */
[----:B------:R-:W0:Y:S03]  /*15ab0*/  LDCU UR14, c[0x0][0x398] ;  /* 0x00007300ff0e77ac */ /* 0x000e260008000800 */
[----:B------:R1:W-:Y:S01]  /*15ac0*/  @P2 STG.E.U8 desc[UR24][R132.64], R140 ;  /* 0x0000008c84002986 */ /* 0x0003e2000c101118 */
[----:B---3--:R-:W-:Y:S01]  /*15ad0*/  VIADD R134, R136, UR60 ;  /* 0x0000003c88867c36 */ /* 0x008fe20008000000 */
[----:B------:R-:W-:-:S04]  /*15ae0*/  PRMT R136, R137, 0x9910, RZ ;  /* 0x0000991089887816 */ /* 0x000fc800000000ff */
[----:B------:R-:W-:Y:S01]  /*15af0*/  SHF.R.S32.HI R135, RZ, 0x1f, R134 ;  /* 0x0000001fff877819 */ /* 0x000fe20000011486 */
[----:B-1----:R-:W-:Y:S01]  /*15b00*/  VIADD R133, R0, 0x4d ;  /* 0x0000004d00857836 */ /* 0x002fe20000000000 */
[----:B------:R-:W-:Y:S02]  /*15b10*/  IADD3 R132, P6, PT, R134, R197, RZ ;  /* 0x000000c586847210 */ /* 0x000fe40007fde0ff */
[----:B------:R-:W-:Y:S02]  /*15b20*/  SHF.R.S32.HI R136, RZ, 0x8, R136 ;  /* 0x00000008ff887819 */ /* 0x000fe40000011488 */
[----:B------:R-:W-:Y:S01]  /*15b30*/  ISETP.GE.AND P2, PT, R133, UR8, PT ;  /* 0x0000000885007c0c */ /* 0x000fe2000bf46270 */
[----:B------:R-:W-:Y:S01]  /*15b40*/  IMAD.X R133, R135, 0x1, R196, P6 ;  /* 0x0000000187857824 */ /* 0x000fe200030e06c4 */
[----:B------:R-:W-:Y:S01]  /*15b50*/  ISETP.LT.AND P1, PT, R3, UR32, !P1 ;  /* 0x0000002003007c0c */ /* 0x000fe2000cf21270 */
[----:B------:R-:W1:Y:S03]  /*15b60*/  LDCU UR8, c[0x0][0x39c] ;  /* 0x00007380ff0877ac */ /* 0x000e660008000800 */
[----:B------:R3:W-:Y:S01]  /*15b70*/  @P4 STG.E.U8 desc[UR24][R132.64], R136 ;  /* 0x0000008884004986 */ /* 0x0007e2000c101118 */
[----:B------:R-:W-:Y:S01]  /*15b80*/  PRMT R137, R140, 0x9910, RZ ;  /* 0x000099108c897816 */ /* 0x000fe200000000ff */
[----:B------:R-:W0:Y:S01]  /*15b90*/  LDCU UR32, c[0x0][0x39c] ;  /* 0x00007380ff2077ac */ /* 0x000e220008000800 */
[----:B---3--:R-:W-:Y:S01]  /*15ba0*/  IADD3 R132, P4, PT, R134, R198, RZ ;  /* 0x000000c686847210 */ /* 0x008fe20007f9e0ff */
[----:B------:R-:W-:Y:S01]  /*15bb0*/  VIADD R136, R0, 0x4e ;  /* 0x0000004e00887836 */ /* 0x000fe20000000000 */
[----:B--2---:R-:W-:-:S02]  /*15bc0*/  F2FP.SATFINITE.E5M2.F32.PACK_AB_MERGE_C R138, R177, R176, RZ ;  /* 0x000000b0b18a723e */ /* 0x004fc400048060ff */
[----:B------:R-:W2:Y:S04]  /*15bd0*/  LDL.LU R176, [R1+0x330] ;  /* 0x0003300001b07983 */ /* 0x000ea80000300800 */
[----:B------:R-:W2:Y:S01]  /*15be0*/  LDL.LU R177, [R1+0x334] ;  /* 0x0003340001b17983 */ /* 0x000ea20000300800 */
[----:B------:R-:W-:Y:S01]  /*15bf0*/  IMAD.X R133, R135, 0x1, R199, P4 ;  /* 0x0000000187857824 */ /* 0x000fe200020e06c7 */
[----:B------:R-:W-:Y:S02]  /*15c00*/  SHF.R.S32.HI R135, RZ, 0x8, R137 ;  /* 0x00000008ff877819 */ /* 0x000fe40000011489 */
[----:B0-----:R-:W-:Y:S01]  /*15c10*/  ISETP.GE.AND P4, PT, R136, UR6, PT ;  /* 0x0000000688007c0c */ /* 0x001fe2000bf86270 */
[----:B------:R-:W-:Y:S01]  /*15c20*/  VIADD R136, R134, UR60 ;  /* 0x0000003c86887c36 */ /* 0x000fe20008000000 */
[----:B------:R-:W-:Y:S01]  /*15c30*/  F2FP.SATFINITE.E5M2.F32.PACK_AB_MERGE_C R142, R143, R142, RZ ;  /* 0x0000008e8f8e723e */ /* 0x000fe200048060ff */
[----:B------:R0:W-:Y:S01]  /*15c40*/  @P1 STG.E.U8 desc[UR24][R132.64], R135 ;  /* 0x0000008784001986 */ /* 0x0001e2000c101118 */
[----:B------:R-:W-:Y:S01]  /*15c50*/  ISETP.LT.AND P1, PT, R2, UR16, !P5 ;  /* 0x0000001002007c0c */ /* 0x000fe2000ef21270 */
[----:B------:R-:W-:Y:S01]  /*15c60*/  VIADD R137, R0, 0x4f ;  /* 0x0000004f00897836 */ /* 0x000fe20000000000 */
[----:B------:R-:W-:Y:S01]  /*15c70*/  IADD3 R134, P6, PT, R136, R197, RZ ;  /* 0x000000c588867210 */ /* 0x000fe20007fde0ff */
[----:B------:R-:W3:Y:S01]  /*15c80*/  LDCU UR6, c[0x0][0x39c] ;  /* 0x00007380ff0677ac */ /* 0x000ee20008000800 */
[----:B------:R-:W-:-:S02]  /*15c90*/  ISETP.LT.AND P5, PT, R3, UR22, !P5 ;  /* 0x0000001603007c0c */ /* 0x000fc4000efa1270 */
[----:B------:R-:W-:Y:S01]  /*15ca0*/  F2FP.SATFINITE.E5M2.F32.PACK_AB_MERGE_C R144, R145, R144, RZ ;  /* 0x000000909190723e */ /* 0x000fe200048060ff */
[----:B------:R-:W1:Y:S01]  /*15cb0*/  LDCU UR22, c[0x0][0x398] ;  /* 0x00007300ff1677ac */ /* 0x000e620008000800 */
[----:B0-----:R-:W-:Y:S01]  /*15cc0*/  SHF.R.S32.HI R133, RZ, 0x1f, R136 ;  /* 0x0000001fff857819 */ /* 0x001fe20000011488 */
[----:B------:R-:W0:Y:S04]  /*15cd0*/  LDCU UR16, c[0x0][0x398] ;  /* 0x00007300ff1077ac */ /* 0x000e280008000800 */
        /* <DEDUP_REMOVED lines=8> */
[----:B------:R-:W-:Y:S02]  /*15d60*/  ISETP.LT.AND P3, PT, R3, UR34, !P3 ;  /* 0x0000002203007c0c */ /* 0x000fe4000df61270 */
[----:B0-----:R-:W-:Y:S01]  /*15d70*/  IADD3 R134, P6, PT, R136, R197, RZ ;  /* 0x000000c588867210 */ /* 0x001fe20007fde0ff */
[----:B------:R-:W0:Y:S01]  /*15d80*/  LDCU UR34, c[0x0][0x39c] ;  /* 0x00007380ff2277ac */ /* 0x000e220008000800 */
[----:B-1----:R-:W-:-:S02]  /*15d90*/  SHF.R.S32.HI R133, RZ, 0x1f, R136 ;  /* 0x0000001fff857819 */ /* 0x002fc40000011488 */
[----:B----4-:R-:W-:Y:S01]  /*15da0*/  ISETP.GE.AND P1, PT, R137, UR11, PT ;  /* 0x0000000b89007c0c */ /* 0x010fe2000bf26270 */
[----:B------:R-:W1:Y:S01]  /*15db0*/  LDCU UR11, c[0x0][0x39c] ;  /* 0x00007380ff0b77ac */ /* 0x000e620008000800 */
[----:B------:R-:W-:Y:S01]  /*15dc0*/  PRMT R138, R138, 0x9910, RZ ;  /* 0x000099108a8a7816 */ /* 0x000fe200000000ff */
[C---:B------:R-:W-:Y:S01]  /*15dd0*/  IMAD.X R135, R133.reuse, 0x1, R196, P6 ;  /* 0x0000000185877824 */ /* 0x040fe200030e06c4 */
[----:B------:R-:W-:Y:S02]  /*15de0*/  IADD3 R132, P6, PT, R136, R198, RZ ;  /* 0x000000c688847210 */ /* 0x000fe40007fde0ff */
[----:B------:R-:W-:Y:S02]  /*15df0*/  PRMT R137, R142, 0x9910, RZ ;  /* 0x000099108e897816 */ /* 0x000fe400000000ff */
[----:B------:R-:W-:Y:S01]  /*15e00*/  SHF.R.S32.HI R138, RZ, 0x8, R138 ;  /* 0x00000008ff8a7819 */ /* 0x000fe2000001148a */
[----:B------:R-:W-:Y:S01]  /*15e10*/  IMAD.X R133, R133, 0x1, R199, P6 ;  /* 0x0000000185857824 */ /* 0x000fe200030e06c7 */
[----:B------:R-:W-:Y:S01]  /*15e20*/  SHF.R.S32.HI R137, RZ, 0x8, R137 ;  /* 0x00000008ff897819 */ /* 0x000fe20000011489 */
[----:B------:R-:W-:-:S02]  /*15e30*/  VIADD R136, R136, UR60 ;  /* 0x0000003c88887c36 */ /* 0x000fc40008000000 */
[----:B------:R4:W-:Y:S01]  /*15e40*/  @P5 STG.E.U8 desc[UR24][R134.64], R138 ;  /* 0x0000008a86005986 */ /* 0x0009e2000c101118 */
[----:B------:R-:W-:Y:S01]  /*15e50*/  ISETP.LT.AND P5, PT, R2, UR26, !P0 ;  /* 0x0000001a02007c0c */ /* 0x000fe2000c7a1270 */
[----:B------:R-:W0:Y:S02]  /*15e60*/  LDCU UR26, c[0x0][0x398] ;  /* 0x00007300ff1a77ac */ /* 0x000e240008000800 */
[----:B------:R1:W-:Y:S01]  /*15e70*/  @P3 STG.E.U8 desc[UR24][R132.64], R137 ;  /* 0x0000008984003986 */ /* 0x0003e2000c101118 */
[----:B------:R-:W-:Y:S01]  /*15e80*/  ISETP.LT.AND P3, PT, R3, UR35, !P0 ;  /* 0x0000002303007c0c */ /* 0x000fe2000c761270 */
[----:B------:R-:W0:Y:S01]  /*15e90*/  LDCU UR35, c[0x0][0x39c] ;  /* 0x00007380ff2377ac */ /* 0x000e220008000800 */
[----:B----4-:R-:W-:Y:S02]  /*15ea0*/  IADD3 R134, P0, PT, R136, R197, RZ ;  /* 0x000000c588867210 */ /* 0x010fe40007f1e0ff */
        /* <DEDUP_REMOVED lines=14> */
[----:B----4-:R-:W-:Y:S01]  /*15f90*/  VIADD R134, R136, UR60 ;  /* 0x0000003c88867c36 */ /* 0x010fe20008000000 */
        /* <DEDUP_REMOVED lines=12> */
[----:B----4-:R-:W-:Y:S01]  /*16060*/  IADD3 R132, P5, PT, R134, R198, RZ ;  /* 0x000000c686847210 */ /* 0x010fe20007fbe0ff */
[----:B------:R-:W-:Y:S01]  /*16070*/  VIADD R136, R0, 0x52 ;  /* 0x0000005200887836 */ /* 0x000fe20000000000 */
[----:B--2---:R-:W-:-:S02]  /*16080*/  F2FP.SATFINITE.E5M2.F32.PACK_AB_MERGE_C R138, R177, R176, RZ ;  /* 0x000000b0b18a723e */ /* 0x004fc400048060ff */
[----:B------:R-:W2:Y:S04]  /*16090*/  LDL.LU R176, [R1+0x340] ;  /* 0x0003400001b07983 */ /* 0x000ea80000300800 */
[----:B------:R-:W2:Y:S01]  /*160a0*/  LDL.LU R177, [R1+0x344] ;  /* 0x0003440001b17983 */ /* 0x000ea20000300800 */
        /* <DEDUP_REMOVED lines=13> */
[----:B----4-:R-:W-:Y:S01]  /*16180*/  SHF.R.S32.HI R133, RZ, 0x1f, R136 ;  /* 0x0000001fff857819 */ /* 0x010fe20000011488 */
[----:B------:R-:W4:Y:S04]  /*16190*/  LDCU UR42, c[0x0][0x39c] ;  /* 0x00007380ff2a77ac */ /* 0x000f280008000800 */
        /* <DEDUP_REMOVED lines=12> */
[----:B---3--:R-:W-:Y:S01]  /*16260*/  ISETP.GE.AND P2, PT, R137, UR6, PT ;  /* 0x0000000689007c0c */ /* 0x008fe2000bf46270 */
        /* <DEDUP_REMOVED lines=15> */
[----:B---3--:R-:W-:Y:S02]  /*16360*/  IADD3 R134, P0, PT, R136, R197, RZ ;  /* 0x000000c588867210 */ /* 0x008fe40007f1e0ff */
        /* <DEDUP_REMOVED lines=34> */
[----:B-----5:R-:W-:Y:S01]  /*16590*/  ISETP.GE.AND P4, PT, R136, UR28, PT ;  /* 0x0000001c88007c0c */ /* 0x020fe2000bf86270 */
[----:B------:R-:W-:Y:S01]  /*165a0*/  VIADD R136, R134, UR60 ;  /* 0x0000003c86887c36 */ /* 0x000fe20008000000 */
[----:B------:R-:W-:Y:S01]  /*165b0*/  F2FP.SATFINITE.E5M2.F32.PACK_AB_MERGE_C R150, R151, R150, RZ ;  /* 0x000000969796723e */ /* 0x000fe200048060ff */
[----:B------:R3:W-:Y:S01]  /*165c0*/  @P3 STG.E.U8 desc[UR24][R132.64], R135 ;  /* 0x0000008784003986 */ /* 0x0007e2000c101118 */
[----:B------:R-:W-:Y:S01]  /*165d0*/  ISETP.LT.AND P3, PT, R2, UR52, !P5 ;  /* 0x0000003402007c0c */ /* 0x000fe2000ef61270 */
[----:B------:R-:W-:Y:S01]  /*165e0*/  VIADD R137, R0, 0x57 ;  /* 0x0000005700897836 */ /* 0x000fe20000000000 */
[----:B------:R-:W-:Y:S01]  /*165f0*/  IADD3 R134, P6, PT, R136, R197, RZ ;  /* 0x000000c588867210 */ /* 0x000fe20007fde0ff */
[----:B------:R-:W5:Y:S01]  /*16600*/  LDCU UR28, c[0x0][0x398] ;  /* 0x00007300ff1c77ac */ /* 0x000f620008000800 */
[----:B------:R-:W-:-:S02]  /*16610*/  ISETP.LT.AND P5, PT, R3, UR53, !P5 ;  /* 0x0000003503007c0c */ /* 0x000fc4000efa1270 */
[----:B------:R-:W-:Y:S01]  /*16620*/  F2FP.SATFINITE.E5M2.F32.PACK_AB_MERGE_C R152, R153, R152, RZ ;  /* 0x000000989998723e */ /* 0x000fe200048060ff */
[----:B------:R-:W0:Y:S01]  /*16630*/  LDCU UR52, c[0x0][0x39c] ;  /* 0x00007380ff3477ac */ /* 0x000e220008000800 */
[----:B---3--:R-:W-:Y:S01]  /*16640*/  SHF.R.S32.HI R133, RZ, 0x1f, R136 ;  /* 0x0000001fff857819 */ /* 0x008fe20000011488 */
[----:B------:R-:W3:Y:S04]  /*16650*/  LDCU UR53, c[0x0][0x39c] ;  /* 0x00007380ff3577ac */ /* 0x000ee80008000800 */
        /* <DEDUP_REMOVED lines=12> */
[----:B------:R-:W-:Y:S01]  /*16720*/  ISETP.GE.AND P3, PT, R137, UR32, PT ;  /* 0x0000002089007c0c */ /* 0x000fe2000bf66270 */
        /* <DEDUP_REMOVED lines=10> */
[----:B------:R-:W-:Y:S02]  /*167d0*/  ISETP.LT.AND P5, PT, R2, UR58, !P0 ;  /* 0x0000003a02007c0c */ /* 0x000fe4000c7a1270 */
[----:B------:R-:W-:Y:S01]  /*167e0*/  F2FP.SATFINITE.E5M2.F32.PACK_AB_MERGE_C R154, R155, R154, RZ ;  /* 0x0000009a9b9a723e */ /* 0x000fe200048060ff */
[----:B------:R1:W-:Y:S01]  /*167f0*/  @P2 STG.E.U8 desc[UR24][R132.64], R137 ;  /* 0x0000008984002986 */ /* 0x0003e2000c101118 */
[----:B------:R-:W-:Y:S02]  /*16800*/  ISETP.LT.AND P2, PT, R3, UR59, !P0 ;  /* 0x0000003b03007c0c */ /* 0x000fe4000c741270 */
[----:B------:R-:W-:Y:S02]  /*16810*/  F2FP.SATFINITE.E5M2.F32.PACK_AB_MERGE_C R156, R157, R156, RZ ;  /* 0x0000009c9d9c723e */ /* 0x000fe400048060ff */
[----:B------:R-:W-:Y:S02]  /*16820*/  F2FP.SATFINITE.E5M2.F32.PACK_AB_MERGE_C R158, R159, R158, RZ ;  /* 0x0000009e9f9e723e */ /* 0x000fe400048060ff */
[----:B------:R-:W-:-:S02]  /*16830*/  F2FP.SATFINITE.E5M2.F32.PACK_AB_MERGE_C R160, R161, R160, RZ ;  /* 0x000000a0a1a0723e */ /* 0x000fc400048060ff */
[----:B------:R-:W-:Y:S01]  /*16840*/  F2FP.SATFINITE.E5M2.F32.PACK_AB_MERGE_C R162, R163, R162, RZ ;  /* 0x000000a2a3a2723e */ /* 0x000fe200048060ff */
[----:B------:R-:W-:Y:S01]  /*16850*/  VIADD R150, R0, 0x61 ;  /* 0x0000006100967836 */ /* 0x000fe20000000000 */
[----:B0-----:R-:W-:Y:S01]  /*16860*/  IADD3 R134, P0, PT, R136, R197, RZ ;  /* 0x000000c588867210 */ /* 0x001fe20007f1e0ff */
[----:B-1----:R-:W-:Y:S01]  /*16870*/  VIADD R137, R0, 0x58 ;  /* 0x0000005800897836 */ /* 0x002fe20000000000 */
[----:B------:R-:W-:Y:S01]  /*16880*/  SHF.R.S32.HI R133, RZ, 0x1f, R136 ;  /* 0x0000001fff857819 */ /* 0x000fe20000011488 */
[----:B------:R-:W0:Y:S04]  /*16890*/  LDCU UR58, c[0x0][0x39c] ;  /* 0x00007380ff3a77ac */ /* 0x000e280008000800 */
[----:B------:R-:W-:Y:S01]  /*168a0*/  IMAD.X R135, R133, 0x1, R196, P0 ;  /* 0x0000000185877824 */ /* 0x000fe200000e06c4 */
[----:B------:R-:W-:Y:S01]  /*168b0*/  ISETP.GE.AND P0, PT, R137, UR39, PT ;  /* 0x0000002789007c0c */ /* 0x000fe2000bf06270 */
[----:B------:R-:W1:Y:S01]  /*168c0*/  LDCU UR39, c[0x0][0x39c] ;  /* 0x00007380ff2777ac */ /* 0x000e620008000800 */
[----:B------:R-:W-:-:S02]  /*168d0*/  IADD3 R132, P6, PT, R136, R198, RZ ;  /* 0x000000c688847210 */ /* 0x000fc40007fde0ff */
[----:B------:R-:W-:Y:S01]  /*168e0*/  F2FP.SATFINITE.E5M2.F32.PACK_AB_MERGE_C R164, R165, R164, RZ ;  /* 0x000000a4a5a4723e */ /* 0x000fe200048060ff */
[----:B------:R-:W0:Y:S01]  /*168f0*/  LDCU UR59, c[0x0][0x39c] ;  /* 0x00007380ff3b77ac */ /* 0x000e220008000800 */
[----:B--2---:R-:W-:Y:S02]  /*16900*/  F2FP.SATFINITE.E5M2.F32.PACK_AB_MERGE_C R137, R177, R176, RZ ;  /* 0x000000b0b189723e */ /* 0x004fe400048060ff */
[----:B------:R-:W2:Y:S04]  /*16910*/  LDL.LU R176, [R1+0x358] ;  /* 0x0003580001b07983 */ /* 0x000ea80000300800 */
[----:B------:R-:W2:Y:S01]  /*16920*/  LDL.LU R177, [R1+0x35c] ;  /* 0x00035c0001b17983 */ /* 0x000ea20000300800 */
[----:B------:R-:W-:-:S03]  /*16930*/  IMAD.X R133, R133, 0x1, R199, P6 ;  /* 0x0000000185857824 */ /* 0x000fc600030e06c7 */
[----:B------:R0:W-:Y:S01]  /*16940*/  @P5 STG.E.U8 desc[UR24][R134.64], R137 ;  /* 0x0000008986005986 */ /* 0x0001e2000c101118 */
[----:B------:R-:W-:Y:S01]  /*16950*/  ISETP.LT.AND P5, PT, R2, UR45, !P1 ;  /* 0x0000002d02007c0c */ /* 0x000fe2000cfa1270 */
[----:B------:R-:W1:Y:S02]  /*16960*/  LDCU UR45, c[0x0][0x39c] ;  /* 0x00007380ff2d77ac */ /* 0x000e640008000800 */
[----:B------:R3:W-:Y:S01]  /*16970*/  @P2 STG.E.U8 desc[UR24][R132.64], R152 ;  /* 0x0000009884002986 */ /* 0x0007e2000c101118 */
[----:B0-----:R-:W-:Y:S01]  /*16980*/  VIADD R134, R136, UR60 ;  /* 0x0000003c88867c36 */ /* 0x001fe20008000000 */
[----:B------:R-:W-:Y:S01]  /*16990*/  PRMT R136, R137, 0x9910, RZ ;  /* 0x0000991089887816 */ /* 0x000fe200000000ff */
[----:B---3--:R-:W-:-:S03]  /*169a0*/  VIADD R133, R0, 0x59 ;  /* 0x0000005900857836 */ /* 0x008fc60000000000 */
[----:B------:R-:W-:Y:S02]  /*169b0*/  SHF.R.S32.HI R135, RZ, 0x1f, R134 ;  /* 0x0000001fff877819 */ /* 0x000fe40000011486 */
[----:B------:R-:W-:Y:S02]  /*169c0*/  IADD3 R132, P6, PT, R134, R197, RZ ;  /* 0x000000c586847210 */ /* 0x000fe40007fde0ff */
[----:B------:R-:W-:Y:S01]  /*169d0*/  ISETP.GE.AND P2, PT, R133, UR46, PT ;  /* 0x0000002e85007c0c */ /* 0x000fe2000bf46270 */
[----:B------:R-:W0:Y:S01]  /*169e0*/  LDCU UR46, c[0x0][0x39c] ;  /* 0x00007380ff2e77ac */ /* 0x000e220008000800 */
[----:B------:R-:W-:Y:S01]  /*169f0*/  SHF.R.S32.HI R136, RZ, 0x8, R136 ;  /* 0x00000008ff887819 */ /* 0x000fe20000011488 */
[----:B------:R-:W-:Y:S01]  /*16a00*/  IMAD.X R133, R135, 0x1, R196, P6 ;  /* 0x0000000187857824 */ /* 0x000fe200030e06c4 */
[----:B------:R-:W-:Y:S01]  /*16a10*/  ISETP.LT.AND P1, PT, R3, UR47, !P1 ;  /* 0x0000002f03007c0c */ /* 0x000fe2000cf21270 */
[----:B------:R-:W3:Y:S03]  /*16a20*/  LDCU UR47, c[0x0][0x39c] ;  /* 0x00007380ff2f77ac */ /* 0x000ee60008000800 */
[----:B------:R0:W-:Y:S01]  /*16a30*/  @P5 STG.E.U8 desc[UR24][R132.64], R136 ;  /* 0x0000008884005986 */ /* 0x0001e2000c101118 */
[----:B------:R-:W-:-:S02]  /*16a40*/  PRMT R137, R152, 0x9910, RZ ;  /* 0x0000991098897816 */ /* 0x000fc400000000ff */
[----:B0-----:R-:W-:Y:S01]  /*16a50*/  IADD3 R132, P5, PT, R134, R198, RZ ;  /* 0x000000c686847210 */ /* 0x001fe20007fbe0ff */
[----:B------:R-:W-:Y:S01]  /*16a60*/  VIADD R136, R0, 0x5a ;  /* 0x0000005a00887836 */ /* 0x000fe20000000000 */
[----:B--2---:R-:W-:Y:S02]  /*16a70*/  F2FP.SATFINITE.E5M2.F32.PACK_AB_MERGE_C R138, R177, R176, RZ ;  /* 0x000000b0b18a723e */ /* 0x004fe400048060ff */
[----:B------:R-:W2:Y:S04]  /*16a80*/  LDL.LU R176, [R1+0x360] ;  /* 0x0003600001b07983 */ /* 0x000ea80000300800 */
[----:B------:R-:W2:Y:S01]  /*16a90*/  LDL.LU R177, [R1+0x364] ;  /* 0x0003640001b17983 */ /* 0x000ea20000300800 */
[----:B------:R-:W-:Y:S01]  /*16aa0*/  IMAD.X R133, R135, 0x1, R199, P5 ;  /* 0x0000000187857824 */ /* 0x000fe200028e06c7 */
[----:B------:R-:W-:-:S02]  /*16ab0*/  SHF.R.S32.HI R135, RZ, 0x8, R137 ;  /* 0x00000008ff877819 */ /* 0x000fc40000011489 */
[----:B------:R-:W-:Y:S01]  /*16ac0*/  ISETP.GE.AND P5, PT, R136, UR49, PT ;  /* 0x0000003188007c0c */ /* 0x000fe2000bfa6270 */
[----:B------:R-:W-:Y:S01]  /*16ad0*/  VIADD R136, R134, UR60 ;  /* 0x0000003c86887c36 */ /* 0x000fe20008000000 */
[----:B------:R-:W-:Y:S01]  /*16ae0*/  PRMT R151, R162, 0x9910, RZ ;  /* 0x00009910a2977816 */ /* 0x000fe200000000ff */
[----:B------:R0:W-:Y:S01]  /*16af0*/  @P1 STG.E.U8 desc[UR24][R132.64], R135 ;  /* 0x0000008784001986 */ /* 0x0001e2000c101118 */
[----:B------:R-:W-:Y:S01]  /*16b00*/  ISETP.LT.AND P1, PT, R2, UR41, !P4 ;  /* 0x0000002902007c0c */ /* 0x000fe2000e721270 */
[----:B------:R-:W-:Y:S01]  /*16b10*/  VIADD R137, R0, 0x5b ;  /* 0x0000005b00897836 */ /* 0x000fe20000000000 */
[C---:B------:R-:W-:Y:S01]  /*16b20*/  IADD3 R134, P6, PT, R136.reuse, R197, RZ ;  /* 0x000000c588867210 */ /* 0x040fe20007fde0ff */
[----:B------:R-:W1:Y:S01]  /*16b30*/  LDCU UR41, c[0x0][0x398] ;  /* 0x00007300ff2977ac */ /* 0x000e620008000800 */
[----:B------:R-:W-:Y:S01]  /*16b40*/  ISETP.LT.AND P4, PT, R3, UR43, !P4 ;  /* 0x0000002b03007c0c */ /* 0x000fe2000e781270 */
        /* <DEDUP_REMOVED lines=27> */
[----:B------:R-:W1:Y:S02]  /*16d00*/  LDCU UR20, c[0x0][0x39c] ;  /* 0x00007380ff1477ac */ /* 0x000e640008000800 */
[----:B------:R3:W-:Y:S01]  /*16d10*/  @P3 STG.E.U8 desc[UR24][R132.64], R137 ;  /* 0x0000008984003986 */ /* 0x0007e2000c101118 */
[----:B------:R-:W-:Y:S01]  /*16d20*/  ISETP.LT.AND P3, PT, R3, UR40, !P0 ;  /* 0x0000002803007c0c */ /* 0x000fe2000c761270 */
[----:B------:R-:W1:Y:S01]  /*16d30*/  LDCU UR40, c[0x0][0x398] ;  /* 0x00007300ff2877ac */ /* 0x000e620008000800 */
[----:B0-----:R-:W-:Y:S02]  /*16d40*/  IADD3 R134, P0, PT, R136, R197, RZ ;  /* 0x000000c588867210 */ /* 0x001fe40007f1e0ff */
[----:B---3--:R-:W-:Y:S01]  /*16d50*/  SHF.R.S32.HI R133, RZ, 0x1f, R136 ;  /* 0x0000001fff857819 */ /* 0x008fe20000011488 */
[----:B------:R-:W-:-:S04]  /*16d60*/  VIADD R137, R0, 0x5c ;  /* 0x0000005c00897836 */ /* 0x000fc80000000000 */
[----:B------:R-:W-:Y:S01]  /*16d70*/  IMAD.X R135, R133, 0x1, R196, P0 ;  /* 0x0000000185877824 */ /* 0x000fe200000e06c4 */
[----:B------:R-:W-:Y:S01]  /*16d80*/  ISETP.GE.AND P0, PT, R137, UR62, PT ;  /* 0x0000003e89007c0c */ /* 0x000fe2000bf06270 */
[----:B------:R-:W0:Y:S01]  /*16d90*/  LDCU UR62, c[0x0][0x39c] ;  /* 0x00007380ff3e77ac */ /* 0x000e220008000800 */
[----:B--2---:R-:W-:Y:S02]  /*16da0*/  F2FP.SATFINITE.E5M2.F32.PACK_AB_MERGE_C R137, R177, R176, RZ ;  /* 0x000000b0b189723e */ /* 0x004fe400048060ff */
[----:B------:R-:W2:Y:S04]  /*16db0*/  LDL.LU R176, [R1+0x368] ;  /* 0x0003680001b07983 */ /* 0x000ea80000300800 */
[----:B------:R-:W2:Y:S01]  /*16dc0*/  LDL.LU R177, [R1+0x36c] ;  /* 0x00036c0001b17983 */ /* 0x000ea20000300800 */
[----:B------:R-:W-:-:S05]  /*16dd0*/  IADD3 R132, P6, PT, R136, R198, RZ ;  /* 0x000000c688847210 */ /* 0x000fca0007fde0ff */
[----:B------:R-:W-:Y:S01]  /*16de0*/  IMAD.X R133, R133, 0x1, R199, P6 ;  /* 0x0000000185857824 */ /* 0x000fe200030e06c7 */
[----:B------:R3:W-:Y:S04]  /*16df0*/  @P4 STG.E.U8 desc[UR24][R134.64], R137 ;  /* 0x0000008986004986 */ /* 0x0007e8000c101118 */
[----:B------:R0:W-:Y:S01]  /*16e00*/  @P3 STG.E.U8 desc[UR24][R132.64], R156 ;  /* 0x0000009c84003986 */ /* 0x0001e2000c101118 */
[----:B------:R-:W-:Y:S01]  /*16e10*/  ISETP.LT.AND P3, PT, R2, UR14, !P2 ;  /* 0x0000000e02007c0c */ /* 0x000fe2000d761270 */
[----:B------:R-:W1:Y:S01]  /*16e20*/  LDCU UR14, c[0x0][0x39c] ;  /* 0x00007380ff0e77ac */ /* 0x000e620008000800 */
[----:B---3--:R-:W-:Y:S01]  /*16e30*/  VIADD R134, R136, UR60 ;  /* 0x0000003c88867c36 */ /* 0x008fe20008000000 */
[----:B------:R-:W-:Y:S01]  /*16e40*/  PRMT R136, R137, 0x9910, RZ ;  /* 0x0000991089887816 */ /* 0x000fe200000000ff */
[----:B0-----:R-:W-:-:S03]  /*16e50*/  VIADD R133, R0, 0x5d ;  /* 0x0000005d00857836 */ /* 0x001fc60000000000 */
        /* <DEDUP_REMOVED lines=19> */
[----:B------:R-:W-:Y:S01]  /*16f90*/  SHF.R.S32.HI R151, RZ, 0x8, R151 ;  /* 0x00000008ff977819 */ /* 0x000fe20000011497 */
[----:B------:R0:W-:Y:S01]  /*16fa0*/  @P2 STG.E.U8 desc[UR24][R132.64], R135 ;  /* 0x0000008784002986 */ /* 0x0001e2000c101118 */
[----:B------:R-:W-:Y:S01]  /*16fb0*/  ISETP.LT.AND P2, PT, R2, UR6, !P5 ;  /* 0x0000000602007c0c */ /* 0x000fe2000ef41270 */
[----:B------:R-:W-:Y:S01]  /*16fc0*/  VIADD R137, R0, 0xff ;  /* 0x000000ff00897836 */ /* 0x000fe20000000000 */
[C---:B------:R-:W-:Y:S01]  /*16fd0*/  IADD3 R134, P6, PT, R136.reuse, R197, RZ ;  /* 0x000000c588867210 */ /* 0x040fe20007fde0ff */
[----:B------:R-:W1:Y:S01]  /*16fe0*/  LDCU UR50, c[0x0][0x398] ;  /* 0x00007300ff3277ac */ /* 0x000e620008000800 */
[----:B------:R-:W-:Y:S02]  /*16ff0*/  ISETP.LT.AND P5, PT, R3, UR4, !P5 ;  /* 0x0000000403007c0c */ /* 0x000fe4000efa1270 */
        /* <DEDUP_REMOVED lines=26> */
[----:B------:R0:W-:Y:S04]  /*171a0*/  @P5 STG.E.U8 desc[UR24][R134.64], R138 ;  /* 0x0000008a86005986 */ /* 0x0001e8000c101118 */
[----:B------:R1:W-:Y:S01]  /*171b0*/  @P1 STG.E.U8 desc[UR24][R132.64], R137 ;  /* 0x0000008984001986 */ /* 0x0003e2000c101118 */
[----:B0-----:R-:W-:Y:S02]  /*171c0*/  IADD3 R134, P1, PT, R136, R197, RZ ;  /* 0x000000c588867210 */ /* 0x001fe40007f3e0ff */
[----:B-1----:R-:W-:Y:S01]  /*171d0*/  SHF.R.S32.HI R133, RZ, 0x1f, R136 ;  /* 0x0000001fff857819 */ /* 0x002fe20000011488 */
[----:B------:R-:W-:-:S04]  /*171e0*/  VIADD R137, R0, 0xfe ;  /* 0x000000fe00897836 */ /* 0x000fc80000000000 */
[----:B------:R-:W-:Y:S01]  /*171f0*/  IMAD.X R135, R133, 0x1, R196, P1 ;  /* 0x0000000185877824 */ /* 0x000fe200008e06c4 */
[----:B------:R-:W-:Y:S01]  /*17200*/  ISETP.GE.AND P1, PT, R137, UR23, PT ;  /* 0x0000001789007c0c */ /* 0x000fe2000bf26270 */
[----:B------:R-:W0:Y:S01]  /*17210*/  LDCU UR23, c[0x0][0x39c] ;  /* 0x00007380ff1777ac */ /* 0x000e220008000800 */
[----:B--2---:R-:W-:Y:S02]  /*17220*/  F2FP.SATFINITE.E5M2.F32.PACK_AB_MERGE_C R137, R177, R176, RZ ;  /* 0x000000b0b189723e */ /* 0x004fe400048060ff */
[----:B------:R-:W2:Y:S04]  /*17230*/  LDL.LU R176, [R1+0x378] ;  /* 0x0003780001b07983 */ /* 0x000ea80000300800 */
[----:B------:R-:W2:Y:S01]  /*17240*/  LDL.LU R177, [R1+0x37c] ;  /* 0x00037c0001b17983 */ /* 0x000ea20000300800 */
[----:B------:R-:W-:Y:S01]  /*17250*/  ISETP.LT.AND P5, PT, R2, UR16, !P0 ;  /* 0x0000001002007c0c */ /* 0x000fe2000c7a1270 */
[----:B------:R-:W1:Y:S01]  /*17260*/  LDCU UR16, c[0x0][0x39c] ;  /* 0x00007380ff1077ac */ /* 0x000e620008000800 */
[----:B------:R-:W-:-:S02]  /*17270*/  ISETP.LT.AND P0, PT, R3, UR18, !P0 ;  /* 0x0000001203007c0c */ /* 0x000fc4000c701270 */
[----:B------:R-:W-:Y:S01]  /*17280*/  IADD3 R132, P6, PT, R136, R198, RZ ;  /* 0x000000c688847210 */ /* 0x000fe20007fde0ff */
[----:B------:R-:W0:Y:S04]  /*17290*/  LDCU UR18, c[0x0][0x39c] ;  /* 0x00007380ff1277ac */ /* 0x000e280008000800 */
[----:B------:R-:W-:Y:S01]  /*172a0*/  IMAD.X R133, R133, 0x1, R199, P6 ;  /* 0x0000000185857824 */ /* 0x000fe200030e06c7 */
[----:B------:R-:W-:Y:S01]  /*172b0*/  ISETP.LT.AND P6, PT, R2, UR26, !P4 ;  /* 0x0000001a02007c0c */ /* 0x000fe2000e7c1270 */
[----:B------:R-:W0:Y:S02]  /*172c0*/  LDCU UR26, c[0x0][0x39c] ;  /* 0x00007380ff1a77ac */ /* 0x000e240008000800 */
[----:B------:R1:W-:Y:S04]  /*172d0*/  @P5 STG.E.U8 desc[UR24][R134.64], R137 ;  /* 0x0000008986005986 */ /* 0x0003e8000c101118 */
[----:B------:R0:W-:Y:S01]  /*172e0*/  @P0 STG.E.U8 desc[UR24][R132.64], R160 ;  /* 0x000000a084000986 */ /* 0x0001e2000c101118 */
[----:B-1----:R-:W-:Y:S01]  /*172f0*/  VIADD R134, R136, UR60 ;  /* 0x0000003c88867c36 */ /* 0x002fe20008000000 */
[----:B------:R-:W-:Y:S01]  /*17300*/  PRMT R136, R137, 0x9910, RZ ;  /* 0x0000991089887816 */ /* 0x000fe200000000ff */
[----:B0-----:R-:W-:-:S03]  /*17310*/  VIADD R133, R0, 0xfc ;  /* 0x000000fc00857836 */ /* 0x001fc60000000000 */
[----:B------:R-:W-:Y:S02]  /*17320*/  SHF.R.S32.HI R135, RZ, 0x1f, R134 ;  /* 0x0000001fff877819 */ /* 0x000fe40000011486 */
[C---:B------:R-:W-:Y:S02]  /*17330*/  IADD3 R132, P5, PT, R134.reuse, R197, RZ ;  /* 0x000000c586847210 */ /* 0x040fe40007fbe0ff */
[----:B------:R-:W-:Y:S01]  /*17340*/  ISETP.GE.AND P0, PT, R133, UR27, PT ;  /* 0x0000001b85007c0c */ /* 0x000fe2000bf06270 */
[----:B------:R-:W-:Y:S01]  /*17350*/  VIADD R140, R134, UR60 ;  /* 0x0000003c868c7c36 */ /* 0x000fe20008000000 */
[----:B------:R-:W-:Y:S01]  /*17360*/  SHF.R.S32.HI R136, RZ, 0x8, R136 ;  /* 0x00000008ff887819 */ /* 0x000fe20000011488 */
[----:B------:R-:W-:Y:S01]  /*17370*/  IMAD.X R133, R135, 0x1, R196, P5 ;  /* 0x0000000187857824 */ /* 0x000fe200028e06c4 */
[----:B-----5:R-:W-:Y:S01]  /*17380*/  ISETP.LT.AND P5, PT, R3, UR28, !P4 ;  /* 0x0000001c03007c0c */ /* 0x020fe2000e7a1270 */
[----:B------:R-:W0:Y:S03]  /*17390*/  LDCU UR27, c[0x0][0x39c] ;  /* 0x00007380ff1b77ac */ /* 0x000e260008000800 */
[----:B------:R1:W-:Y:S01]  /*173a0*/  @P6 STG.E.U8 desc[UR24][R132.64], R136 ;  /* 0x0000008884006986 */ /* 0x0003e2000c101118 */
[----:B------:R-:W-:Y:S01]  /*173b0*/  PRMT R137, R160, 0x9910, RZ ;  /* 0x00009910a0897816 */ /* 0x000fe200000000ff */
[----:B------:R-:W5:Y:S01]  /*173c0*/  LDCU UR28, c[0x0][0x39c] ;  /* 0x00007380ff1c77ac */ /* 0x000f620008000800 */
[----:B-1----:R-:W-:-:S05]  /*173d0*/  IADD3 R132, P4, PT, R134, R198, RZ ;  /* 0x000000c686847210 */ /* 0x002fca0007f9e0ff */
[----:B------:R-:W-:Y:S01]  /*173e0*/  IMAD.X R133, R135, 0x1, R199, P4 ;  /* 0x0000000187857824 */ /* 0x000fe200020e06c7 */
[----:B------:R-:W-:Y:S02]  /*173f0*/  SHF.R.S32.HI R135, RZ, 0x8, R137 ;  /* 0x00000008ff877819 */ /* 0x000fe40000011489 */
[----:B--2---:R-:W-:Y:S02]  /*17400*/  F2FP.SATFINITE.E5M2.F32.PACK_AB_MERGE_C R144, R177, R176, RZ ;  /* 0x000000b0b190723e */ /* 0x004fe400048060ff */
[----:B------:R-:W2:Y:S04]  /*17410*/  LDL.LU R176, [R1+0x380] ;  /* 0x0003800001b07983 */ /* 0x000ea80000300800 */
[----:B------:R-:W2:Y:S01]  /*17420*/  LDL.LU R177, [R1+0x384] ;  /* 0x0003840001b17983 */ /* 0x000ea20000300800 */
[----:B------:R-:W-:-:S03]  /*17430*/  IADD3 R134, P6, PT, R140, R197, RZ ;  /* 0x000000c58c867210 */ /* 0x000fc60007fde0ff */
[----:B------:R1:W-:Y:S01]  /*17440*/  @P5 STG.E.U8 desc[UR24][R132.64], R135 ;  /* 0x0000008784005986 */ /* 0x0003e2000c101118 */
[----:B------:R-:W-:Y:S01]  /*17450*/  ISETP.LT.AND P5, PT, R2, UR30, !P3 ;  /* 0x0000001e02007c0c */ /* 0x000fe2000dfa1270 */
[----:B------:R-:W-:Y:S01]  /*17460*/  VIADD R136, R0, 0x5f ;  /* 0x0000005f00887836 */ /* 0x000fe20000000000 */
[----:B------:R-:W-:Y:S01]  /*17470*/  ISETP.LT.AND P3, PT, R3, UR31, !P3 ;  /* 0x0000001f03007c0c */ /* 0x000fe2000df61270 */
[----:B------:R-:W0:Y:S01]  /*17480*/  LDCU UR30, c[0x0][0x39c] ;  /* 0x00007380ff1e77ac */ /* 0x000e220008000800 */
[----:B-1----:R-:W-:Y:S01]  /*17490*/  SHF.R.S32.HI R133, RZ, 0x1f, R140 ;  /* 0x0000001fff857819 */ /* 0x002fe2000001148c */
[----:B------:R-:W1:Y:S04]  /*174a0*/  LDCU UR31, c[0x0][0x39c] ;  /* 0x00007380ff1f77ac */ /* 0x000e680008000800 */
[----:B------:R-:W-:Y:S01]  /*174b0*/  IMAD.X R135, R133, 0x1, R196, P6 ;  /* 0x0000000185877824 */ /* 0x000fe200030e06c4 */
[----:B------:R-:W-:-:S02]  /*174c0*/  IADD3 R132, P6, PT, R140, R198, RZ ;  /* 0x000000c68c847210 */ /* 0x000fc40007fde0ff */
[----:B------:R-:W-:Y:S01]  /*174d0*/  ISETP.GE.AND P4, PT, R136, UR33, PT ;  /* 0x0000002188007c0c */ /* 0x000fe2000bf86270 */
[----:B------:R-:W-:Y:S01]  /*174e0*/  VIADD R136, R0, 0x60 ;  /* 0x0000006000887836 */ /* 0x000fe20000000000 */
[----:B------:R0:W-:Y:S01]  /*174f0*/  @P5 STG.E.U8 desc[UR24][R134.64], R144 ;  /* 0x0000009086005986 */ /* 0x0001e2000c101118 */
[----:B------:R-:W-:Y:S01]  /*17500*/  IMAD.X R133, R133, 0x1, R199, P6 ;  /* 0x0000000185857824 */ /* 0x000fe200030e06c7 */
[----:B------:R-:W-:Y:S01]  /*17510*/  PRMT R149, R144, 0x9910, RZ ;  /* 0x0000991090957816 */ /* 0x000fe200000000ff */
[----:B------:R-:W-:Y:S01]  /*17520*/  VIADD R140, R140, UR60 ;  /* 0x0000003c8c8c7c36 */ /* 0x000fe20008000000 */
[----:B------:R-:W-:Y:S01]  /*17530*/  ISETP.GE.AND P5, PT, R136, UR32, PT ;  /* 0x0000002088007c0c */ /* 0x000fe2000bfa6270 */
[----:B------:R-:W1:Y:S01]  /*17540*/  LDCU UR32, c[0x0][0x39c] ;  /* 0x00007380ff2077ac */ /* 0x000e620008000800 */
[----:B------:R3:W-:Y:S01]  /*17550*/  @P3 STG.E.U8 desc[UR24][R132.64], R162 ;  /* 0x000000a284003986 */ /* 0x0007e2000c101118 */
[C---:B------:R-:W-:Y:S01]  /*17560*/  VIADD R136, R140.reuse, UR60 ;  /* 0x0000003c8c887c36 */ /* 0x040fe20008000000 */
[----:B------:R-:W-:Y:S01]  /*17570*/  IADD3 R142, P3, PT, R140, R197, RZ ;  /* 0x000000c58c8e7210 */ /* 0x000fe20007f7e0ff */
[----:B------:R-:W1:Y:S03]  /*17580*/  LDCU UR33, c[0x0][0x39c] ;  /* 0x00007380ff2177ac */ /* 0x000e660008000800 */
[----:B0-----:R-:W-:-:S02]  /*17590*/  SHF.R.S32.HI R134, RZ, 0x1f, R136 ;  /* 0x0000001fff867819 */ /* 0x001fc40000011488 */
[----:B---3--:R-:W-:Y:S02]  /*175a0*/  SHF.R.S32.HI R133, RZ, 0x1f, R140 ;  /* 0x0000001fff857819 */ /* 0x008fe4000001148c */
[-C--:B------:R-:W-:Y:S01]  /*175b0*/  IADD3 R140, P6, PT, R140, R198.reuse, RZ ;  /* 0x000000c68c8c7210 */ /* 0x080fe20007fde0ff */
[C---:B------:R-:W-:Y:S02]  /*175c0*/  VIADD R132, R136.reuse, UR60 ;  /* 0x0000003c88847c36 */ /* 0x040fe40008000000 */
[C---:B------:R-:W-:Y:S01]  /*175d0*/  IMAD.X R143, R133.reuse, 0x1, R196, P3 ;  /* 0x00000001858f7824 */ /* 0x040fe200018e06c4 */
[C---:B------:R-:W-:Y:S01]  /*175e0*/  IADD3 R138, P3, PT, R136.reuse, R197, RZ ;  /* 0x000000c5888a7210 */ /* 0x040fe20007f7e0ff */
[----:B------:R-:W-:Y:S01]  /*175f0*/  IMAD.X R141, R133, 0x1, R199, P6 ;  /* 0x00000001858d7824 */ /* 0x000fe200030e06c7 */
[----:B------:R-:W-:Y:S02]  /*17600*/  IADD3 R136, P6, PT, R136, R198, RZ ;  /* 0x000000c688887210 */ /* 0x000fe40007fde0ff */
[----:B------:R-:W-:Y:S01]  /*17610*/  SHF.R.S32.HI R133, RZ, 0x1f, R132 ;  /* 0x0000001fff857819 */ /* 0x000fe20000011484 */
[----:B------:R-:W-:-:S02]  /*17620*/  IMAD.X R139, R134, 0x1, R196, P3 ;  /* 0x00000001868b7824 */ /* 0x000fc400018e06c4 */
[----:B------:R-:W-:Y:S01]  /*17630*/  IMAD.X R137, R134, 0x1, R199, P6 ;  /* 0x0000000186897824 */ /* 0x000fe200030e06c7 */
[C---:B------:R-:W-:Y:S01]  /*17640*/  IADD3 R134, P6, PT, R132.reuse, R197, RZ ;  /* 0x000000c584867210 */ /* 0x040fe20007fde0ff */
[----:B------:R-:W-:Y:S01]  /*17650*/  VIADD R144, R132, UR60 ;  /* 0x0000003c84907c36 */ /* 0x000fe20008000000 */
[----:B------:R-:W-:Y:S01]  /*17660*/  ISETP.LT.AND P3, PT, R2, UR38, !P4 ;  /* 0x0000002602007c0c */ /* 0x000fe2000e761270 */
[----:B------:R-:W0:Y:S02]  /*17670*/  LDCU UR38, c[0x0][0x398] ;  /* 0x00007300ff2677ac */ /* 0x000e240008000800 */
[----:B------:R-:W-:Y:S01]  /*17680*/  IMAD.X R135, R133, 0x1, R196, P6 ;  /* 0x0000000185877824 */ /* 0x000fe200030e06c4 */
[----:B------:R-:W-:Y:S02]  /*17690*/  IADD3 R132, P6, PT, R132, R198, RZ ;  /* 0x000000c684847210 */ /* 0x000fe40007fde0ff */
[----:B------:R-:W-:-:S03]  /*176a0*/  SHF.R.S32.HI R145, RZ, 0x1f, R144 ;  /* 0x0000001fff917819 */ /* 0x000fc60000011490 */
[----:B------:R-:W-:Y:S01]  /*176b0*/  IMAD.X R133, R133, 0x1, R199, P6 ;  /* 0x0000000185857824 */ /* 0x000fe200030e06c7 */
[C---:B------:R-:W-:Y:S01]  /*176c0*/  IADD3 R146, P6, PT, R144.reuse, R197, RZ ;  /* 0x000000c590927210 */ /* 0x040fe20007fde0ff */
[----:B------:R-:W-:-:S04]  /*176d0*/  VIADD R148, R144, UR60 ;  /* 0x0000003c90947c36 */ /* 0x000fc80008000000 */
[----:B------:R-:W-:Y:S01]  /*176e0*/  IMAD.X R147, R145, 0x1, R196, P6 ;  /* 0x0000000191937824 */ /* 0x000fe200030e06c4 */
[----:B------:R-:W-:Y:S02]  /*176f0*/  IADD3 R144, P6, PT, R144, R198, RZ ;  /* 0x000000c690907210 */ /* 0x000fe40007fde0ff */
[----:B------:R-:W-:Y:S01]  /*17700*/  ISETP.LT.AND P4, PT, R3, UR40, !P4 ;  /* 0x0000002803007c0c */ /* 0x000fe2000e781270 */
[----:B------:R-:W3:Y:S01]  /*17710*/  LDCU UR40, c[0x0][0x398] ;  /* 0x00007300ff2877ac */ /* 0x000ee20008000800 */
[----:B------:R-:W-:Y:S01]  /*17720*/  SHF.R.S32.HI R149, RZ, 0x8, R149 ;  /* 0x00000008ff957819 */ /* 0x000fe20000011495 */
[----:B------:R-:W-:Y:S01]  /*17730*/  IMAD.X R145, R145, 0x1, R199, P6 ;  /* 0x0000000191917824 */ /* 0x000fe200030e06c7 */
[----:B0-----:R-:W-:Y:S01]  /*17740*/  ISETP.LT.AND P6, PT, R2, UR38, !P5 ;  /* 0x0000002602007c0c */ /* 0x001fe2000efc1270 */
[----:B------:R-:W0:Y:S01]  /*17750*/  LDCU UR38, c[0x0][0x398] ;  /* 0x00007300ff2677ac */ /* 0x000e220008000800 */
[----:B------:R-:W-:Y:S01]  /*17760*/  ISETP.LT.AND P5, PT, R3, UR41, !P5 ;  /* 0x0000002903007c0c */ /* 0x000fe2000efa1270 */
[----:B------:R1:W-:Y:S01]  /*17770*/  @P3 STG.E.U8 desc[UR24][R142.64], R149 ;  /* 0x000000958e003986 */ /* 0x0003e2000c101118 */
[----:B------:R-:W0:Y:S05]  /*17780*/  LDCU UR41, c[0x0][0x398] ;  /* 0x00007300ff2977ac */ /* 0x000e2a0008000800 */
[----:B------:R-:W-:Y:S01]  /*17790*/  @P4 STG.E.U8 desc[UR24][R140.64], R151 ;  /* 0x000000978c004986 */ /* 0x000fe2000c101118 */
[----:B-1----:R-:W-:-:S02]  /*177a0*/  SHF.R.S32.HI R149, RZ, 0x1f, R148 ;  /* 0x0000001fff957819 */ /* 0x002fc40000011494 */
[----:B------:R-:W-:-:S05]  /*177b0*/  IADD3 R142, P3, PT, R148, R197, RZ ;  /* 0x000000c5948e7210 */ /* 0x000fca0007f7e0ff */
[----:B------:R-:W-:Y:S01]  /*177c0*/  IMAD.X R143, R149, 0x1, R196, P3 ;  /* 0x00000001958f7824 */ /* 0x000fe200018e06c4 */
[----:B------:R-:W-:Y:S02]  /*177d0*/  ISETP.GE.AND P3, PT, R150, UR34, PT ;  /* 0x0000002296007c0c */ /* 0x000fe4000bf66270 */
[----:B--2---:R-:W-:Y:S01]  /*177e0*/  F2FP.SATFINITE.E5M2.F32.PACK_AB_MERGE_C R152, R177, R176, RZ ;  /* 0x000000b0b198723e */ /* 0x004fe200048060ff */
[----:B------:R-:W-:Y:S01]  /*177f0*/  VIADD R150, R0, 0x62 ;  /* 0x0000006200967836 */ /* 0x000fe20000000000 */
[----:B------:R-:W-:Y:S01]  /*17800*/  F2FP.SATFINITE.E5M2.F32.PACK_AB_MERGE_C R252, R169, R168, RZ ;  /* 0x000000a8a9fc723e */ /* 0x000fe200048060ff */
[----:B------:R-:W1:Y:S02]  /*17810*/  LDCU UR34, c[0x0][0x39c] ;  /* 0x00007380ff2277ac */ /* 0x000e640008000800 */
[----:B------:R2:W-:Y:S01]  /*17820*/  @P6 STG.E.U8 desc[UR24][R138.64], R152 ;  /* 0x000000988a006986 */ /* 0x0005e2000c101118 */
[----:B------:R-:W-:Y:S01]  /*17830*/  ISETP.LT.AND P6, PT, R2, UR43, !P3 ;  /* 0x0000002b02007c0c */ /* 0x000fe2000dfc1270 */
[----:B------:R-:W0:Y:S02]  /*17840*/  LDCU UR43, c[0x0][0x398] ;  /* 0x00007300ff2b77ac */ /* 0x000e240008000800 */
[----:B------:R1:W-:Y:S01]  /*17850*/  @P5 STG.E.U8 desc[UR24][R136.64], R164 ;  /* 0x000000a488005986 */ /* 0x0003e2000c101118 */
[----:B--2---:R-:W-:-:S05]  /*17860*/  PRMT R152, R152, 0x9910, RZ ;  /* 0x0000991098987816 */ /* 0x004fca00000000ff */
[----:B-1----:R-:W-:-:S05]  /*17870*/  IMAD.MOV.U32 R137, RZ, RZ, R152 ;  /* 0x000000ffff897224 */ /* 0x002fca00078e0098 */
[----:B------:R-:W-:-:S05]  /*17880*/  SHF.R.S32.HI R137, RZ, 0x8, R137 ;  /* 0x00000008ff897819 */ /* 0x000fca0000011489 */
[----:B------:R1:W-:Y:S02]  /*17890*/  @P6 STG.E.U8 desc[UR24][R134.64], R137 ;  /* 0x0000008986006986 */ /* 0x0003e4000c101118 */
[----:B-1----:R-:W-:Y:S02]  /*178a0*/  F2FP.SATFINITE.E5M2.F32.PACK_AB_MERGE_C R134, R175, R174, RZ ;  /* 0x000000aeaf86723e */ /* 0x002fe400048060ff */
[----:B------:R-:W2:Y:S04]  /*178b0*/  LDL.LU R174, [R1+0x390] ;  /* 0x0003900001ae7983 */ /* 0x000ea80000300800 */
[----:B------:R-:W2:Y:S01]  /*178c0*/  LDL.LU R175, [R1+0x394] ;  /* 0x0003940001af7983 */ /* 0x000ea20000300800 */
[----:B------:R-:W-:Y:S02]  /*178d0*/  ISETP.GE.AND P4, PT, R150, UR35, PT ;  /* 0x0000002396007c0c */ /* 0x000fe4000bf86270 */
[----:B0-----:R-:W-:Y:S01]  /*178e0*/  ISETP.LT.AND P3, PT, R3, UR38, !P3 ;  /* 0x0000002603007c0c */ /* 0x001fe2000df61270 */
[----:B------:R-:W0:Y:S01]  /*178f0*/  LDCU UR38, c[0x0][0x398] ;  /* 0x00007300ff2677ac */ /* 0x000e220008000800 */
[----:B---3--:R-:W-:-:S02]  /*17900*/  ISETP.LT.AND P5, PT, R2, UR40, !P4 ;  /* 0x0000002802007c0c */ /* 0x008fc4000e7a1270 */
[----:B------:R-:W-:Y:S01]  /*17910*/  PRMT R138, R164, 0x9910, RZ ;  /* 0x00009910a48a7816 */ /* 0x000fe200000000ff */
[----:B------:R-:W-:Y:S01]  /*17920*/  VIADD R136, R0, 0x63 ;  /* 0x0000006300887836 */ /* 0x000fe20000000000 */
[----:B------:R-:W1:Y:S02]  /*17930*/  LDCU UR40, c[0x0][0x398] ;  /* 0x00007300ff2877ac */ /* 0x000e640008000800 */
[----:B------:R-:W-:Y:S02]  /*17940*/  SHF.R.S32.HI R135, RZ, 0x8, R138 ;  /* 0x00000008ff877819 */ /* 0x000fe4000001148a */
[----:B------:R-:W-:Y:S01]  /*17950*/  ISETP.GE.AND P6, PT, R136, UR36, PT ;  /* 0x0000002488007c0c */ /* 0x000fe2000bfc6270 */
[----:B------:R-:W-:Y:S01]  /*17960*/  VIADD R139, R0, 0x65 ;  /* 0x00000065008b7836 */ /* 0x000fe20000000000 */
[----:B------:R-:W-:Y:S01]  /*17970*/  ISETP.LT.AND P4, PT, R3, UR41, !P4 ;  /* 0x0000002903007c0c */ /* 0x000fe2000e781270 */
[----:B------:R3:W-:Y:S01]  /*17980*/  @P3 STG.E.U8 desc[UR24][R132.64], R135 ;  /* 0x0000008784003986 */ /* 0x0007e2000c101118 */
[----:B------:R-:W-:Y:S01]  /*17990*/  IADD3 R136, P3, PT, R148, R198, RZ ;  /* 0x000000c694887210 */ /* 0x000fe20007f7e0ff */
[----:B------:R-:W1:Y:S02]  /*179a0*/  LDCU UR41, c[0x0][0x398] ;  /* 0x00007300ff2977ac */ /* 0x000e640008000800 */
[----:B------:R4:W-:Y:S01]  /*179b0*/  @P5 STG.E.U8 desc[UR24][R146.64], R134 ;  /* 0x0000008692005986 */ /* 0x0009e2000c101118 */
[----:B0-----:R-:W-:Y:S01]  /*179c0*/  ISETP.LT.AND P5, PT, R2, UR38, !P6 ;  /* 0x0000002602007c0c */ /* 0x001fe2000f7a1270 */
[----:B------:R-:W-:Y:S01]  /*179d0*/  IMAD.X R137, R149, 0x1, R199, P3 ;  /* 0x0000000195897824 */ /* 0x000fe200018e06c7 */
[----:B------:R-:W-:Y:S01]  /*179e0*/  F2FP.SATFINITE.E5M2.F32.PACK_AB_MERGE_C R4, R173, R172, RZ ;  /* 0x000000acad04723e */ /* 0x000fe200048060ff */
[----:B------:R-:W-:Y:S01]  /*179f0*/  VIADD R138, R148, UR60 ;  /* 0x0000003c948a7c36 */ /* 0x000fe20008000000 */
[----:B------:R-:W-:Y:S01]  /*17a00*/  F2FP.SATFINITE.E5M2.F32.PACK_AB_MERGE_C R170, R171, R170, RZ ;  /* 0x000000aaabaa723e */ /* 0x000fe200048060ff */
[----:B------:R-:W0:Y:S01]  /*17a10*/  LDCU UR35, c[0x0][0x39c] ;  /* 0x00007380ff2377ac */ /* 0x000e220008000800 */
[----:B---3--:R-:W-:Y:S01]  /*17a20*/  VIADD R132, R0, 0x64 ;  /* 0x0000006400847836 */ /* 0x008fe20000000000 */
[----:B------:R-:W3:Y:S01]  /*17a30*/  LDCU UR36, c[0x0][0x39c] ;  /* 0x00007380ff2477ac */ /* 0x000ee20008000800 */
[----:B----4-:R-:W-:-:S03]  /*17a40*/  PRMT R134, R134, 0x9910, RZ ;  /* 0x0000991086867816 */ /* 0x010fc600000000ff */
[----:B------:R-:W-:Y:S01]  /*17a50*/  ISETP.GE.AND P3, PT, R132, UR37, PT ;  /* 0x0000002584007c0c */ /* 0x000fe2000bf66270 */
[----:B------:R4:W-:Y:S01]  /*17a60*/  @P4 STG.E.U8 desc[UR24][R144.64], R166 ;  /* 0x000000a690004986 */ /* 0x0009e2000c101118 */
[----:B------:R-:W-:Y:S01]  /*17a70*/  SHF.R.S32.HI R133, RZ, 0x1f, R138 ;  /* 0x0000001fff857819 */ /* 0x000fe2000001148a */
[----:B------:R-:W-:Y:S01]  /*17a80*/  IMAD.MOV.U32 R132, RZ, RZ, R134 ;  /* 0x000000ffff847224 */ /* 0x000fe200078e0086 */
[----:B------:R-:W0:Y:S04]  /*17a90*/  LDCU UR37, c[0x0][0x39c] ;  /* 0x00007380ff2577ac */ /* 0x000e280008000800 */
[----:B------:R-:W-:Y:S01]  /*17aa0*/  SHF.R.S32.HI R132, RZ, 0x8, R132 ;  /* 0x00000008ff847819 */ /* 0x000fe20000011484 */
[----:B------:R-:W0:Y:S01]  /*17ab0*/  LDCU UR38, c[0x0][0x39c] ;  /* 0x00007380ff2677ac */ /* 0x000e220008000800 */
[----:B------:R-:W-:-:S03]  /*17ac0*/  IADD3 R134, P4, PT, R138, R197, RZ ;  /* 0x000000c58a867210 */ /* 0x000fc60007f9e0ff */
[----:B------:R3:W-:Y:S01]  /*17ad0*/  @P5 STG.E.U8 desc[UR24][R142.64], R132 ;  /* 0x000000848e005986 */ /* 0x0007e2000c101118 */
[----:B----4-:R-:W-:Y:S01]  /*17ae0*/  PRMT R166, R166, 0x9910, RZ ;  /* 0x00009910a6a67816 */ /* 0x010fe200000000ff */
[----:B------:R-:W-:Y:S01]  /*17af0*/  IMAD.X R135, R133, 0x1, R196, P4 ;  /* 0x0000000185877824 */ /* 0x000fe200020e06c4 */
[----:B-1----:R-:W-:Y:S01]  /*17b00*/  ISETP.LT.AND P4, PT, R3, UR40, !P6 ;  /* 0x0000002803007c0c */ /* 0x002fe2000f781270 */
[----:B------:R-:W-:Y:S01]  /*17b10*/  STL [R1+0xa70], R4 ;  /* 0x000a700401007387 */ /* 0x000fe20000100800 */
[----:B------:R-:W-:Y:S02]  /*17b20*/  ISETP.GE.AND P6, PT, R139, UR39, PT ;  /* 0x000000278b007c0c */ /* 0x000fe4000bfc6270 */
[----:B---3--:R-:W-:Y:S01]  /*17b30*/  IADD3 R132, P5, PT, R138, R198, RZ ;  /* 0x000000c68a847210 */ /* 0x008fe20007fbe0ff */
[----:B------:R-:W-:Y:S01]  /*17b40*/  IMAD.MOV.U32 R139, RZ, RZ, R166 ;  /* 0x000000ffff8b7224 */ /* 0x000fe200078e00a6 */
[----:B------:R-:W1:Y:S03]  /*17b50*/  LDCU UR39, c[0x0][0x39c] ;  /* 0x00007380ff2777ac */ /* 0x000e660008000800 */
[----:B------:R-:W-:Y:S01]  /*17b60*/  IMAD.X R133, R133, 0x1, R199, P5 ;  /* 0x0000000185857824 */ /* 0x000fe200028e06c7 */
[----:B------:R-:W-:Y:S01]  /*17b70*/  ISETP.LT.AND P5, PT, R2, UR41, !P3 ;  /* 0x0000002902007c0c */ /* 0x000fe2000dfa1270 */
[----:B------:R-:W3:Y:S01]  /*17b80*/  LDCU UR40, c[0x0][0x39c] ;  /* 0x00007380ff2877ac */ /* 0x000ee20008000800 */
[----:B------:R-:W-:-:S02]  /*17b90*/  ISETP.LT.AND P3, PT, R3, UR43, !P3 ;  /* 0x0000002b03007c0c */ /* 0x000fc4000df61270 */
[----:B------:R-:W-:Y:S01]  /*17ba0*/  SHF.R.S32.HI R139, RZ, 0x8, R139 ;  /* 0x00000008ff8b7819 */ /* 0x000fe2000001148b */
[----:B------:R-:W4:Y:S04]  /*17bb0*/  LDCU UR43, c[0x0][0x398] ;  /* 0x00007300ff2b77ac */ /* 0x000f280008000800 */
[----:B------:R-:W-:Y:S01]  /*17bc0*/  @P4 STG.E.U8 desc[UR24][R136.64], R139 ;  /* 0x0000008b88004986 */ /* 0x000fe2000c101118 */
[----:B------:R-:W0:Y:S01]  /*17bd0*/  LDCU UR41, c[0x0][0x39c] ;  /* 0x00007380ff2977ac */ /* 0x000e220008000800 */
[----:B--2---:R-:W-:-:S05]  /*17be0*/  F2FP.SATFINITE.E5M2.F32.PACK_AB_MERGE_C R147, R175, R174, RZ ;  /* 0x000000aeaf93723e */ /* 0x004fca00048060ff */
[----:B------:R2:W-:Y:S04]  /*17bf0*/  @P5 STG.E.U8 desc[UR24][R134.64], R147 ;  /* 0x0000009386005986 */ /* 0x0005e8000c101118 */
[----:B------:R0:W-:Y:S01]  /*17c00*/  @P3 STG.E.U8 desc[UR24][R132.64], R252 ;  /* 0x000000fc84003986 */ /* 0x0001e2000c101118 */
[----:B--2---:R-:W-:-:S04]  /*17c10*/  VIADD R134, R138, UR60 ;  /* 0x0000003c8a867c36 */ /* 0x004fc80008000000 */
[C---:B0-----:R-:W-:Y:S01]  /*17c20*/  VIADD R132, R134.reuse, UR60 ;  /* 0x0000003c86847c36 */ /* 0x041fe20008000000 */
[----:B------:R-:W-:Y:S02]  /*17c30*/  SHF.R.S32.HI R135, RZ, 0x1f, R134 ;  /* 0x0000001fff877819 */ /* 0x000fe40000011486 */
[CC--:B------:R-:W-:Y:S02]  /*17c40*/  IADD3 R40, P4, PT, R134.reuse, R198.reuse, RZ ;  /* 0x000000c686287210 */ /* 0x0c0fe40007f9e0ff */
[-C--:B------:R-:W-:Y:S02]  /*17c50*/  IADD3 R148, P3, PT, R134, R197.reuse, RZ ;  /* 0x000000c586947210 */ /* 0x080fe40007f7e0ff */
[----:B------:R-:W-:Y:S01]  /*17c60*/  SHF.R.S32.HI R136, RZ, 0x1f, R132 ;  /* 0x0000001fff887819 */ /* 0x000fe20000011484 */
[C---:B------:R-:W-:Y:S01]  /*17c70*/  IMAD.X R41, R135.reuse, 0x1, R199, P4 ;  /* 0x0000000187297824 */ /* 0x040fe200020e06c7 */
[C---:B------:R-:W-:Y:S01]  /*17c80*/  IADD3 R142, P4, PT, R132.reuse, R198, RZ ;  /* 0x000000c6848e7210 */ /* 0x040fe20007f9e0ff */
[----:B------:R-:W-:Y:S01]  /*17c90*/  IMAD.X R149, R135, 0x1, R196, P3 ;  /* 0x0000000187957824 */ /* 0x000fe200018e06c4 */
[C---:B------:R-:W-:Y:S01]  /*17ca0*/  IADD3 R4, P3, PT, R132.reuse, R197, RZ ;  /* 0x000000c584047210 */ /* 0x040fe20007f7e0ff */
[----:B------:R-:W-:-:S02]  /*17cb0*/  VIADD R133, R132, UR60 ;  /* 0x0000003c84857c36 */ /* 0x000fc40008000000 */
[C---:B------:R-:W-:Y:S02]  /*17cc0*/  IMAD.X R143, R136.reuse, 0x1, R199, P4 ;  /* 0x00000001888f7824 */ /* 0x040fe400020e06c7 */
[----:B------:R-:W-:Y:S01]  /*17cd0*/  IMAD.X R5, R136, 0x1, R196, P3 ;  /* 0x0000000188057824 */ /* 0x000fe200018e06c4 */
[----:B------:R-:W-:Y:S02]  /*17ce0*/  SHF.R.S32.HI R134, RZ, 0x1f, R133 ;  /* 0x0000001fff867819 */ /* 0x000fe40000011485 */
[----:B------:R-:W-:Y:S01]  /*17cf0*/  STL.64 [R1+0xce0], R142 ;  /* 0x000ce08e01007387 */ /* 0x000fe20000100a00 */
[----:B------:R-:W-:-:S03]  /*17d00*/  VIADD R132, R133, UR60 ;  /* 0x0000003c85847c36 */ /* 0x000fc60008000000 */
[----:B------:R0:W-:Y:S01]  /*17d10*/  STL.64 [R1+0xa60], R4 ;  /* 0x000a600401007387 */ /* 0x0001e20000100a00 */
[C---:B------:R-:W-:Y:S02]  /*17d20*/  IADD3 R144, P3, PT, R133.reuse, R197, RZ ;  /* 0x000000c585907210 */ /* 0x040fe40007f7e0ff */
[----:B------:R-:W-:Y:S02]  /*17d30*/  SHF.R.S32.HI R135, RZ, 0x1f, R132 ;  /* 0x0000001fff877819 */ /* 0x000fe40000011484 */
[----:B0-----:R-:W-:Y:S01]  /*17d40*/  IADD3 R4, P4, PT, R133, R198, RZ ;  /* 0x000000c685047210 */ /* 0x001fe20007f9e0ff */
[----:B------:R-:W-:-:S04]  /*17d50*/  VIADD R133, R132, UR60 ;  /* 0x0000003c84857c36 */ /* 0x000fc80008000000 */
[--C-:B------:R-:W-:Y:S01]  /*17d60*/  IMAD.X R5, R134, 0x1, R199.reuse, P4 ;  /* 0x0000000186057824 */ /* 0x100fe200020e06c7 */
[-C--:B------:R-:W-:Y:S01]  /*17d70*/  IADD3 R174, P4, PT, R132, R198.reuse, RZ ;  /* 0x000000c684ae7210 */ /* 0x080fe20007f9e0ff */
[--C-:B------:R-:W-:Y:S01]  /*17d80*/  IMAD.X R145, R134, 0x1, R196.reuse, P3 ;  /* 0x0000000186917824 */ /* 0x100fe200018e06c4 */
[-C--:B------:R-:W-:Y:S02]  /*17d90*/  IADD3 R172, P3, PT, R132, R197.reuse, RZ ;  /* 0x000000c584ac7210 */ /* 0x080fe40007f7e0ff */
[----:B------:R0:W-:Y:S01]  /*17da0*/  STL.64 [R1+0xa58], R4 ;  /* 0x000a580401007387 */ /* 0x0001e20000100a00 */
[C---:B------:R-:W-:Y:S01]  /*17db0*/  IMAD.X R175, R135.reuse, 0x1, R199, P4 ;  /* 0x0000000187af7824 */ /* 0x040fe200020e06c7 */
[----:B------:R-:W-:Y:S01]  /*17dc0*/  SHF.R.S32.HI R134, RZ, 0x1f, R133 ;  /* 0x0000001fff867819 */ /* 0x000fe20000011485 */
[----:B------:R-:W-:Y:S01]  /*17dd0*/  IMAD.X R173, R135, 0x1, R196, P3 ;  /* 0x0000000187ad7824 */ /* 0x000fe200018e06c4 */
[C---:B------:R-:W-:Y:S01]  /*17de0*/  IADD3 R6, P3, PT, R133.reuse, R197, RZ ;  /* 0x000000c585067210 */ /* 0x040fe20007f7e0ff */
[C---:B------:R-:W-:Y:S01]  /*17df0*/  VIADD R132, R133.reuse, UR60 ;  /* 0x0000003c85847c36 */ /* 0x040fe20008000000 */
[----:B0-----:R-:W-:-:S02]  /*17e00*/  IADD3 R4, P4, PT, R133, R198, RZ ;  /* 0x000000c685047210 */ /* 0x001fc40007f9e0ff */
[----:B------:R-:W-:Y:S03]  /*17e10*/  STL.64 [R1+0xcd8], R172 ;  /* 0x000cd8ac01007387 */ /* 0x000fe60000100a00 */
[C---:B------:R-:W-:Y:S01]  /*17e20*/  IMAD.X R5, R134.reuse, 0x1, R199, P4 ;  /* 0x0000000186057824 */ /* 0x040fe200020e06c7 */
[----:B------:R-:W-:Y:S01]  /*17e30*/  SHF.R.S32.HI R135, RZ, 0x1f, R132 ;  /* 0x0000001fff877819 */ /* 0x000fe20000011484 */
[----:B------:R-:W-:-:S03]  /*17e40*/  IMAD.X R7, R134, 0x1, R196, P3 ;  /* 0x0000000186077824 */ /* 0x000fc600018e06c4 */
[----:B------:R0:W-:Y:S01]  /*17e50*/  STL.64 [R1+0xa38], R4 ;  /* 0x000a380401007387 */ /* 0x0001e20000100a00 */
[C---:B------:R-:W-:Y:S01]  /*17e60*/  IADD3 R138, P4, PT, R132.reuse, R198, RZ ;  /* 0x000000c6848a7210 */ /* 0x040fe20007f9e0ff */
[C---:B------:R-:W-:Y:S01]  /*17e70*/  VIADD R133, R132.reuse, UR60 ;  /* 0x0000003c84857c36 */ /* 0x040fe20008000000 */
[----:B0-----:R-:W-:Y:S01]  /*17e80*/  IADD3 R4, P3, PT, R132, R197, RZ ;  /* 0x000000c584047210 */ /* 0x001fe20007f7e0ff */
[----:B------:R-:W-:Y:S04]  /*17e90*/  STL.64 [R1+0xa40], R6 ;  /* 0x000a400601007387 */ /* 0x000fe80000100a00 */
[C---:B------:R-:W-:Y:S01]  /*17ea0*/  IMAD.X R5, R135.reuse, 0x1, R196, P3 ;  /* 0x0000000187057824 */ /* 0x040fe200018e06c4 */
[----:B------:R-:W-:Y:S01]  /*17eb0*/  SHF.R.S32.HI R134, RZ, 0x1f, R133 ;  /* 0x0000001fff867819 */ /* 0x000fe20000011485 */
[----:B------:R-:W-:-:S03]  /*17ec0*/  IMAD.X R139, R135, 0x1, R199, P4 ;  /* 0x00000001878b7824 */ /* 0x000fc600020e06c7 */
[----:B------:R0:W-:Y:S01]  /*17ed0*/  STL.64 [R1+0xa30], R4 ;  /* 0x000a300401007387 */ /* 0x0001e20000100a00 */
[C---:B------:R-:W-:Y:S01]  /*17ee0*/  VIADD R132, R133.reuse, UR60 ;  /* 0x0000003c85847c36 */ /* 0x040fe20008000000 */
[----:B------:R-:W-:-:S04]  /*17ef0*/  IADD3 R140, P3, PT, R133, R197, RZ ;  /* 0x000000c5858c7210 */ /* 0x000fc80007f7e0ff */
        /* <DEDUP_REMOVED lines=13> */
[----:B0-----:R-:W-:-:S05]  /*17fd0*/  IADD3 R4, P4, PT, R133, R198, RZ ;  /* 0x000000c685047210 */ /* 0x001fca0007f9e0ff */
        /* <DEDUP_REMOVED lines=12> */
[C---:B------:R-:W-:Y:S01]  /*180a0*/  IADD3 R180, P3, PT, R133.reuse, R197, RZ ;  /* 0x000000c585b47210 */ /* 0x040fe20007f7e0ff */
[C---:B------:R-:W-:Y:S01]  /*180b0*/  VIADD R132, R133.reuse, UR60 ;  /* 0x0000003c85847c36 */ /* 0x040fe20008000000 */
[----:B0-----:R-:W-:-:S05]  /*180c0*/  IADD3 R4, P4, PT, R133, R198, RZ ;  /* 0x000000c685047210 */ /* 0x001fca0007f9e0ff */
[C---:B------:R-:W-:Y:S01]  /*180d0*/  IMAD.X R5, R134.reuse, 0x1, R199, P4 ;  /* 0x0000000186057824 */ /* 0x040fe200020e06c7 */
[----:B------:R-:W-:Y:S01]  /*180e0*/  SHF.R.S32.HI R135, RZ, 0x1f, R132 ;  /* 0x0000001fff877819 */ /* 0x000fe20000011484 */
[----:B------:R-:W-:-:S03]  /*180f0*/  IMAD.X R181, R134, 0x1, R196, P3 ;  /* 0x0000000186b57824 */ /* 0x000fc600018e06c4 */
[----:B------:R0:W-:Y:S01]  /*18100*/  STL.64 [R1+0x9f0], R4 ;  /* 0x0009f00401007387 */ /* 0x0001e20000100a00 */
[C---:B------:R-:W-:Y:S01]  /*18110*/  VIADD R133, R132.reuse, UR60 ;  /* 0x0000003c84857c36 */ /* 0x040fe20008000000 */
[C---:B------:R-:W-:Y:S02]  /*18120*/  IADD3 R182, P4, PT, R132.reuse, R198, RZ ;  /* 0x000000c684b67210 */ /* 0x040fe40007f9e0ff */
[----:B0-----:R-:W-:-:S05]  /*18130*/  IADD3 R4, P3, PT, R132, R197, RZ ;  /* 0x000000c584047210 */ /* 0x001fca0007f7e0ff */
[C-C-:B------:R-:W-:Y:S01]  /*18140*/  IMAD.X R5, R135.reuse, 0x1, R196.reuse, P3 ;  /* 0x0000000187057824 */ /* 0x140fe200018e06c4 */
[----:B------:R-:W-:Y:S01]  /*18150*/  SHF.R.S32.HI R134, RZ, 0x1f, R133 ;  /* 0x0000001fff867819 */ /* 0x000fe20000011485 */
[----:B------:R-:W-:Y:S01]  /*18160*/  IMAD.X R183, R135, 0x1, R199, P4 ;  /* 0x0000000187b77824 */ /* 0x000fe200020e06c7 */
[C---:B------:R-:W-:Y:S02]  /*18170*/  IADD3 R6, P3, PT, R133.reuse, R197, RZ ;  /* 0x000000c585067210 */ /* 0x040fe40007f7e0ff */
[----:B------:R0:W-:Y:S01]  /*18180*/  STL.64 [R1+0x9e8], R4 ;  /* 0x0009e80401007387 */ /* 0x0001e20000100a00 */
[C---:B------:R-:W-:Y:S02]  /*18190*/  VIADD R132, R133.reuse, UR60 ;  /* 0x0000003c85847c36 */ /* 0x040fe40008000000 */
[----:B------:R-:W-:Y:S01]  /*181a0*/  IMAD.X R7, R134, 0x1, R196, P3 ;  /* 0x0000000186077824 */ /* 0x000fe200018e06c4 */
[----:B0-----:R-:W-:-:S04]  /*181b0*/  IADD3 R4, P4, PT, R133, R198, RZ ;  /* 0x000000c685047210 */ /* 0x001fc80007f9e0ff */
[----:B------:R-:W-:Y:S01]  /*181c0*/  STL.64 [R1+0x9d8], R6 ;  /* 0x0009d80601007387 */ /* 0x000fe20000100a00 */
[----:B------:R-:W-:Y:S01]  /*181d0*/  IMAD.X R5, R134, 0x1, R199, P4 ;  /* 0x0000000186057824 */ /* 0x000fe200020e06c7 */
[----:B------:R-:W-:-:S04]  /*181e0*/  SHF.R.S32.HI R135, RZ, 0x1f, R132 ;  /* 0x0000001fff877819 */ /* 0x000fc80000011484 */
[----:B------:R0:W-:Y:S01]  /*181f0*/  STL.64 [R1+0x9d0], R4 ;  /* 0x0009d00401007387 */ /* 0x0001e20000100a00 */
[C---:B------:R-:W-:Y:S01]  /*18200*/  VIADD R133, R132.reuse, UR60 ;  /* 0x0000003c84857c36 */ /* 0x040fe20008000000 */
[----:B0-----:R-:W-:-:S05]  /*18210*/  IADD3 R4, P4, PT, R132, R198, RZ ;  /* 0x000000c684047210 */ /* 0x001fca0007f9e0ff */
[C---:B------:R-:W-:Y:S01]  /*18220*/  IMAD.X R5, R135.reuse, 0x1, R199, P4 ;  /* 0x0000000187057824 */ /* 0x040fe200020e06c7 */
[-C--:B------:R-:W-:Y:S02]  /*18230*/  IADD3 R6, P3, PT, R132, R197.reuse, RZ ;  /* 0x000000c584067210 */ /* 0x080fe40007f7e0ff */
[----:B------:R-:W-:Y:S02]  /*18240*/  SHF.R.S32.HI R134, RZ, 0x1f, R133 ;  /* 0x0000001fff867819 */ /* 0x000fe40000011485 */
[----:B------:R0:W-:Y:S01]  /*18250*/  STL.64 [R1+0x9b0], R4 ;  /* 0x0009b00401007387 */ /* 0x0001e20000100a00 */
[----:B------:R-:W-:Y:S01]  /*18260*/  IMAD.X R7, R135, 0x1, R196, P3 ;  /* 0x0000000187077824 */ /* 0x000fe200018e06c4 */
[C---:B------:R-:W-:Y:S01]  /*18270*/  IADD3 R184, P3, PT, R133.reuse, R197, RZ ;  /* 0x000000c585b87210 */ /* 0x040fe20007f7e0ff */
[C---:B------:R-:W-:Y:S01]  /*18280*/  VIADD R132, R133.reuse, UR60 ;  /* 0x0000003c85847c36 */ /* 0x040fe20008000000 */
[----:B0-----:R-:W-:Y:S02]  /*18290*/  IADD3 R4, P4, PT, R133, R198, RZ ;  /* 0x000000c685047210 */ /* 0x001fe40007f9e0ff */
[----:B------:R-:W-:Y:S03]  /*182a0*/  STL.64 [R1+0x9c8], R6 ;  /* 0x0009c80601007387 */ /* 0x000fe60000100a00 */
        /* <DEDUP_REMOVED lines=22> */
[----:B------:R-:W-:Y:S02]  /*18410*/  IADD3 R6, P3, PT, R132, R197, RZ ;  /* 0x000000c584067210 */ /* 0x000fe40007f7e0ff */
[----:B------:R-:W-:Y:S02]  /*18420*/  SHF.R.S32.HI R134, RZ, 0x1f, R133 ;  /* 0x0000001fff867819 */ /* 0x000fe40000011485 */
[----:B------:R0:W-:Y:S01]  /*18430*/  STL.64 [R1+0x980], R4 ;  /* 0x0009800401007387 */ /* 0x0001e20000100a00 */
[----:B------:R-:W-:Y:S02]  /*18440*/  IMAD.X R7, R135, 0x1, R196, P3 ;  /* 0x0000000187077824 */ /* 0x000fe400018e06c4 */
[C---:B------:R-:W-:Y:S01]  /*18450*/  VIADD R132, R133.reuse, UR60 ;  /* 0x0000003c85847c36 */ /* 0x040fe20008000000 */
[----:B0-----:R-:W-:Y:S02]  /*18460*/  IADD3 R4, P4, PT, R133, R198, RZ ;  /* 0x000000c685047210 */ /* 0x001fe40007f9e0ff */
[----:B------:R-:W-:Y:S03]  /*18470*/  STL.64 [R1+0x988], R6 ;  /* 0x0009880601007387 */ /* 0x000fe60000100a00 */
[----:B------:R-:W-:Y:S01]  /*18480*/  IMAD.X R5, R134, 0x1, R199, P4 ;  /* 0x0000000186057824 */ /* 0x000fe200020e06c7 */
[----:B------:R-:W-:-:S04]  /*18490*/  SHF.R.S32.HI R135, RZ, 0x1f, R132 ;  /* 0x0000001fff877819 */ /* 0x000fc80000011484 */
[----:B------:R0:W-:Y:S01]  /*184a0*/  STL.64 [R1+0x970], R4 ;  /* 0x0009700401007387 */ /* 0x0001e20000100a00 */
[----:B------:R-:W-:Y:S01]  /*184b0*/  IADD3 R188, P3, PT, R133, R197, RZ ;  /* 0x000000c585bc7210 */ /* 0x000fe20007f7e0ff */
[C---:B------:R-:W-:Y:S01]  /*184c0*/  VIADD R133, R132.reuse, UR60 ;  /* 0x0000003c84857c36 */ /* 0x040fe20008000000 */
[----:B0-----:R-:W-:-:S03]  /*184d0*/  IADD3 R4, P4, PT, R132, R198, RZ ;  /* 0x000000c684047210 */ /* 0x001fc60007f9e0ff */
[--C-:B------:R-:W-:Y:S02]  /*184e0*/  IMAD.X R189, R134, 0x1, R196.reuse, P3 ;  /* 0x0000000186bd7824 */ /* 0x100fe400018e06c4 */
[C---:B------:R-:W-:Y:S01]  /*184f0*/  IMAD.X R5, R135.reuse, 0x1, R199, P4 ;  /* 0x0000000187057824 */ /* 0x040fe200020e06c7 */
[----:B------:R-:W-:Y:S02]  /*18500*/  IADD3 R6, P3, PT, R132, R197, RZ ;  /* 0x000000c584067210 */ /* 0x000fe40007f7e0ff */
[----:B------:R-:W-:Y:S02]  /*18510*/  SHF.R.S32.HI R134, RZ, 0x1f, R133 ;  /* 0x0000001fff867819 */ /* 0x000fe40000011485 */
[----:B------:R0:W-:Y:S01]  /*18520*/  STL.64 [R1+0x960], R4 ;  /* 0x0009600401007387 */ /* 0x0001e20000100a00 */
[----:B------:R-:W-:Y:S02]  /*18530*/  IMAD.X R7, R135, 0x1, R196, P3 ;  /* 0x0000000187077824 */ /* 0x000fe400018e06c4 */
[C---:B------:R-:W-:Y:S01]  /*18540*/  VIADD R132, R133.reuse, UR60 ;  /* 0x0000003c85847c36 */ /* 0x040fe20008000000 */
[----:B0-----:R-:W-:-:S02]  /*18550*/  IADD3 R4, P4, PT, R133, R198, RZ ;  /* 0x000000c685047210 */ /* 0x001fc40007f9e0ff */
        /* <DEDUP_REMOVED lines=504> */
[-C--:B------:R-:W-:Y:S02]  /*1a4e0*/  IADD3 R6, P3, PT, R132, R197.reuse, RZ ;  /* 0x000000c584067210 */ /* 0x080fe40007f7e0ff */
[----:B------:R-:W-:Y:S02]  /*1a4f0*/  SHF.R.S32.HI R134, RZ, 0x1f, R133 ;  /* 0x0000001fff867819 */ /* 0x000fe40000011485 */
[----:B------:R0:W-:Y:S01]  /*1a500*/  STL.64 [R1+0x520], R4 ;  /* 0x0005200401007387 */ /* 0x0001e20000100a00 */
[----:B------:R-:W-:Y:S01]  /*1a510*/  IMAD.X R7, R135, 0x1, R196, P3 ;  /* 0x0000000187077824 */ /* 0x000fe200018e06c4 */
[C---:B------:R-:W-:Y:S01]  /*1a520*/  IADD3 R130, P3, PT, R133.reuse, R197, RZ ;  /* 0x000000c585827210 */ /* 0x040fe20007f7e0ff */
[C---:B------:R-:W-:Y:S01]  /*1a530*/  VIADD R132, R133.reuse, UR60 ;  /* 0x0000003c85847c36 */ /* 0x040fe20008000000 */
[----:B0-----:R-:W-:-:S02]  /*1a540*/  IADD3 R4, P4, PT, R133, R198, RZ ;  /* 0x000000c685047210 */ /* 0x001fc40007f9e0ff */
[----:B------:R0:W-:Y:S03]  /*1a550*/  STL.64 [R1+0x528], R6 ;  /* 0x0005280601007387 */ /* 0x0001e60000100a00 */
[C---:B------:R-:W-:Y:S01]  /*1a560*/  IMAD.X R5, R134.reuse, 0x1, R199, P4 ;  /* 0x0000000186057824 */ /* 0x040fe200020e06c7 */
[----:B------:R-:W-:Y:S01]  /*1a570*/  SHF.R.S32.HI R135, RZ, 0x1f, R132 ;  /* 0x0000001fff877819 */ /* 0x000fe20000011484 */
[----:B------:R-:W-:-:S03]  /*1a580*/  IMAD.X R131, R134, 0x1, R196, P3 ;  /* 0x0000000186837824 */ /* 0x000fc600018e06c4 */
[----:B------:R2:W-:Y:S01]  /*1a590*/  STL.64 [R1+0x510], R4 ;  /* 0x0005100401007387 */ /* 0x0005e20000100a00 */
[C---:B0-----:R-:W-:Y:S01]  /*1a5a0*/  IADD3 R6, P3, PT, R132.reuse, R197, RZ ;  /* 0x000000c584067210 */ /* 0x041fe20007f7e0ff */
[C---:B------:R-:W-:Y:S01]  /*1a5b0*/  VIADD R133, R132.reuse, UR60 ;  /* 0x0000003c84857c36 */ /* 0x040fe20008000000 */
[----:B--2---:R-:W-:-:S03]  /*1a5c0*/  IADD3 R4, P4, PT, R132, R198, RZ ;  /* 0x000000c684047210 */ /* 0x004fc60007f9e0ff */
[C---:B------:R-:W-:Y:S02]  /*1a5d0*/  IMAD.X R7, R135.reuse, 0x1, R196, P3 ;  /* 0x0000000187077824 */ /* 0x040fe400018e06c4 */
[----:B------:R-:W-:Y:S01]  /*1a5e0*/  IMAD.X R5, R135, 0x1, R199, P4 ;  /* 0x0000000187057824 */ /* 0x000fe200020e06c7 */
[----:B------:R-:W-:-:S04]  /*1a5f0*/  SHF.R.S32.HI R134, RZ, 0x1f, R133 ;  /* 0x0000001fff867819 */ /* 0x000fc80000011485 */
[----:B------:R-:W-:Y:S04]  /*1a600*/  STL.64 [R1+0x500], R4 ;  /* 0x0005000401007387 */ /* 0x000fe80000100a00 */
[----:B------:R0:W-:Y:S01]  /*1a610*/  STL.64 [R1+0x508], R6 ;  /* 0x0005080601007387 */ /* 0x0001e20000100a00 */
[C---:B------:R-:W-:Y:S01]  /*1a620*/  VIADD R132, R133.reuse, UR60 ;  /* 0x0000003c85847c36 */ /* 0x040fe20008000000 */
[C---:B0-----:R-:W-:Y:S02]  /*1a630*/  IADD3 R6, P4, PT, R133.reuse, R198, RZ ;  /* 0x000000c685067210 */ /* 0x041fe40007f9e0ff */
[----:B------:R-:W-:-:S03]  /*1a640*/  IADD3 R4, P3, PT, R133, R197, RZ ;  /* 0x000000c585047210 */ /* 0x000fc60007f7e0ff */
[C---:B------:R-:W-:Y:S01]  /*1a650*/  IMAD.X R7, R134.reuse, 0x1, R199, P4 ;  /* 0x0000000186077824 */ /* 0x040fe200020e06c7 */
[----:B------:R-:W-:Y:S01]  /*1a660*/  SHF.R.S32.HI R135, RZ, 0x1f, R132 ;  /* 0x0000001fff877819 */ /* 0x000fe20000011484 */
[--C-:B------:R-:W-:Y:S01]  /*1a670*/  IMAD.X R5, R134, 0x1, R196.reuse, P3 ;  /* 0x0000000186057824 */ /* 0x100fe200018e06c4 */
[C---:B------:R-:W-:Y:S02]  /*1a680*/  IADD3 R8, P3, PT, R132.reuse, R197, RZ ;  /* 0x000000c584087210 */ /* 0x040fe40007f7e0ff */
[----:B------:R0:W-:Y:S01]  /*1a690*/  STL.64 [R1+0x4f0], R6 ;  /* 0x0004f00601007387 */ /* 0x0001e20000100a00 */
[C---:B------:R-:W-:Y:S02]  /*1a6a0*/  VIADD R133, R132.reuse, UR60 ;  /* 0x0000003c84857c36 */ /* 0x040fe40008000000 */
[----:B------:R-:W-:Y:S01]  /*1a6b0*/  IMAD.X R9, R135, 0x1, R196, P3 ;  /* 0x0000000187097824 */ /* 0x000fe200018e06c4 */
[----:B0-----:R-:W-:-:S05]  /*1a6c0*/  IADD3 R6, P4, PT, R132, R198, RZ ;  /* 0x000000c684067210 */ /* 0x001fca0007f9e0ff */
        /* <DEDUP_REMOVED lines=244> */
[C---:B------:R-:W-:Y:S02]  /*1b610*/  VIADD R132, R133.reuse, UR60 ;  /* 0x0000003c85847c36 */ /* 0x040fe40008000000 */
[----:B------:R-:W-:Y:S01]  /*1b620*/  IMAD.MOV.U32 R172, RZ, RZ, R40 ;  /* 0x000000ffffac7224 */ /* 0x000fe200078e0028 */
[----:B------:R-:W2:Y:S01]  /*1b630*/  LDL.LU.64 R142, [R1+0xa60] ;  /* 0x000a6000018e7983 */ /* 0x000ea20000300a00 */
[C---:B0-----:R-:W-:Y:S02]  /*1b640*/  IADD3 R42, P4, PT, R133.reuse, R198, RZ ;  /* 0x000000c6852a7210 */ /* 0x041fe40007f9e0ff */
[----:B------:R-:W-:-:S03]  /*1b650*/  IADD3 R38, P3, PT, R133, R197, RZ ;  /* 0x000000c585267210 */ /* 0x000fc60007f7e0ff */
[C---:B------:R-:W-:Y:S01]  /*1b660*/  IMAD.X R43, R134.reuse, 0x1, R199, P4 ;  /* 0x00000001862b7824 */ /* 0x040fe200020e06c7 */
[----:B------:R-:W-:Y:S01]  /*1b670*/  SHF.R.S32.HI R135, RZ, 0x1f, R132 ;  /* 0x0000001fff877819 */ /* 0x000fe20000011484 */
[--C-:B------:R-:W-:Y:S01]  /*1b680*/  IMAD.X R39, R134, 0x1, R196.reuse, P3 ;  /* 0x0000000186277824 */ /* 0x100fe200018e06c4 */
[C---:B------:R-:W-:Y:S02]  /*1b690*/  IADD3 R40, P3, PT, R132.reuse, R197, RZ ;  /* 0x000000c584287210 */ /* 0x040fe40007f7e0ff */
[----:B------:R0:W-:Y:S01]  /*1b6a0*/  STL.64 [R1+0x70], R42 ;  /* 0x0000702a01007387 */ /* 0x0001e20000100a00 */
[----:B------:R-:W-:Y:S02]  /*1b6b0*/  VIADD R133, R132, UR60 ;  /* 0x0000003c84857c36 */ /* 0x000fe40008000000 */
[----:B------:R-:W-:Y:S02]  /*1b6c0*/  IMAD.MOV.U32 R173, RZ, RZ, R41 ;  /* 0x000000ffffad7224 */ /* 0x000fe400078e0029 */
[----:B------:R-:W-:Y:S01]  /*1b6d0*/  IMAD.X R41, R135, 0x1, R196, P3 ;  /* 0x0000000187297824 */ /* 0x000fe200018e06c4 */
[----:B------:R-:W-:-:S02]  /*1b6e0*/  SHF.R.S32.HI R134, RZ, 0x1f, R133 ;  /* 0x0000001fff867819 */ /* 0x000fc40000011485 */
[----:B0-----:R-:W-:Y:S01]  /*1b6f0*/  IADD3 R42, P4, PT, R132, R198, RZ ;  /* 0x000000c6842a7210 */ /* 0x001fe20007f9e0ff */
[C---:B------:R-:W-:Y:S01]  /*1b700*/  VIADD R132, R133.reuse, UR60 ;  /* 0x0000003c85847c36 */ /* 0x040fe20008000000 */
[----:B------:R-:W-:-:S03]  /*1b710*/  IADD3 R44, P3, PT, R133, R197, RZ ;  /* 0x000000c5852c7210 */ /* 0x000fc60007f7e0ff */
[--C-:B------:R-:W-:Y:S01]  /*1b720*/  IMAD.X R43, R135, 0x1, R199.reuse, P4 ;  /* 0x00000001872b7824 */ /* 0x100fe200020e06c7 */
[-C--:B------:R-:W-:Y:S01]  /*1b730*/  IADD3 R46, P4, PT, R133, R198.reuse, RZ ;  /* 0x000000c6852e7210 */ /* 0x080fe20007f9e0ff */
[----:B------:R-:W-:Y:S01]  /*1b740*/  IMAD.X R45, R134, 0x1, R196, P3 ;  /* 0x00000001862d7824 */ /* 0x000fe200018e06c4 */
[----:B------:R-:W-:Y:S01]  /*1b750*/  SHF.R.S32.HI R135, RZ, 0x1f, R132 ;  /* 0x0000001fff877819 */ /* 0x000fe20000011484 */
[C---:B------:R-:W-:Y:S01]  /*1b760*/  VIADD R133, R132.reuse, UR60 ;  /* 0x0000003c84857c36 */ /* 0x040fe20008000000 */
[-C--:B------:R-:W-:Y:S01]  /*1b770*/  IADD3 R48, P3, PT, R132, R197.reuse, RZ ;  /* 0x000000c584307210 */ /* 0x080fe20007f7e0ff */
[----:B------:R-:W-:Y:S01]  /*1b780*/  IMAD.X R47, R134, 0x1, R199, P4 ;  /* 0x00000001862f7824 */ /* 0x000fe200020e06c7 */
[-C--:B------:R-:W-:Y:S01]  /*1b790*/  IADD3 R50, P4, PT, R132, R198.reuse, RZ ;  /* 0x000000c684327210 */ /* 0x080fe20007f9e0ff */
[----:B------:R-:W-:Y:S01]  /*1b7a0*/  VIADD R132, R133, UR60 ;  /* 0x0000003c85847c36 */ /* 0x000fe20008000000 */
[----:B------:R-:W-:Y:S01]  /*1b7b0*/  SHF.R.S32.HI R134, RZ, 0x1f, R133 ;  /* 0x0000001fff867819 */ /* 0x000fe20000011485 */
[----:B------:R-:W-:Y:S01]  /*1b7c0*/  IMAD.X R49, R135, 0x1, R196, P3 ;  /* 0x0000000187317824 */ /* 0x000fe200018e06c4 */
        /* <DEDUP_REMOVED lines=48> */
[----:B------:R-:W-:Y:S01]  /*1bad0*/  IADD3 R234, P3, PT, R133, R197, RZ ;  /* 0x000000c585ea7210 */ /* 0x000fe20007f7e0ff */
[----:B------:R-:W-:Y:S01]  /*1bae0*/  IMAD.X R237, R135, 0x1, R199, P4 ;  /* 0x0000000187ed7824 */ /* 0x000fe200020e06c7 */
[----:B------:R-:W-:-:S02]  /*1baf0*/  IADD3 R232, P4, PT, R133, R198, RZ ;  /* 0x000000c685e87210 */ /* 0x000fc40007f9e0ff */
[----:B------:R-:W-:Y:S01]  /*1bb00*/  SHF.R.S32.HI R135, RZ, 0x1f, R132 ;  /* 0x0000001fff877819 */ /* 0x000fe20000011484 */
[----:B------:R-:W-:Y:S01]  /*1bb10*/  IMAD.X R235, R146, 0x1, R196, P3 ;  /* 0x0000000192eb7824 */ /* 0x000fe200018e06c4 */
[----:B------:R-:W-:Y:S01]  /*1bb20*/  IADD3 R230, P3, PT, R132, R197, RZ ;  /* 0x000000c584e67210 */ /* 0x000fe20007f7e0ff */
[----:B------:R-:W-:Y:S01]  /*1bb30*/  IMAD.X R233, R146, 0x1, R199, P4 ;  /* 0x0000000192e97824 */ /* 0x000fe200020e06c7 */
[----:B------:R-:W-:-:S03]  /*1bb40*/  IADD3 R228, P4, PT, R132, R198, RZ ;  /* 0x000000c684e47210 */ /* 0x000fc60007f9e0ff */
[C---:B------:R-:W-:Y:S02]  /*1bb50*/  IMAD.X R231, R135.reuse, 0x1, R196, P3 ;  /* 0x0000000187e77824 */ /* 0x040fe400018e06c4 */
[----:B------:R-:W-:Y:S02]  /*1bb60*/  IMAD.X R229, R135, 0x1, R199, P4 ;  /* 0x0000000187e57824 */ /* 0x000fe400020e06c7 */
[----:B------:R-:W2:Y:S01]  /*1bb70*/  LDL.LU R135, [R1+0xa70] ;  /* 0x000a700001877983 */ /* 0x000ea20000300800 */
[----:B------:R-:W-:-:S04]  /*1bb80*/  VIADD R134, R132, UR60 ;  /* 0x0000003c84867c36 */ /* 0x000fc80008000000 */
[C---:B------:R-:W-:Y:S01]  /*1bb90*/  VIADD R133, R134.reuse, UR60 ;  /* 0x0000003c86857c36 */ /* 0x040fe20008000000 */
[----:B------:R-:W-:Y:S02]  /*1bba0*/  SHF.R.S32.HI R146, RZ, 0x1f, R134 ;  /* 0x0000001fff927819 */ /* 0x000fe40000011486 */
[CC--:B------:R-:W-:Y:S02]  /*1bbb0*/  IADD3 R226, P3, PT, R134.reuse, R197.reuse, RZ ;  /* 0x000000c586e27210 */ /* 0x0c0fe40007f7e0ff */
[-C--:B------:R-:W-:Y:S01]  /*1bbc0*/  IADD3 R224, P4, PT, R134, R198.reuse, RZ ;  /* 0x000000c686e07210 */ /* 0x080fe20007f9e0ff */
[C---:B------:R-:W-:Y:S01]  /*1bbd0*/  VIADD R132, R133.reuse, UR60 ;  /* 0x0000003c85847c36 */ /* 0x040fe20008000000 */
[----:B------:R-:W-:Y:S01]  /*1bbe0*/  SHF.R.S32.HI R134, RZ, 0x1f, R133 ;  /* 0x0000001fff867819 */ /* 0x000fe20000011485 */
[C---:B------:R-:W-:Y:S01]  /*1bbf0*/  IMAD.X R227, R146.reuse, 0x1, R196, P3 ;  /* 0x0000000192e37824 */ /* 0x040fe200018e06c4 */
[CC--:B------:R-:W-:Y:S01]  /*1bc00*/  IADD3 R222, P3, PT, R133.reuse, R197.reuse, RZ ;  /* 0x000000c585de7210 */ /* 0x0c0fe20007f7e0ff */
[--C-:B------:R-:W-:Y:S01]  /*1bc10*/  IMAD.X R225, R146, 0x1, R199.reuse, P4 ;  /* 0x0000000192e17824 */ /* 0x100fe200020e06c7 */
[-C--:B------:R-:W-:Y:S01]  /*1bc20*/  IADD3 R220, P4, PT, R133, R198.reuse, RZ ;  /* 0x000000c685dc7210 */ /* 0x080fe20007f9e0ff */
[----:B------:R-:W-:Y:S01]  /*1bc30*/  VIADD R212, R132, UR60 ;  /* 0x0000003c84d47c36 */ /* 0x000fe20008000000 */
[----:B------:R-:W-:Y:S01]  /*1bc40*/  SHF.R.S32.HI R133, RZ, 0x1f, R132 ;  /* 0x0000001fff857819 */ /* 0x000fe20000011484 */
[----:B------:R-:W-:Y:S01]  /*1bc50*/  IMAD.X R223, R134, 0x1, R196, P3 ;  /* 0x0000000186df7824 */ /* 0x000fe200018e06c4 */
[-C--:B------:R-:W-:Y:S01]  /*1bc60*/  IADD3 R218, P3, PT, R132, R197.reuse, RZ ;  /* 0x000000c584da7210 */ /* 0x080fe20007f7e0ff */
[--C-:B------:R-:W-:Y:S01]  /*1bc70*/  IMAD.X R221, R134, 0x1, R199.reuse, P4 ;  /* 0x0000000186dd7824 */ /* 0x100fe200020e06c7 */
        /* <DEDUP_REMOVED lines=24> */
[----:B------:R-:W-:Y:S01]  /*1be00*/  IADD3 R200, P4, PT, R200, R198, RZ ;  /* 0x000000c6c8c87210 */ /* 0x000fe20007f9e0ff */
[C---:B------:R-:W-:Y:S01]  /*1be10*/  VIADD R162, R166.reuse, UR60 ;  /* 0x0000003ca6a27c36 */ /* 0x040fe20008000000 */
[----:B------:R-:W-:Y:S01]  /*1be20*/  SHF.R.S32.HI R132, RZ, 0x1f, R166 ;  /* 0x0000001fff847819 */ /* 0x000fe200000114a6 */
[C---:B------:R-:W-:Y:S01]  /*1be30*/  IMAD.X R203, R133.reuse, 0x1, R196, P3 ;  /* 0x0000000185cb7824 */ /* 0x040fe200018e06c4 */
[----:B------:R-:W-:Y:S01]  /*1be40*/  IADD3 R168, P3, PT, R166, R197, RZ ;  /* 0x000000c5a6a87210 */ /* 0x000fe20007f7e0ff */
[----:B------:R-:W-:Y:S01]  /*1be50*/  IMAD.X R201, R133, 0x1, R199, P4 ;  /* 0x0000000185c97824 */ /* 0x000fe200020e06c7 */
[----:B------:R-:W-:Y:S01]  /*1be60*/  SHF.R.S32.HI R133, RZ, 0x1f, R162 ;  /* 0x0000001fff857819 */ /* 0x000fe200000114a2 */
[----:B------:R-:W-:-:S02]  /*1be70*/  VIADD R158, R162, UR60 ;  /* 0x0000003ca29e7c36 */ /* 0x000fc40008000000 */
[----:B------:R-:W-:Y:S01]  /*1be80*/  IMAD.X R169, R132, 0x1, R196, P3 ;  /* 0x0000000184a97824 */ /* 0x000fe200018e06c4 */
[-C--:B------:R-:W-:Y:S02]  /*1be90*/  IADD3 R164, P3, PT, R162, R197.reuse, RZ ;  /* 0x000000c5a2a47210 */ /* 0x080fe40007f7e0ff */
[-C--:B------:R-:W-:Y:S01]  /*1bea0*/  IADD3 R166, P4, PT, R166, R198.reuse, RZ ;  /* 0x000000c6a6a67210 */ /* 0x080fe20007f9e0ff */
[C---:B------:R-:W-:Y:S01]  /*1beb0*/  VIADD R154, R158.reuse, UR60 ;  /* 0x0000003c9e9a7c36 */ /* 0x040fe20008000000 */
[----:B------:R-:W-:Y:S01]  /*1bec0*/  SHF.R.S32.HI R134, RZ, 0x1f, R158 ;  /* 0x0000001fff867819 */ /* 0x000fe2000001149e */
[C---:B------:R-:W-:Y:S01]  /*1bed0*/  IMAD.X R165, R133.reuse, 0x1, R196, P3 ;  /* 0x0000000185a57824 */ /* 0x040fe200018e06c4 */
[-C--:B------:R-:W-:Y:S01]  /*1bee0*/  IADD3 R160, P3, PT, R158, R197.reuse, RZ ;  /* 0x000000c59ea07210 */ /* 0x080fe20007f7e0ff */
[--C-:B------:R-:W-:Y:S01]  /*1bef0*/  IMAD.X R167, R132, 0x1, R199.reuse, P4 ;  /* 0x0000000184a77824 */ /* 0x100fe200020e06c7 */
[-C--:B------:R-:W-:Y:S02]  /*1bf00*/  IADD3 R162, P4, PT, R162, R198.reuse, RZ ;  /* 0x000000c6a2a27210 */ /* 0x080fe40007f9e0ff */
[----:B------:R-:W-:Y:S01]  /*1bf10*/  SHF.R.S32.HI R132, RZ, 0x1f, R154 ;  /* 0x0000001fff847819 */ /* 0x000fe2000001149a */
[----:B------:R-:W-:Y:S01]  /*1bf20*/  IMAD.X R161, R134, 0x1, R196, P3 ;  /* 0x0000000186a17824 */ /* 0x000fe200018e06c4 */
[----:B------:R-:W-:Y:S01]  /*1bf30*/  IADD3 R156, P3, PT, R154, R197, RZ ;  /* 0x000000c59a9c7210 */ /* 0x000fe20007f7e0ff */
[----:B------:R-:W-:Y:S01]  /*1bf40*/  IMAD.X R163, R133, 0x1, R199, P4 ;  /* 0x0000000185a37824 */ /* 0x000fe200020e06c7 */
[----:B------:R-:W-:Y:S01]  /*1bf50*/  IADD3 R158, P4, PT, R158, R198, RZ ;  /* 0x000000c69e9e7210 */ /* 0x000fe20007f9e0ff */
[----:B------:R-:W-:-:S02]  /*1bf60*/  VIADD R150, R154, UR60 ;  /* 0x0000003c9a967c36 */ /* 0x000fc40008000000 */
[----:B------:R-:W-:Y:S01]  /*1bf70*/  IMAD.X R157, R132, 0x1, R196, P3 ;  /* 0x00000001849d7824 */ /* 0x000fe200018e06c4 */
[----:B----4-:R-:W-:Y:S01]  /*1bf80*/  ISETP.LT.AND P3, PT, R2, UR43, !P6 ;  /* 0x0000002b02007c0c */ /* 0x010fe2000f761270 */
[----:B------:R-:W-:Y:S01]  /*1bf90*/  IMAD.X R159, R134, 0x1, R199, P4 ;  /* 0x00000001869f7824 */ /* 0x000fe200020e06c7 */
[----:B------:R-:W-:Y:S01]  /*1bfa0*/  IADD3 R154, P4, PT, R154, R198, RZ ;  /* 0x000000c69a9a7210 */ /* 0x000fe20007f9e0ff */
[----:B------:R-:W0:Y:S01]  /*1bfb0*/  LDCU UR43, c[0x0][0x398] ;  /* 0x00007300ff2b77ac */ /* 0x000e220008000800 */
[----:B------:R-:W-:-:S03]  /*1bfc0*/  SHF.R.S32.HI R134, RZ, 0x1f, R150 ;  /* 0x0000001fff867819 */ /* 0x000fc60000011496 */
[--C-:B------:R-:W-:Y:S01]  /*1bfd0*/  IMAD.X R155, R132, 0x1, R199.reuse, P4 ;  /* 0x00000001849b7824 */ /* 0x100fe200020e06c7 */
[----:B------:R-:W-:Y:S01]  /*1bfe0*/  IADD3 R152, P4, PT, R150, R197, RZ ;  /* 0x000000c596987210 */ /* 0x000fe20007f9e0ff */
[----:B------:R-:W-:Y:S02]  /*1bff0*/  VIADD R132, R0, 0x66 ;  /* 0x0000006600847836 */ /* 0x000fe40000000000 */
[----:B------:R-:W-:Y:S02]  /*1c000*/  VIADD R146, R150, UR60 ;  /* 0x0000003c96927c36 */ /* 0x000fe40008000000 */
[----:B------:R-:W-:Y:S01]  /*1c010*/  IMAD.X R153, R134, 0x1, R196, P4 ;  /* 0x0000000186997824 */ /* 0x000fe200020e06c4 */
[----:B------:R-:W-:Y:S02]  /*1c020*/  IADD3 R150, P4, PT, R150, R198, RZ ;  /* 0x000000c696967210 */ /* 0x000fe40007f9e0ff */
[----:B------:R-:W-:Y:S01]  /*1c030*/  ISETP.GE.AND P5, PT, R132, UR42, PT ;  /* 0x0000002a84007c0c */ /* 0x000fe2000bfa6270 */
[----:B------:R-:W4:Y:S01]  /*1c040*/  LDCU UR42, c[0x0][0x39c] ;  /* 0x00007380ff2a77ac */ /* 0x000f220008000800 */
[----:B------:R-:W-:Y:S01]  /*1c050*/  ISETP.LT.AND P6, PT, R3, UR50, !P6 ;  /* 0x0000003203007c0c */ /* 0x000fe2000f7c1270 */
[----:B------:R-:W-:Y:S01]  /*1c060*/  IMAD.X R151, R134, 0x1, R199, P4 ;  /* 0x0000000186977824 */ /* 0x000fe200020e06c7 */
[----:B0-----:R-:W-:Y:S01]  /*1c070*/  ISETP.LT.AND P4, PT, R2, UR43, !P5 ;  /* 0x0000002b02007c0c */ /* 0x001fe2000ef81270 */
[----:B------:R-:W0:Y:S01]  /*1c080*/  LDCU UR50, c[0x0][0x398] ;  /* 0x00007300ff3277ac */ /* 0x000e220008000800 */
[----:B------:R-:W-:-:S02]  /*1c090*/  PRMT R133, R147, 0x9910, RZ ;  /* 0x0000991093857816 */ /* 0x000fc400000000ff */
[----:B------:R-:W-:Y:S01]  /*1c0a0*/  PRMT R134, R252, 0x9910, RZ ;  /* 0x00009910fc867816 */ /* 0x000fe200000000ff */
[----:B------:R-:W0:Y:S01]  /*1c0b0*/  LDCU UR43, c[0x0][0x39c] ;  /* 0x00007380ff2b77ac */ /* 0x000e220008000800 */
[----:B------:R-:W-:Y:S02]  /*1c0c0*/  SHF.R.S32.HI R132, RZ, 0x8, R133 ;  /* 0x00000008ff847819 */ /* 0x000fe40000011485 */
[----:B------:R-:W-:-:S03]  /*1c0d0*/  SHF.R.S32.HI R134, RZ, 0x8, R134 ;  /* 0x00000008ff867819 */ /* 0x000fc60000011486 */
[----:B------:R-:W-:Y:S04]  /*1c0e0*/  @P3 STG.E.U8 desc[UR24][R148.64], R132 ;  /* 0x0000008494003986 */ /* 0x000fe8000c101118 */
[----:B------:R0:W-:Y:S04]  /*1c0f0*/  @P6 STG.E.U8 desc[UR24][R172.64], R134 ;  /* 0x00000086ac006986 */ /* 0x0001e8000c101118 */
[----:B0-----:R-:W3:Y:S04]  /*1c100*/  LDL.LU.64 R172, [R1+0xa58] ;  /* 0x000a580001ac7983 */ /* 0x001ee80000300a00 */
[----:B--2---:R0:W-:Y:S04]  /*1c110*/  @P4 STG.E.U8 desc[UR24][R142.64], R135 ;  /* 0x000000878e004986 */ /* 0x0041e8000c101118 */
[----:B0-----:R-:W2:Y:S01]  /*1c120*/  LDL.LU.64 R142, [R1+0xce0] ;  /* 0x000ce000018e7983 */ /* 0x001ea20000300a00 */
[----:B------:R-:W-:Y:S01]  /*1c130*/  ISETP.LT.AND P5, PT, R3, UR55, !P5 ;  /* 0x0000003703007c0c */ /* 0x000fe2000efa1270 */
[----:B------:R-:W-:Y:S01]  /*1c140*/  VIADD R132, R0, 0x67 ;  /* 0x0000006700847836 */ /* 0x000fe20000000000 */
[----:B------:R-:W-:Y:S01]  /*1c150*/  SHF.R.S32.HI R133, RZ, 0x1f, R146 ;  /* 0x0000001fff857819 */ /* 0x000fe20000011492 */
[----:B------:R-:W3:Y:S01]  /*1c160*/  LDL.LU R252, [R1+0x3ac] ;  /* 0x0003ac0001fc7983 */ /* 0x000ee20000300800 */
[----:B------:R-:W-:Y:S01]  /*1c170*/  IADD3 R148, P3, PT, R146, R197, RZ ;  /* 0x000000c592947210 */ /* 0x000fe20007f7e0ff */
[----:B------:R-:W0:Y:S01]  /*1c180*/  LDCU UR55, c[0x0][0x398] ;  /* 0x00007300ff3777ac */ /* 0x000e220008000800 */
[----:B------:R-:W-:-:S03]  /*1c190*/  PRMT R134, R135, 0x9910, RZ ;  /* 0x0000991087867816 */ /* 0x000fc600000000ff */
[----:B------:R-:W-:Y:S01]  /*1c1a0*/  IMAD.X R149, R133, 0x1, R196, P3 ;  /* 0x0000000185957824 */ /* 0x000fe200018e06c4 */
[----:B------:R-:W-:Y:S01]  /*1c1b0*/  ISETP.GE.AND P3, PT, R132, UR44, PT ;  /* 0x0000002c84007c0c */ /* 0x000fe2000bf66270 */
[----:B------:R-:W-:Y:S01]  /*1c1c0*/  VIADD R132, R0, 0x68 ;  /* 0x0000006800847836 */ /* 0x000fe20000000000 */
[----:B------:R-:W-:Y:S01]  /*1c1d0*/  PRMT R135, R170, 0x9910, RZ ;  /* 0x00009910aa877816 */ /* 0x000fe200000000ff */
[----:B------:R-:W0:Y:S01]  /*1c1e0*/  LDCU UR44, c[0x0][0x39c] ;  /* 0x00007380ff2c77ac */ /* 0x000e220008000800 */
[----:B------:R-:W-:Y:S02]  /*1c1f0*/  ISETP.LT.AND P6, PT, R2, UR65, !P3 ;  /* 0x0000004102007c0c */ /* 0x000fe4000dfc1270 */
[----:B------:R-:W-:Y:S01]  /*1c200*/  ISETP.GE.AND P4, PT, R132, UR45, PT ;  /* 0x0000002d84007c0c */ /* 0x000fe2000bf86270 */
[----:B------:R-:W-:Y:S01]  /*1c210*/  IMAD.MOV.U32 R132, RZ, RZ, R134 ;  /* 0x000000ffff847224 */ /* 0x000fe200078e0086 */
[----:B------:R-:W-:Y:S01]  /*1c220*/  ISETP.LT.AND P3, PT, R3, UR50, !P3 ;  /* 0x0000003203007c0c */ /* 0x000fe2000df61270 */
[----:B------:R-:W3:Y:S01]  /*1c230*/  LDL.LU R134, [R1+0x3a4] ;  /* 0x0003a40001867983 */ /* 0x000ee20000300800 */
[----:B------:R-:W-:Y:S01]  /*1c240*/  SHF.R.S32.HI R135, RZ, 0x8, R135 ;  /* 0x00000008ff877819 */ /* 0x000fe20000011487 */
[----:B------:R-:W0:Y:S01]  /*1c250*/  LDCU UR65, c[0x0][0x398] ;  /* 0x00007300ff4177ac */ /* 0x000e220008000800 */
[----:B------:R-:W-:Y:S01]  /*1c260*/  SHF.R.S32.HI R132, RZ, 0x8, R132 ;  /* 0x00000008ff847819 */ /* 0x000fe20000011484 */
[----:B------:R-:W0:Y:S01]  /*1c270*/  LDCU UR50, c[0x0][0x398] ;  /* 0x00007300ff3277ac */ /* 0x000e220008000800 */
[----:B------:R-:W0:Y:S01]  /*1c280*/  LDCU UR45, c[0x0][0x39c] ;  /* 0x00007380ff2d77ac */ /* 0x000e220008000800 */
[----:B--2---:R2:W-:Y:S02]  /*1c290*/  @P5 STG.E.U8 desc[UR24][R142.64], R170 ;  /* 0x000000aa8e005986 */ /* 0x0045e4000c101118 */
[C---:B--2---:R-:W-:Y:S01]  /*1c2a0*/  VIADD R142, R146.reuse, UR60 ;  /* 0x0000003c928e7c36 */ /* 0x044fe20008000000 */
[----:B------:R-:W-:Y:S01]  /*1c2b0*/  IADD3 R146, P5, PT, R146, R198, RZ ;  /* 0x000000c692927210 */ /* 0x000fe20007fbe0ff */
[----:B------:R-:W2:Y:S04]  /*1c2c0*/  LDL.LU R143, [R1+0x3a8] ;  /* 0x0003a800018f7983 */ /* 0x000ea80000300800 */
[----:B------:R-:W-:Y:S01]  /*1c2d0*/  IMAD.X R147, R133, 0x1, R199, P5 ;  /* 0x0000000185937824 */ /* 0x000fe200028e06c7 */
[----:B------:R-:W-:Y:S01]  /*1c2e0*/  @P6 STG.E.U8 desc[UR24][R144.64], R132 ;  /* 0x0000008490006986 */ /* 0x000fe2000c101118 */
[----:B------:R-:W-:-:S03]  /*1c2f0*/  VIADD R133, R0, 0x69 ;  /* 0x0000006900857836 */ /* 0x000fc60000000000 */
[----:B------:R-:W2:Y:S02]  /*1c300*/  LDL.LU.64 R170, [R1+0xa38] ;  /* 0x000a380001aa7983 */ /* 0x000ea40000300a00 */
[----:B------:R-:W-:Y:S01]  /*1c310*/  ISETP.GE.AND P6, PT, R133, UR46, PT ;  /* 0x0000002e85007c0c */ /* 0x000fe2000bfc6270 */
[----:B------:R-:W0:Y:S01]  /*1c320*/  LDCU UR46, c[0x0][0x39c] ;  /* 0x00007380ff2e77ac */ /* 0x000e220008000800 */
[----:B------:R-:W2:Y:S04]  /*1c330*/  LDL.LU R133, [R1+0x3a0] ;  /* 0x0003a00001857983 */ /* 0x000ea80000300800 */
[----:B---3--:R3:W-:Y:S04]  /*1c340*/  @P3 STG.E.U8 desc[UR24][R172.64], R135 ;  /* 0x00000087ac003986 */ /* 0x0087e8000c101118 */
[----:B---3--:R-:W3:Y:S01]  /*1c350*/  LDL.LU.64 R172, [R1+0xcd8] ;  /* 0x000cd80001ac7983 */ /* 0x008ee20000300a00 */
[----:B------:R-:W-:-:S02]  /*1c360*/  SHF.R.S32.HI R132, RZ, 0x1f, R142 ;  /* 0x0000001fff847819 */ /* 0x000fc4000001148e */
[----:B------:R-:W-:-:S05]  /*1c370*/  IADD3 R144, P5, PT, R142, R197, RZ ;  /* 0x000000c58e907210 */ /* 0x000fca0007fbe0ff */
[----:B------:R-:W-:Y:S01]  /*1c380*/  IMAD.X R145, R132, 0x1, R196, P5 ;  /* 0x0000000184917824 */ /* 0x000fe200028e06c4 */
[----:B0-----:R-:W-:Y:S01]  /*1c390*/  ISETP.LT.AND P5, PT, R2, UR55, !P4 ;  /* 0x0000003702007c0c */ /* 0x001fe2000e7a1270 */
[----:B------:R-:W0:Y:S01]  /*1c3a0*/  LDCU UR55, c[0x0][0x398] ;  /* 0x00007300ff3777ac */ /* 0x000e220008000800 */
[----:B--2---:R-:W-:-:S11]  /*1c3b0*/  F2FP.SATFINITE.E5M2.F32.PACK_AB_MERGE_C R134, R134, R133, RZ ;  /* 0x000000858686723e */ /* 0x004fd600048060ff */
[----:B---3--:R2:W-:Y:S04]  /*1c3c0*/  @P5 STG.E.U8 desc[UR24][R172.64], R134 ;  /* 0x00000086ac005986 */ /* 0x0085e8000c101118 */
[----:B--2---:R-:W2:Y:S01]  /*1c3d0*/  LDL.LU.64 R172, [R1+0xcd0] ;  /* 0x000cd00001ac7983 */ /* 0x004ea20000300a00 */
[----:B------:R-:W-:Y:S01]  /*1c3e0*/  ISETP.LT.AND P4, PT, R3, UR65, !P4 ;  /* 0x0000004103007c0c */ /* 0x000fe2000e781270 */
[----:B------:R-:W-:Y:S01]  /*1c3f0*/  VIADD R133, R0, 0x6a ;  /* 0x0000006a00857836 */ /* 0x000fe20000000000 */
[----:B------:R-:W-:Y:S01]  /*1c400*/  PRMT R134, R134, 0x9910, RZ ;  /* 0x0000991086867816 */ /* 0x000fe200000000ff */
[----:B------:R-:W3:Y:S03]  /*1c410*/  LDCU UR65, c[0x0][0x398] ;  /* 0x00007300ff4177ac */ /* 0x000ee60008000800 */
[----:B------:R-:W-:Y:S01]  /*1c420*/  ISETP.GE.AND P3, PT, R133, UR47, PT ;  /* 0x0000002f85007c0c */ /* 0x000fe2000bf66270 */
[----:B------:R-:W-:Y:S01]  /*1c430*/  VIADD R133, R0, 0x6b ;  /* 0x0000006b00857836 */ /* 0x000fe20000000000 */
[----:B------:R-:W-:Y:S01]  /*1c440*/  ISETP.LT.AND P5, PT, R2, UR69, !P6 ;  /* 0x0000004502007c0c */ /* 0x000fe2000f7a1270 */
[----:B------:R-:W0:Y:S01]  /*1c450*/  LDCU UR69, c[0x0][0x398] ;  /* 0x00007300ff4577ac */ /* 0x000e220008000800 */
[----:B--2---:R-:W-:Y:S01]  /*1c460*/  F2FP.SATFINITE.E5M2.F32.PACK_AB_MERGE_C R172, R173, R172, RZ ;  /* 0x000000acadac723e */ /* 0x004fe200048060ff */
[----:B------:R-:W2:Y:S04]  /*1c470*/  LDCU UR47, c[0x0][0x39c] ;  /* 0x00007380ff2f77ac */ /* 0x000ea80008000800 */
[----:B------:R0:W-:Y:S01]  /*1c480*/  @P4 STG.E.U8 desc[UR24][R174.64], R172 ;  /* 0x000000acae004986 */ /* 0x0001e2000c101118 */
[----:B------:R-:W-:Y:S01]  /*1c490*/  ISETP.GE.AND P4, PT, R133, UR48, PT ;  /* 0x0000003085007c0c */ /* 0x000fe2000bf86270 */
[----:B------:R-:W1:Y:S01]  /*1c4a0*/  LDCU UR48, c[0x0][0x39c] ;  /* 0x00007380ff3077ac */ /* 0x000e620008000800 */
[----:B------:R-:W-:Y:S01]  /*1c4b0*/  SHF.R.S32.HI R133, RZ, 0x8, R134 ;  /* 0x00000008ff857819 */ /* 0x000fe20000011486 */
[----:B0-----:R-:W2:Y:S04]  /*1c4c0*/  LDL.LU.64 R174, [R1+0xcc8] ;  /* 0x000cc80001ae7983 */ /* 0x001ea80000300a00 */
[----:B------:R-:W2:Y:S01]  /*1c4d0*/  LDL.LU.64 R134, [R1+0xa40] ;  /* 0x000a400001867983 */ /* 0x000ea20000300a00 */
[----:B------:R-:W-:-:S02]  /*1c4e0*/  PRMT R172, R172, 0x9910, RZ ;  /* 0x00009910acac7816 */ /* 0x000fc400000000ff */
[C---:B------:R-:W-:Y:S01]  /*1c4f0*/  ISETP.LT.AND P6, PT, R3.reuse, UR50, !P6 ;  /* 0x0000003203007c0c */ /* 0x040fe2000f7c1270 */
[----:B------:R-:W0:Y:S01]  /*1c500*/  LDCU UR50, c[0x0][0x398] ;  /* 0x00007300ff3277ac */ /* 0x000e220008000800 */
[----:B--2---:R2:W-:Y:S02]  /*1c510*/  @P5 STG.E.U8 desc[UR24][R134.64], R133 ;  /* 0x0000008586005986 */ /* 0x0045e4000c101118 */
[----:B--2---:R-:W-:Y:S02]  /*1c520*/  IMAD.MOV.U32 R133, RZ, RZ, R172 ;  /* 0x000000ffff857224 */ /* 0x004fe400078e00ac */
[----:B------:R-:W2:Y:S01]  /*1c530*/  LDL.LU.64 R172, [R1+0xa30] ;  /* 0x000a300001ac7983 */ /* 0x000ea20000300a00 */
[----:B------:R-:W-:Y:S01]  /*1c540*/  ISETP.LT.AND P5, PT, R2, UR55, !P3 ;  /* 0x0000003702007c0c */ /* 0x000fe2000dfa1270 */
[----:B------:R-:W0:Y:S01]  /*1c550*/  LDCU UR55, c[0x0][0x398] ;  /* 0x00007300ff3777ac */ /* 0x000e220008000800 */
[----:B---3--:R-:W-:Y:S02]  /*1c560*/  ISETP.LT.AND P3, PT, R3, UR65, !P3 ;  /* 0x0000004103007c0c */ /* 0x008fe4000df61270 */
[----:B------:R-:W-:Y:S01]  /*1c570*/  SHF.R.S32.HI R133, RZ, 0x8, R133 ;  /* 0x00000008ff857819 */ /* 0x000fe20000011485 */
[----:B------:R-:W3:Y:S01]  /*1c580*/  LDCU UR65, c[0x0][0x398] ;  /* 0x00007300ff4177ac */ /* 0x000ee20008000800 */
[----:B------:R-:W-:-:S02]  /*1c590*/  F2FP.SATFINITE.E5M2.F32.PACK_AB_MERGE_C R134, R252, R143, RZ ;  /* 0x0000008ffc86723e */ /* 0x000fc400048060ff */
[----:B------:R-:W-:Y:S01]  /*1c5a0*/  F2FP.SATFINITE.E5M2.F32.PACK_AB_MERGE_C R174, R175, R174, RZ ;  /* 0x000000aeafae723e */ /* 0x000fe200048060ff */
[----:B------:R0:W-:Y:S01]  /*1c5b0*/  @P6 STG.E.U8 desc[UR24][R170.64], R133 ;  /* 0x00000085aa006986 */ /* 0x0001e2000c101118 */
[----:B------:R-:W-:-:S03]  /*1c5c0*/  PRMT R135, R134, 0x9910, RZ ;  /* 0x0000991086877816 */ /* 0x000fc600000000ff */
[----:B0-----:R-:W3:Y:S01]  /*1c5d0*/  LDL.LU.64 R170, [R1+0xa28] ;  /* 0x000a280001aa7983 */ /* 0x001ee20000300a00 */
[----:B------:R-:W-:-:S03]  /*1c5e0*/  VIADD R133, R0, 0x6c ;  /* 0x0000006c00857836 */ /* 0x000fc60000000000 */
[----:B--2---:R0:W-:Y:S04]  /*1c5f0*/  @P5 STG.E.U8 desc[UR24][R172.64], R134 ;  /* 0x00000086ac005986 */ /* 0x0041e8000c101118 */
[----:B------:R2:W-:Y:S04]  /*1c600*/  @P3 STG.E.U8 desc[UR24][R138.64], R174 ;  /* 0x000000ae8a003986 */ /* 0x0005e8000c101118 */
[----:B0-----:R-:W3:Y:S04]  /*1c610*/  LDL.LU R134, [R1+0x3b4] ;  /* 0x0003b40001867983 */ /* 0x001ee80000300800 */
[----:B------:R-:W3:Y:S04]  /*1c620*/  LDL.LU R175, [R1+0x3b8] ;  /* 0x0003b80001af7983 */ /* 0x000ee80000300800 */
[----:B------:R-:W3:Y:S04]  /*1c630*/  LDL.LU R252, [R1+0x3bc] ;  /* 0x0003bc0001fc7983 */ /* 0x000ee80000300800 */
[----:B------:R-:W3:Y:S04]  /*1c640*/  LDL.LU.64 R172, [R1+0xa08] ;  /* 0x000a080001ac7983 */ /* 0x000ee80000300a00 */
[----:B--2---:R-:W3:Y:S01]  /*1c650*/  LDL.LU R139, [R1+0x3b0] ;  /* 0x0003b000018b7983 */ /* 0x004ee20000300800 */
[----:B------:R-:W-:-:S02]  /*1c660*/  ISETP.LT.AND P6, PT, R2, UR69, !P4 ;  /* 0x0000004502007c0c */ /* 0x000fc4000e7c1270 */
[----:B------:R-:W-:Y:S01]  /*1c670*/  ISETP.GE.AND P5, PT, R133, UR49, PT ;  /* 0x0000003185007c0c */ /* 0x000fe2000bfa6270 */
[----:B------:R-:W-:Y:S02]  /*1c680*/  IMAD.MOV.U32 R133, RZ, RZ, R135 ;  /* 0x000000ffff857224 */ /* 0x000fe400078e0087 */
[C---:B------:R-:W-:Y:S01]  /*1c690*/  VIADD R138, R142.reuse, UR60 ;  /* 0x0000003c8e8a7c36 */ /* 0x040fe20008000000 */
[----:B------:R-:W-:Y:S01]  /*1c6a0*/  IADD3 R142, P3, PT, R142, R198, RZ ;  /* 0x000000c68e8e7210 */ /* 0x000fe20007f7e0ff */
[----:B------:R-:W0:Y:S01]  /*1c6b0*/  LDCU UR69, c[0x0][0x398] ;  /* 0x00007300ff4577ac */ /* 0x000e220008000800 */
[----:B------:R-:W-:-:S03]  /*1c6c0*/  SHF.R.S32.HI R133, RZ, 0x8, R133 ;  /* 0x00000008ff857819 */ /* 0x000fc60000011485 */
[----:B------:R-:W-:Y:S01]  /*1c6d0*/  IMAD.X R143, R132, 0x1, R199, P3 ;  /* 0x00000001848f7824 */ /* 0x000fe200018e06c7 */
[----:B------:R-:W-:Y:S01]  /*1c6e0*/  ISETP.LT.AND P4, PT, R3, UR50, !P4 ;  /* 0x0000003203007c0c */ /* 0x000fe2000e781270 */
[----:B------:R2:W-:Y:S01]  /*1c6f0*/  @P6 STG.E.U8 desc[UR24][R140.64], R133 ;  /* 0x000000858c006986 */ /* 0x0005e2000c101118 */
[----:B------:R-:W-:Y:S02]  /*1c700*/  PRMT R135, R174, 0x9910, RZ ;  /* 0x00009910ae877816 */ /* 0x000fe400000000ff */
[----:B---3--:R-:W-:Y:S01]  /*1c710*/  F2FP.SATFINITE.E5M2.F32.PACK_AB_MERGE_C R134, R134, R139, RZ ;  /* 0x0000008b8686723e */ /* 0x008fe200048060ff */
[----:B------:R-:W-:Y:S01]  /*1c720*/  VIADD R132, R0, 0x6d ;  /* 0x0000006d00847836 */ /* 0x000fe20000000000 */
[----:B--2---:R-:W-:Y:S01]  /*1c730*/  SHF.R.S32.HI R133, RZ, 0x1f, R138 ;  /* 0x0000001fff857819 */ /* 0x004fe2000001148a */
[----:B------:R-:W2:Y:S01]  /*1c740*/  LDCU UR49, c[0x0][0x39c] ;  /* 0x00007380ff3177ac */ /* 0x000ea20008000800 */
[----:B------:R-:W-:Y:S01]  /*1c750*/  IADD3 R140, P3, PT, R138, R197, RZ ;  /* 0x000000c58a8c7210 */ /* 0x000fe20007f7e0ff */
[----:B------:R-:W3:Y:S04]  /*1c760*/  LDCU UR50, c[0x0][0x39c] ;  /* 0x00007380ff3277ac */ /* 0x000ee80008000800 */
[----:B------:R-:W-:Y:S01]  /*1c770*/  IMAD.X R141, R133, 0x1, R196, P3 ;  /* 0x00000001858d7824 */ /* 0x000fe200018e06c4 */
[----:B------:R-:W-:Y:S01]  /*1c780*/  ISETP.LT.AND P3, PT, R2, UR55, !P5 ;  /* 0x0000003702007c0c */ /* 0x000fe2000ef61270 */
[----:B------:R-:W0:Y:S01]  /*1c790*/  LDCU UR55, c[0x0][0x398] ;  /* 0x00007300ff3777ac */ /* 0x000e220008000800 */
[----:B------:R-:W-:-:S05]  /*1c7a0*/  SHF.R.S32.HI R135, RZ, 0x8, R135 ;  /* 0x00000008ff877819 */ /* 0x000fca0000011487 */
[----:B------:R0:W-:Y:S06]  /*1c7b0*/  @P4 STG.E.U8 desc[UR24][R170.64], R135 ;  /* 0x00000087aa004986 */ /* 0x0001ec000c101118 */
[----:B------:R1:W-:Y:S04]  /*1c7c0*/  @P3 STG.E.U8 desc[UR24][R176.64], R134 ;  /* 0x00000086b0003986 */ /* 0x0003e8000c101118 */
[----:B0-----:R-:W2:Y:S04]  /*1c7d0*/  LDL.LU.64 R170, [R1+0xa00] ;  /* 0x000a000001aa7983 */ /* 0x001ea80000300a00 */
[----:B-1----:R-:W2:Y:S01]  /*1c7e0*/  LDL.LU.64 R176, [R1+0xcc0] ;  /* 0x000cc00001b07983 */ /* 0x002ea20000300a00 */
[----:B------:R-:W-:Y:S01]  /*1c7f0*/  ISETP.LT.AND P5, PT, R3, UR65, !P5 ;  /* 0x0000004103007c0c */ /* 0x000fe2000efa1270 */
[----:B------:R-:W0:Y:S01]  /*1c800*/  LDCU UR65, c[0x0][0x398] ;  /* 0x00007300ff4177ac */ /* 0x000e220008000800 */
[----:B------:R-:W-:Y:S01]  /*1c810*/  ISETP.GE.AND P6, PT, R132, UR51, PT ;  /* 0x0000003384007c0c */ /* 0x000fe2000bfc6270 */
[----:B------:R-:W-:Y:S01]  /*1c820*/  VIADD R132, R0, 0x6e ;  /* 0x0000006e00847836 */ /* 0x000fe20000000000 */
[----:B------:R-:W-:Y:S01]  /*1c830*/  PRMT R134, R134, 0x9910, RZ ;  /* 0x0000991086867816 */ /* 0x000fe200000000ff */
[----:B------:R-:W1:Y:S03]  /*1c840*/  LDCU UR51, c[0x0][0x39c] ;  /* 0x00007380ff3377ac */ /* 0x000e660008000800 */
[----:B------:R-:W-:Y:S01]  /*1c850*/  ISETP.GE.AND P4, PT, R132, UR52, PT ;  /* 0x0000003484007c0c */ /* 0x000fe2000bf86270 */
[----:B------:R-:W-:Y:S01]  /*1c860*/  VIADD R132, R0, 0x6f ;  /* 0x0000006f00847836 */ /* 0x000fe20000000000 */
        /* <DEDUP_REMOVED lines=8> */
[----:B------:R-:W-:Y:S01]  /*1c8f0*/  ISETP.LT.AND P3, PT, R2, UR69, !P6 ;  /* 0x0000004502007c0c */ /* 0x000fe2000f761270 */
[----:B------:R-:W0:Y:S01]  /*1c900*/  LDCU UR69, c[0x0][0x398] ;  /* 0x00007300ff4577ac */ /* 0x000e220008000800 */
[----:B------:R-:W-:-:S02]  /*1c910*/  PRMT R176, R176, 0x9910, RZ ;  /* 0x00009910b0b07816 */ /* 0x000fc400000000ff */
[C---:B------:R-:W-:Y:S01]  /*1c920*/  ISETP.LT.AND P6, PT, R3.reuse, UR55, !P6 ;  /* 0x0000003703007c0c */ /* 0x040fe2000f7c1270 */
[----:B------:R-:W0:Y:S08]  /*1c930*/  LDCU UR55, c[0x0][0x398] ;  /* 0x00007300ff3777ac */ /* 0x000e300008000800 */
[----:B--2---:R2:W-:Y:S01]  /*1c940*/  @P3 STG.E.U8 desc[UR24][R134.64], R132 ;  /* 0x0000008486003986 */ /* 0x0045e2000c101118 */
[----:B------:R-:W-:Y:S01]  /*1c950*/  ISETP.LT.AND P3, PT, R2, UR65, !P4 ;  /* 0x0000004102007c0c */ /* 0x000fe2000e761270 */
[----:B------:R-:W0:Y:S01]  /*1c960*/  LDCU UR65, c[0x0][0x398] ;  /* 0x00007300ff4177ac */ /* 0x000e220008000800 */
[----:B------:R-:W-:-:S02]  /*1c970*/  ISETP.LT.AND P4, PT, R3, UR71, !P4 ;  /* 0x0000004703007c0c */ /* 0x000fc4000e781270 */
[----:B------:R-:W-:Y:S01]  /*1c980*/  F2FP.SATFINITE.E5M2.F32.PACK_AB_MERGE_C R178, R179, R178, RZ ;  /* 0x000000b2b3b2723e */ /* 0x000fe200048060ff */
[----:B------:R-:W1:Y:S01]  /*1c990*/  LDCU UR71, c[0x0][0x398] ;  /* 0x00007300ff4777ac */ /* 0x000e620008000800 */
[----:B--2---:R-:W-:Y:S01]  /*1c9a0*/  IMAD.MOV.U32 R132, RZ, RZ, R176 ;  /* 0x000000ffff847224 */ /* 0x004fe200078e00b0 */
[----:B------:R-:W-:Y:S01]  /*1c9b0*/  F2FP.SATFINITE.E5M2.F32.PACK_AB_MERGE_C R134, R252, R175, RZ ;  /* 0x000000affc86723e */ /* 0x000fe200048060ff */
[----:B------:R-:W2:Y:S03]  /*1c9c0*/  LDL.LU.64 R176, [R1+0x9f0] ;  /* 0x0009f00001b07983 */ /* 0x000ea60000300a00 */
[----:B------:R-:W-:Y:S01]  /*1c9d0*/  SHF.R.S32.HI R132, RZ, 0x8, R132 ;  /* 0x00000008ff847819 */ /* 0x000fe20000011484 */
[----:B------:R-:W3:Y:S01]  /*1c9e0*/  LDL.LU.64 R174, [R1+0x9e8] ;  /* 0x0009e80001ae7983 */ /* 0x000ee20000300a00 */
[----:B------:R-:W-:-:S03]  /*1c9f0*/  PRMT R135, R134, 0x9910, RZ ;  /* 0x0000991086877816 */ /* 0x000fc600000000ff */
[----:B------:R1:W-:Y:S01]  /*1ca00*/  @P6 STG.E.U8 desc[UR24][R172.64], R132 ;  /* 0x00000084ac006986 */ /* 0x0003e2000c101118 */
[----:B0-----:R-:W-:Y:S01]  /*1ca10*/  ISETP.LT.AND P6, PT, R2, UR69, !P5 ;  /* 0x0000004502007c0c */ /* 0x001fe2000efc1270 */
[----:B------:R-:W0:Y:S02]  /*1ca20*/  LDCU UR69, c[0x0][0x398] ;  /* 0x00007300ff4577ac */ /* 0x000e240008000800 */
[----:B------:R0:W-:Y:S01]  /*1ca30*/  @P3 STG.E.U8 desc[UR24][R170.64], R134 ;  /* 0x00000086aa003986 */ /* 0x0001e2000c101118 */
[----:B-1----:R-:W-:-:S03]  /*1ca40*/  VIADD R132, R0, 0x70 ;  /* 0x0000007000847836 */ /* 0x002fc60000000000 */
[----:B------:R-:W-:Y:S02]  /*1ca50*/  @P4 STG.E.U8 desc[UR24][R136.64], R178 ;  /* 0x000000b288004986 */ /* 0x000fe4000c101118 */
[----:B------:R-:W-:Y:S01]  /*1ca60*/  ISETP.GE.AND P3, PT, R132, UR54, PT ;  /* 0x0000003684007c0c */ /* 0x000fe2000bf66270 */
[----:B------:R-:W-:Y:S02]  /*1ca70*/  IMAD.MOV.U32 R132, RZ, RZ, R135 ;  /* 0x000000ffff847224 */ /* 0x000fe400078e0087 */
[C---:B0-----:R-:W-:Y:S01]  /*1ca80*/  VIADD R134, R138.reuse, UR60 ;  /* 0x0000003c8a867c36 */ /* 0x041fe20008000000 */
[----:B------:R-:W-:Y:S01]  /*1ca90*/  IADD3 R138, P4, PT, R138, R198, RZ ;  /* 0x000000c68a8a7210 */ /* 0x000fe20007f9e0ff */
[----:B------:R-:W3:Y:S01]  /*1caa0*/  LDL.LU R135, [R1+0x3c4] ;  /* 0x0003c40001877983 */ /* 0x000ee20000300800 */
[----:B------:R-:W-:Y:S01]  /*1cab0*/  SHF.R.S32.HI R132, RZ, 0x8, R132 ;  /* 0x00000008ff847819 */ /* 0x000fe20000011484 */
[----:B------:R-:W0:Y:S02]  /*1cac0*/  LDCU UR54, c[0x0][0x39c] ;  /* 0x00007380ff3677ac */ /* 0x000e240008000800 */
[----:B------:R-:W-:-:S02]  /*1cad0*/  IMAD.X R139, R133, 0x1, R199, P4 ;  /* 0x00000001858b7824 */ /* 0x000fc400020e06c7 */
[----:B------:R1:W-:Y:S01]  /*1cae0*/  @P6 STG.E.U8 desc[UR24][R180.64], R132 ;  /* 0x00000084b4006986 */ /* 0x0003e2000c101118 */
[----:B------:R-:W-:Y:S01]  /*1caf0*/  VIADD R133, R0, 0x71 ;  /* 0x0000007100857836 */ /* 0x000fe20000000000 */
[----:B------:R-:W-:-:S04]  /*1cb00*/  PRMT R170, R178, 0x9910, RZ ;  /* 0x00009910b2aa7816 */ /* 0x000fc800000000ff */
[----:B------:R-:W-:Y:S01]  /*1cb10*/  ISETP.GE.AND P6, PT, R133, UR56, PT ;  /* 0x0000003885007c0c */ /* 0x000fe2000bfc6270 */
[----:B------:R-:W0:Y:S01]  /*1cb20*/  LDCU UR56, c[0x0][0x39c] ;  /* 0x00007380ff3877ac */ /* 0x000e220008000800 */
[----:B-1----:R-:W3:Y:S04]  /*1cb30*/  LDL.LU.64 R180, [R1+0xcb0] ;  /* 0x000cb00001b47983 */ /* 0x002ee80000300a00 */
[----:B------:R-:W4:Y:S04]  /*1cb40*/  LDL.LU R252, [R1+0x3c8] ;  /* 0x0003c80001fc7983 */ /* 0x000f280000300800 */
[----:B------:R-:W4:Y:S04]  /*1cb50*/  LDL.LU R171, [R1+0x3cc] ;  /* 0x0003cc0001ab7983 */ /* 0x000f280000300800 */
[----:B------:R-:W4:Y:S04]  /*1cb60*/  LDL.LU.64 R172, [R1+0x9d0] ;  /* 0x0009d00001ac7983 */ /* 0x000f280000300a00 */
[----:B------:R-:W4:Y:S04]  /*1cb70*/  LDL.LU.64 R178, [R1+0x9d8] ;  /* 0x0009d80001b27983 */ /* 0x000f280000300a00 */
[----:B------:R-:W4:Y:S01]  /*1cb80*/  LDL.LU R133, [R1+0x3c0] ;  /* 0x0003c00001857983 */ /* 0x000f220000300800 */
[----:B------:R-:W-:-:S02]  /*1cb90*/  SHF.R.S32.HI R132, RZ, 0x1f, R134 ;  /* 0x0000001fff847819 */ /* 0x000fc40000011486 */
[----:B------:R-:W-:Y:S02]  /*1cba0*/  IADD3 R136, P4, PT, R134, R197, RZ ;  /* 0x000000c586887210 */ /* 0x000fe40007f9e0ff */
[C---:B------:R-:W-:Y:S01]  /*1cbb0*/  ISETP.LT.AND P5, PT, R3.reuse, UR55, !P5 ;  /* 0x0000003703007c0c */ /* 0x040fe2000efa1270 */
[----:B------:R-:W1:Y:S02]  /*1cbc0*/  LDCU UR55, c[0x0][0x39c] ;  /* 0x00007380ff3777ac */ /* 0x000e640008000800 */
[----:B------:R-:W-:Y:S01]  /*1cbd0*/  IMAD.X R137, R132, 0x1, R196, P4 ;  /* 0x0000000184897824 */ /* 0x000fe200020e06c4 */
[----:B------:R-:W-:Y:S01]  /*1cbe0*/  ISETP.LT.AND P4, PT, R2, UR69, !P3 ;  /* 0x0000004502007c0c */ /* 0x000fe2000df81270 */
[----:B------:R-:W0:Y:S01]  /*1cbf0*/  LDCU UR69, c[0x0][0x398] ;  /* 0x00007300ff4577ac */ /* 0x000e220008000800 */
[----:B------:R-:W-:Y:S02]  /*1cc00*/  ISETP.LT.AND P3, PT, R3, UR71, !P3 ;  /* 0x0000004703007c0c */ /* 0x000fe4000df61270 */
[----:B------:R-:W-:Y:S01]  /*1cc10*/  SHF.R.S32.HI R170, RZ, 0x8, R170 ;  /* 0x00000008ffaa7819 */ /* 0x000fe200000114aa */
[----:B------:R-:W0:Y:S04]  /*1cc20*/  LDCU UR71, c[0x0][0x398] ;  /* 0x00007300ff4777ac */ /* 0x000e280008000800 */
[----:B--2---:R2:W-:Y:S04]  /*1cc30*/  @P5 STG.E.U8 desc[UR24][R176.64], R170 ;  /* 0x000000aab0005986 */ /* 0x0045e8000c101118 */
[----:B--2---:R-:W2:Y:S01]  /*1cc40*/  LDL.LU.64 R176, [R1+0x9c8] ;  /* 0x0009c80001b07983 */ /* 0x004ea20000300a00 */
[----:B---3--:R-:W-:-:S02]  /*1cc50*/  F2FP.SATFINITE.E5M2.F32.PACK_AB_MERGE_C R180, R181, R180, RZ ;  /* 0x000000b4b5b4723e */ /* 0x008fc400048060ff */
[----:B----4-:R-:W-:-:S05]  /*1cc60*/  F2FP.SATFINITE.E5M2.F32.PACK_AB_MERGE_C R135, R135, R133, RZ ;  /* 0x000000858787723e */ /* 0x010fca00048060ff */
[----:B------:R3:W-:Y:S04]  /*1cc70*/  @P4 STG.E.U8 desc[UR24][R174.64], R135 ;  /* 0x00000087ae004986 */ /* 0x0007e8000c101118 */
[----:B------:R4:W-:Y:S04]  /*1cc80*/  @P3 STG.E.U8 desc[UR24][R182.64], R180 ;  /* 0x000000b4b6003986 */ /* 0x0009e8000c101118 */
[----:B---3--:R-:W3:Y:S04]  /*1cc90*/  LDL.LU.64 R174, [R1+0x9b0] ;  /* 0x0009b00001ae7983 */ /* 0x008ee80000300a00 */
[----:B----4-:R-:W4:Y:S01]  /*1cca0*/  LDL.LU.64 R182, [R1+0xca8] ;  /* 0x000ca80001b67983 */ /* 0x010f220000300a00 */
[----:B------:R-:W-:Y:S01]  /*1ccb0*/  VIADD R133, R0, 0x72 ;  /* 0x0000007200857836 */ /* 0x000fe20000000000 */
[----:B------:R-:W-:Y:S01]  /*1ccc0*/  ISETP.LT.AND P4, PT, R2, UR65, !P6 ;  /* 0x0000004102007c0c */ /* 0x000fe2000f781270 */
[----:B------:R-:W1:Y:S01]  /*1ccd0*/  LDCU UR65, c[0x0][0x398] ;  /* 0x00007300ff4177ac */ /* 0x000e620008000800 */
[----:B------:R-:W-:Y:S01]  /*1cce0*/  PRMT R135, R135, 0x9910, RZ ;  /* 0x0000991087877816 */ /* 0x000fe200000000ff */
[----:B------:R-:W3:Y:S01]  /*1ccf0*/  LDL.LU R181, [R1+0x3d0] ;  /* 0x0003d00001b57983 */ /* 0x000ee20000300800 */
[----:B------:R-:W-:Y:S01]  /*1cd00*/  ISETP.GE.AND P5, PT, R133, UR57, PT ;  /* 0x0000003985007c0c */ /* 0x000fe2000bfa6270 */
[----:B------:R-:W-:Y:S01]  /*1cd10*/  VIADD R133, R0, 0x73 ;  /* 0x0000007300857836 */ /* 0x000fe20000000000 */
[----:B------:R-:W-:Y:S01]  /*1cd20*/  PRMT R180, R180, 0x9910, RZ ;  /* 0x00009910b4b47816 */ /* 0x000fe200000000ff */
[----:B------:R-:W1:Y:S03]  /*1cd30*/  LDCU UR57, c[0x0][0x39c] ;  /* 0x00007380ff3977ac */ /* 0x000e660008000800 */
[----:B------:R-:W-:Y:S01]  /*1cd40*/  ISETP.GE.AND P3, PT, R133, UR58, PT ;  /* 0x0000003a85007c0c */ /* 0x000fe2000bf66270 */
[----:B------:R-:W1:Y:S01]  /*1cd50*/  LDCU UR58, c[0x0][0x39c] ;  /* 0x00007380ff3a77ac */ /* 0x000e620008000800 */
[----:B------:R-:W-:-:S02]  /*1cd60*/  SHF.R.S32.HI R133, RZ, 0x8, R135 ;  /* 0x00000008ff857819 */ /* 0x000fc40000011487 */
[----:B0-----:R-:W-:Y:S01]  /*1cd70*/  ISETP.LT.AND P6, PT, R3, UR69, !P6 ;  /* 0x0000004503007c0c */ /* 0x001fe2000f7c1270 */
[----:B------:R-:W0:Y:S02]  /*1cd80*/  LDCU UR69, c[0x0][0x398] ;  /* 0x00007300ff4577ac */ /* 0x000e240008000800 */
[----:B------:R1:W-:Y:S01]  /*1cd90*/  @P4 STG.E.U8 desc[UR24][R178.64], R133 ;  /* 0x00000085b2004986 */ /* 0x0003e2000c101118 */
[----:B------:R-:W-:Y:S01]  /*1cda0*/  ISETP.LT.AND P4, PT, R2, UR71, !P5 ;  /* 0x0000004702007c0c */ /* 0x000fe2000ef81270 */
[----:B------:R-:W0:Y:S01]  /*1cdb0*/  LDCU UR71, c[0x0][0x398] ;  /* 0x00007300ff4777ac */ /* 0x000e220008000800 */
[----:B------:R-:W-:Y:S01]  /*1cdc0*/  F2FP.SATFINITE.E5M2.F32.PACK_AB_MERGE_C R135, R171, R252, RZ ;  /* 0x000000fcab87723e */ /* 0x000fe200048060ff */
[----:B-1----:R-:W-:-:S05]  /*1cdd0*/  IMAD.MOV.U32 R133, RZ, RZ, R180 ;  /* 0x000000ffff857224 */ /* 0x002fca00078e00b4 */
[----:B------:R-:W-:Y:S02]  /*1cde0*/  SHF.R.S32.HI R133, RZ, 0x8, R133 ;  /* 0x00000008ff857819 */ /* 0x000fe40000011485 */
[----:B------:R-:W-:-:S03]  /*1cdf0*/  PRMT R170, R135, 0x9910, RZ ;  /* 0x0000991087aa7816 */ /* 0x000fc600000000ff */
[----:B------:R1:W-:Y:S01]  /*1ce00*/  @P6 STG.E.U8 desc[UR24][R172.64], R133 ;  /* 0x00000085ac006986 */ /* 0x0003e2000c101118 */
[----:B------:R-:W-:Y:S01]  /*1ce10*/  ISETP.LT.AND P5, PT, R3, UR73, !P5 ;  /* 0x0000004903007c0c */ /* 0x000fe2000efa1270 */
[----:B------:R-:W0:Y:S01]  /*1ce20*/  LDCU UR73, c[0x0][0x398] ;  /* 0x00007300ff4977ac */ /* 0x000e220008000800 */
[----:B------:R-:W-:Y:S01]  /*1ce30*/  ISETP.LT.AND P6, PT, R2, UR65, !P3 ;  /* 0x0000004102007c0c */ /* 0x000fe2000dfc1270 */
[C---:B-1----:R-:W-:Y:S01]  /*1ce40*/  VIADD R133, R0.reuse, 0x74 ;  /* 0x0000007400857836 */ /* 0x042fe20000000000 */
[----:B------:R-:W5:Y:S01]  /*1ce50*/  LDL.LU R173, [R1+0x3d4] ;  /* 0x0003d40001ad7983 */ /* 0x000f620000300800 */
[----:B------:R-:W1:Y:S03]  /*1ce60*/  LDCU UR65, c[0x0][0x398] ;  /* 0x00007300ff4177ac */ /* 0x000e660008000800 */
[----:B------:R-:W5:Y:S04]  /*1ce70*/  LDL.LU.64 R178, [R1+0x9b8] ;  /* 0x0009b80001b27983 */ /* 0x000f680000300a00 */
[----:B--2---:R2:W-:Y:S01]  /*1ce80*/  @P4 STG.E.U8 desc[UR24][R176.64], R135 ;  /* 0x00000087b0004986 */ /* 0x0045e2000c101118 */
[----:B------:R-:W-:Y:S01]  /*1ce90*/  ISETP.GE.AND P4, PT, R133, UR59, PT ;  /* 0x0000003b85007c0c */ /* 0x000fe2000bf86270 */
[----:B------:R-:W-:Y:S01]  /*1cea0*/  IMAD.MOV.U32 R133, RZ, RZ, R170 ;  /* 0x000000ffff857224 */ /* 0x000fe200078e00aa */
[----:B----4-:R-:W-:Y:S01]  /*1ceb0*/  F2FP.SATFINITE.E5M2.F32.PACK_AB_MERGE_C R182, R183, R182, RZ ;  /* 0x000000b6b7b6723e */ /* 0x010fe200048060ff */
[----:B--2---:R-:W2:Y:S03]  /*1cec0*/  LDL.LU.64 R176, [R1+0x9a8] ;  /* 0x0009a80001b07983 */ /* 0x004ea60000300a00 */
[----:B------:R-:W-:Y:S01]  /*1ced0*/  SHF.R.S32.HI R133, RZ, 0x8, R133 ;  /* 0x00000008ff857819 */ /* 0x000fe20000011485 */
[----:B------:R-:W-:Y:S01]  /*1cee0*/  VIADD R172, R0, 0x75 ;  /* 0x0000007500ac7836 */ /* 0x000fe20000000000 */
[----:B0-----:R-:W-:Y:S01]  /*1cef0*/  ISETP.LT.AND P3, PT, R3, UR69, !P3 ;  /* 0x0000004503007c0c */ /* 0x001fe2000df61270 */
[----:B---3--:R-:W-:Y:S01]  /*1cf00*/  @P5 STG.E.U8 desc[UR24][R174.64], R182 ;  /* 0x000000b6ae005986 */ /* 0x008fe2000c101118 */
[----:B-----5:R-:W-:-:S03]  /*1cf10*/  F2FP.SATFINITE.E5M2.F32.PACK_AB_MERGE_C R173, R173, R181, RZ ;  /* 0x000000b5adad723e */ /* 0x020fc600048060ff */
[----:B------:R0:W-:Y:S01]  /*1cf20*/  @P6 STG.E.U8 desc[UR24][R184.64], R133 ;  /* 0x00000085b8006986 */ /* 0x0001e2000c101118 */
[----:B------:R-:W-:Y:S01]  /*1cf30*/  VIADD R170, R134, UR60 ;  /* 0x0000003c86aa7c36 */ /* 0x000fe20008000000 */
[----:B------:R-:W3:Y:S01]  /*1cf40*/  LDCU UR69, c[0x0][0x398] ;  /* 0x00007300ff4577ac */ /* 0x000ee20008000800 */
[----:B------:R-:W4:Y:S01]  /*1cf50*/  LDCU UR59, c[0x0][0x39c] ;  /* 0x00007380ff3b77ac */ /* 0x000f220008000800 */
[----:B0-----:R-:W5:Y:S01]  /*1cf60*/  LDL.LU.64 R184, [R1+0xca0] ;  /* 0x000ca00001b87983 */ /* 0x001f620000300a00 */
[----:B------:R-:W-:Y:S01]  /*1cf70*/  PRMT R174, R182, 0x9910, RZ ;  /* 0x00009910b6ae7816 */ /* 0x000fe200000000ff */
[----:B------:R-:W0:Y:S02]  /*1cf80*/  LDCU UR60, c[0x0][0x39c] ;  /* 0x00007380ff3c77ac */ /* 0x000e240008000800 */
[----:B------:R-:W3:Y:S04]  /*1cf90*/  LDL.LU R175, [R1+0x3d8] ;  /* 0x0003d80001af7983 */ /* 0x000ee80000300800 */
[----:B------:R-:W3:Y:S04]  /*1cfa0*/  LDL.LU R252, [R1+0x3dc] ;  /* 0x0003dc0001fc7983 */ /* 0x000ee80000300800 */
[----:B------:R-:W3:Y:S01]  /*1cfb0*/  LDL.LU.64 R182, [R1+0x998] ;  /* 0x0009980001b67983 */ /* 0x000ee20000300a00 */
[----:B------:R-:W-:Y:S01]  /*1cfc0*/  ISETP.LT.AND P6, PT, R2, UR71, !P4 ;  /* 0x0000004702007c0c */ /* 0x000fe2000e7c1270 */
[----:B------:R-:W0:Y:S01]  /*1cfd0*/  LDCU UR71, c[0x0][0x398] ;  /* 0x00007300ff4777ac */ /* 0x000e220008000800 */
[----:B------:R-:W-:Y:S01]  /*1cfe0*/  ISETP.LT.AND P4, PT, R3, UR73, !P4 ;  /* 0x0000004903007c0c */ /* 0x000fe2000e781270 */
[----:B------:R-:W3:Y:S01]  /*1cff0*/  LDL.LU.64 R180, [R1+0x990] ;  /* 0x0009900001b47983 */ /* 0x000ee20000300a00 */
[----:B------:R-:W-:Y:S01]  /*1d000*/  SHF.R.S32.HI R174, RZ, 0x8, R174 ;  /* 0x00000008ffae7819 */ /* 0x000fe200000114ae */
[----:B------:R-:W0:Y:S04]  /*1d010*/  LDCU UR73, c[0x0][0x398] ;  /* 0x00007300ff4977ac */ /* 0x000e280008000800 */
[----:B------:R1:W-:Y:S04]  /*1d020*/  @P3 STG.E.U8 desc[UR24][R178.64], R174 ;  /* 0x000000aeb2003986 */ /* 0x0003e8000c101118 */
[----:B-1----:R-:W3:Y:S04]  /*1d030*/  LDL.LU.64 R178, [R1+0x988] ;  /* 0x0009880001b27983 */ /* 0x002ee80000300a00 */
[----:B--2---:R1:W-:Y:S04]  /*1d040*/  @P6 STG.E.U8 desc[UR24][R176.64], R173 ;  /* 0x000000adb0006986 */ /* 0x0043e8000c101118 */
[----:B-1----:R-:W2:Y:S01]  /*1d050*/  LDL.LU.64 R176, [R1+0x980] ;  /* 0x0009800001b07983 */ /* 0x002ea20000300a00 */
[----:B-----5:R-:W-:-:S05]  /*1d060*/  F2FP.SATFINITE.E5M2.F32.PACK_AB_MERGE_C R184, R185, R184, RZ ;  /* 0x000000b8b9b8723e */ /* 0x020fca00048060ff */
[----:B------:R1:W-:Y:S04]  /*1d070*/  @P4 STG.E.U8 desc[UR24][R186.64], R184 ;  /* 0x000000b8ba004986 */ /* 0x0003e8000c101118 */
[----:B-1----:R-:W5:Y:S01]  /*1d080*/  LDL.LU.64 R186, [R1+0xc98] ;  /* 0x000c980001ba7983 */ /* 0x002f620000300a00 */
[----:B------:R-:W-:Y:S02]  /*1d090*/  IADD3 R134, P5, PT, R134, R198, RZ ;  /* 0x000000c686867210 */ /* 0x000fe40007fbe0ff */
[----:B------:R-:W-:-:S03]  /*1d0a0*/  SHF.R.S32.HI R171, RZ, 0x1f, R170 ;  /* 0x0000001fffab7819 */ /* 0x000fc600000114aa */
[----:B------:R-:W-:Y:S01]  /*1d0b0*/  IMAD.X R135, R132, 0x1, R199, P5 ;  /* 0x0000000184877824 */ /* 0x000fe200028e06c7 */
[----:B------:R-:W-:-:S05]  /*1d0c0*/  IADD3 R132, P5, PT, R170, R197, RZ ;  /* 0x000000c5aa847210 */ /* 0x000fca0007fbe0ff */
[----:B------:R-:W-:Y:S01]  /*1d0d0*/  IMAD.X R133, R171, 0x1, R196, P5 ;  /* 0x00000001ab857824 */ /* 0x000fe200028e06c4 */
[----:B------:R-:W-:Y:S01]  /*1d0e0*/  ISETP.GE.AND P5, PT, R172, UR61, PT ;  /* 0x0000003dac007c0c */ /* 0x000fe2000bfa6270 */
[----:B------:R-:W-:Y:S01]  /*1d0f0*/  VIADD R172, R0, 0x76 ;  /* 0x0000007600ac7836 */ /* 0x000fe20000000000 */
[----:B------:R-:W-:Y:S01]  /*1d100*/  PRMT R173, R173, 0x9910, RZ ;  /* 0x00009910adad7816 */ /* 0x000fe200000000ff */
[----:B------:R-:W4:Y:S01]  /*1d110*/  LDL.LU R196, [R1+0x3e0] ;  /* 0x0003e00001c47983 */ /* 0x000f220000300800 */
[----:B------:R-:W-:Y:S01]  /*1d120*/  ISETP.LT.AND P6, PT, R2, UR65, !P5 ;  /* 0x0000004102007c0c */ /* 0x000fe2000efc1270 */
[----:B------:R-:W1:Y:S01]  /*1d130*/  LDCU UR65, c[0x0][0x398] ;  /* 0x00007300ff4177ac */ /* 0x000e620008000800 */
[----:B------:R-:W-:Y:S01]  /*1d140*/  ISETP.GE.AND P3, PT, R172, UR62, PT ;  /* 0x0000003eac007c0c */ /* 0x000fe2000bf66270 */
[----:B------:R-:W-:Y:S01]  /*1d150*/  VIADD R172, R0, 0x77 ;  /* 0x0000007700ac7836 */ /* 0x000fe20000000000 */
[----:B------:R-:W-:Y:S01]  /*1d160*/  PRMT R184, R184, 0x9910, RZ ;  /* 0x00009910b8b87816 */ /* 0x000fe200000000ff */
[----:B------:R-:W4:Y:S01]  /*1d170*/  LDL.LU R197, [R1+0x3e4] ;  /* 0x0003e40001c57983 */ /* 0x000f220000300800 */
[----:B---3--:R-:W-:Y:S01]  /*1d180*/  ISETP.LT.AND P5, PT, R3, UR69, !P5 ;  /* 0x0000004503007c0c */ /* 0x008fe2000efa1270 */
[----:B------:R-:W3:Y:S01]  /*1d190*/  LDCU UR69, c[0x0][0x398] ;  /* 0x00007300ff4577ac */ /* 0x000ee20008000800 */
[----:B------:R-:W-:-:S02]  /*1d1a0*/  ISETP.GE.AND P4, PT, R172, UR63, PT ;  /* 0x0000003fac007c0c */ /* 0x000fc4000bf86270 */
[----:B------:R-:W-:Y:S01]  /*1d1b0*/  SHF.R.S32.HI R172, RZ, 0x8, R173 ;  /* 0x00000008ffac7819 */ /* 0x000fe200000114ad */
[----:B------:R-:W1:Y:S04]  /*1d1c0*/  LDCU UR61, c[0x0][0x39c] ;  /* 0x00007380ff3d77ac */ /* 0x000e680008000800 */
[----:B------:R3:W-:Y:S01]  /*1d1d0*/  @P6 STG.E.U8 desc[UR24][R182.64], R172 ;  /* 0x000000acb6006986 */ /* 0x0007e2000c101118 */
[----:B0-----:R-:W-:Y:S01]  /*1d1e0*/  ISETP.LT.AND P6, PT, R2, UR71, !P3 ;  /* 0x0000004702007c0c */ /* 0x001fe2000dfc1270 */
[----:B------:R-:W0:Y:S01]  /*1d1f0*/  LDCU UR71, c[0x0][0x398] ;  /* 0x00007300ff4777ac */ /* 0x000e220008000800 */
[----:B------:R-:W0:Y:S01]  /*1d200*/  LDCU UR62, c[0x0][0x39c] ;  /* 0x00007380ff3e77ac */ /* 0x000e220008000800 */
[----:B------:R-:W0:Y:S01]  /*1d210*/  LDCU UR63, c[0x0][0x39c] ;  /* 0x00007380ff3f77ac */ /* 0x000e220008000800 */
[----:B---3--:R-:W-:Y:S01]  /*1d220*/  IMAD.MOV.U32 R172, RZ, RZ, R184 ;  /* 0x000000ffffac7224 */ /* 0x008fe200078e00b8 */
[----:B------:R-:W-:Y:S01]  /*1d230*/  F2FP.SATFINITE.E5M2.F32.PACK_AB_MERGE_C R173, R252, R175, RZ ;  /* 0x000000affcad723e */ /* 0x000fe200048060ff */
[----:B------:R-:W3:Y:S03]  /*1d240*/  LDL.LU.64 R182, [R1+0x970] ;  /* 0x0009700001b67983 */ /* 0x000ee60000300a00 */
[----:B------:R-:W-:-:S02]  /*1d250*/  SHF.R.S32.HI R172, RZ, 0x8, R172 ;  /* 0x00000008ffac7819 */ /* 0x000fc400000114ac */
[----:B-1----:R-:W-:Y:S01]  /*1d260*/  ISETP.LT.AND P3, PT, R3, UR65, !P3 ;  /* 0x0000004103007c0c */ /* 0x002fe2000df61270 */
[----:B------:R-:W1:Y:S02]  /*1d270*/  LDCU UR65, c[0x0][0x39c] ;  /* 0x00007380ff4177ac */ /* 0x000e640008000800 */
[----:B------:R0:W-:Y:S01]  /*1d280*/  @P5 STG.E.U8 desc[UR24][R180.64], R172 ;  /* 0x000000acb4005986 */ /* 0x0001e2000c101118 */
[----:B------:R-:W-:Y:S01]  /*1d290*/  ISETP.LT.AND P5, PT, R2, UR73, !P4 ;  /* 0x0000004902007c0c */ /* 0x000fe2000e7a1270 */
[----:B------:R-:W1:Y:S01]  /*1d2a0*/  LDCU UR73, c[0x0][0x398] ;  /* 0x00007300ff4977ac */ /* 0x000e620008000800 */
[----:B------:R-:W-:Y:S01]  /*1d2b0*/  PRMT R174, R173, 0x9910, RZ ;  /* 0x00009910adae7816 */ /* 0x000fe200000000ff */
[----:B------:R1:W-:Y:S01]  /*1d2c0*/  @P6 STG.E.U8 desc[UR24][R178.64], R173 ;  /* 0x000000adb2006986 */ /* 0x0003e2000c101118 */
[----:B0-----:R-:W-:-:S03]  /*1d2d0*/  VIADD R172, R0, 0x78 ;  /* 0x0000007800ac7836 */ /* 0x001fc60000000000 */
[----:B------:R-:W3:Y:S02]  /*1d2e0*/  LDL.LU.64 R180, [R1+0x968] ;  /* 0x0009680001b47983 */ /* 0x000ee40000300a00 */
[----:B------:R-:W-:Y:S02]  /*1d2f0*/  ISETP.GE.AND P6, PT, R172, UR64, PT ;  /* 0x00000040ac007c0c */ /* 0x000fe4000bfc6270 */
[----:B-1----:R-:W3:Y:S01]  /*1d300*/  LDL.LU.64 R178, [R1+0x960] ;  /* 0x0009600001b27983 */ /* 0x002ee20000300a00 */
[----:B------:R-:W-:Y:S01]  /*1d310*/  SHF.R.S32.HI R172, RZ, 0x8, R174 ;  /* 0x00000008ffac7819 */ /* 0x000fe200000114ae */
[----:B------:R-:W0:Y:S01]  /*1d320*/  LDCU UR64, c[0x0][0x39c] ;  /* 0x00007380ff4077ac */ /* 0x000e220008000800 */
[----:B-----5:R-:W-:-:S05]  /*1d330*/  F2FP.SATFINITE.E5M2.F32.PACK_AB_MERGE_C R186, R187, R186, RZ ;  /* 0x000000babbba723e */ /* 0x020fca00048060ff */
[----:B--2---:R-:W-:Y:S04]  /*1d340*/  @P3 STG.E.U8 desc[UR24][R176.64], R186 ;  /* 0x000000bab0003986 */ /* 0x004fe8000c101118 */
[----:B------:R1:W-:Y:S04]  /*1d350*/  @P5 STG.E.U8 desc[UR24][R188.64], R172 ;  /* 0x000000acbc005986 */ /* 0x0003e8000c101118 */
[----:B-1----:R-:W2:Y:S01]  /*1d360*/  LDL.LU.64 R188, [R1+0xc90] ;  /* 0x000c900001bc7983 */ /* 0x002ea20000300a00 */
[----:B------:R-:W-:Y:S02]  /*1d370*/  IADD3 R198, P3, PT, R170, R198, RZ ;  /* 0x000000c6aac67210 */ /* 0x000fe40007f7e0ff */
[----:B------:R-:W-:Y:S01]  /*1d380*/  ISETP.LT.AND P4, PT, R3, UR69, !P4 ;  /* 0x0000004503007c0c */ /* 0x000fe2000e781270 */
[----:B------:R-:W1:Y:S01]  /*1d390*/  LDCU UR69, c[0x0][0x398] ;  /* 0x00007300ff4577ac */ /* 0x000e620008000800 */
[----:B----4-:R-:W-:Y:S01]  /*1d3a0*/  F2FP.SATFINITE.E5M2.F32.PACK_AB_MERGE_C R172, R197, R196, RZ ;  /* 0x000000c4c5ac723e */ /* 0x010fe200048060ff */
[----:B------:R-:W-:Y:S01]  /*1d3b0*/  IMAD.X R199, R171, 0x1, R199, P3 ;  /* 0x00000001abc77824 */ /* 0x000fe200018e06c7 */
[----:B------:R-:W-:Y:S01]  /*1d3c0*/  ISETP.LT.AND P3, PT, R2, UR71, !P6 ;  /* 0x0000004702007c0c */ /* 0x000fe2000f761270 */
[----:B------:R-:W-:Y:S01]  /*1d3d0*/  VIADD R170, R0, 0x79 ;  /* 0x0000007900aa7836 */ /* 0x000fe20000000000 */
[----:B------:R-:W-:Y:S01]  /*1d3e0*/  PRMT R171, R186, 0x9910, RZ ;  /* 0x00009910baab7816 */ /* 0x000fe200000000ff */
[----:B------:R-:W4:Y:S01]  /*1d3f0*/  LDL.LU R175, [R1+0x3e8] ;  /* 0x0003e80001af7983 */ /* 0x000f220000300800 */
[----:B------:R-:W5:Y:S02]  /*1d400*/  LDCU UR71, c[0x0][0x398] ;  /* 0x00007300ff4777ac */ /* 0x000f640008000800 */
[----:B------:R-:W-:Y:S01]  /*1d410*/  SHF.R.S32.HI R171, RZ, 0x8, R171 ;  /* 0x00000008ffab7819 */ /* 0x000fe200000114ab */
[----:B------:R-:W4:Y:S01]  /*1d420*/  LDL.LU R252, [R1+0x3ec] ;  /* 0x0003ec0001fc7983 */ /* 0x000f220000300800 */
[----:B------:R-:W-:-:S02]  /*1d430*/  ISETP.GE.AND P5, PT, R170, UR66, PT ;  /* 0x00000042aa007c0c */ /* 0x000fc4000bfa6270 */
[----:B------:R-:W-:Y:S01]  /*1d440*/  ISETP.LT.AND P6, PT, R3, UR73, !P6 ;  /* 0x0000004903007c0c */ /* 0x000fe2000f7c1270 */
[----:B------:R-:W4:Y:S01]  /*1d450*/  LDL.LU.64 R176, [R1+0x950] ;  /* 0x0009500001b07983 */ /* 0x000f220000300a00 */
[----:B------:R-:W0:Y:S03]  /*1d460*/  LDCU UR73, c[0x0][0x398] ;  /* 0x00007300ff4977ac */ /* 0x000e260008000800 */
[----:B------:R-:W4:Y:S04]  /*1d470*/  LDL.LU.64 R196, [R1+0x948] ;  /* 0x0009480001c47983 */ /* 0x000f280000300a00 */
[----:B---3--:R3:W-:Y:S01]  /*1d480*/  @P4 STG.E.U8 desc[UR24][R182.64], R171 ;  /* 0x000000abb6004986 */ /* 0x0087e2000c101118 */
[----:B--2---:R-:W-:-:S03]  /*1d490*/  F2FP.SATFINITE.E5M2.F32.PACK_AB_MERGE_C R188, R189, R188, RZ ;  /* 0x000000bcbdbc723e */ /* 0x004fc600048060ff */
[----:B------:R-:W-:Y:S01]  /*1d4a0*/  @P3 STG.E.U8 desc[UR24][R180.64], R172 ;  /* 0x000000acb4003986 */ /* 0x000fe2000c101118 */
[----:B-1----:R-:W-:Y:S01]  /*1d4b0*/  ISETP.LT.AND P3, PT, R2, UR69, !P5 ;  /* 0x0000004502007c0c */ /* 0x002fe2000ef61270 */
[----:B------:R-:W-:Y:S01]  /*1d4c0*/  VIADD R170, R0, 0x7a ;  /* 0x0000007a00aa7836 */ /* 0x000fe20000000000 */
[----:B---3--:R-:W-:Y:S01]  /*1d4d0*/  PRMT R171, R172, 0x9910, RZ ;  /* 0x00009910acab7816 */ /* 0x008fe200000000ff */
[----:B------:R-:W-:Y:S01]  /*1d4e0*/  @P6 STG.E.U8 desc[UR24][R178.64], R188 ;  /* 0x000000bcb2006986 */ /* 0x000fe2000c101118 */
[----:B------:R-:W1:Y:S02]  /*1d4f0*/  LDCU UR69, c[0x0][0x398] ;  /* 0x00007300ff4577ac */ /* 0x000e640008000800 */
[----:B------:R-:W-:Y:S01]  /*1d500*/  SHF.R.S32.HI R171, RZ, 0x8, R171 ;  /* 0x00000008ffab7819 */ /* 0x000fe200000114ab */
[----:B------:R-:W2:Y:S01]  /*1d510*/  LDL.LU.64 R182, [R1+0x940] ;  /* 0x0009400001b67983 */ /* 0x000ea20000300a00 */
[----:B------:R-:W3:Y:S05]  /*1d520*/  LDCU UR66, c[0x0][0x39c] ;  /* 0x00007380ff4277ac */ /* 0x000eea0008000800 */
[----:B------:R0:W-:Y:S04]  /*1d530*/  @P3 STG.E.U8 desc[UR24][R190.64], R171 ;  /* 0x000000abbe003986 */ /* 0x0001e8000c101118 */
[----:B0-----:R-:W2:Y:S01]  /*1d540*/  LDL.LU.64 R190, [R1+0xc88] ;  /* 0x000c880001be7983 */ /* 0x001ea20000300a00 */
[----:B------:R-:W-:Y:S01]  /*1d550*/  ISETP.GE.AND P4, PT, R170, UR67, PT ;  /* 0x00000043aa007c0c */ /* 0x000fe2000bf86270 */
[----:B------:R-:W-:Y:S01]  /*1d560*/  VIADD R170, R0, 0x7b ;  /* 0x0000007b00aa7836 */ /* 0x000fe20000000000 */
[----:B------:R-:W-:Y:S01]  /*1d570*/  PRMT R188, R188, 0x9910, RZ ;  /* 0x00009910bcbc7816 */ /* 0x000fe200000000ff */
[----:B------:R-:W3:Y:S01]  /*1d580*/  LDL.LU R180, [R1+0x3f0] ;  /* 0x0003f00001b47983 */ /* 0x000ee20000300800 */
[C---:B------:R-:W-:Y:S01]  /*1d590*/  ISETP.LT.AND P5, PT, R3.reuse, UR75, !P5 ;  /* 0x0000004b03007c0c */ /* 0x040fe2000efa1270 */
[----:B------:R-:W0:Y:S01]  /*1d5a0*/  LDCU UR75, c[0x0][0x398] ;  /* 0x00007300ff4b77ac */ /* 0x000e220008000800 */
[----:B------:R-:W-:Y:S01]  /*1d5b0*/  ISETP.GE.AND P6, PT, R170, UR68, PT ;  /* 0x00000044aa007c0c */ /* 0x000fe2000bfc6270 */
[----:B------:R-:W-:Y:S01]  /*1d5c0*/  IMAD.MOV.U32 R170, RZ, RZ, R188 ;  /* 0x000000ffffaa7224 */ /* 0x000fe200078e00bc */
[----:B------:R-:W-:Y:S01]  /*1d5d0*/  ISETP.LT.AND P3, PT, R2, UR73, !P4 ;  /* 0x0000004902007c0c */ /* 0x000fe2000e761270 */
[----:B------:R-:W3:Y:S01]  /*1d5e0*/  LDL.LU R181, [R1+0x3f4] ;  /* 0x0003f40001b57983 */ /* 0x000ee20000300800 */
[----:B----4-:R-:W-:Y:S01]  /*1d5f0*/  F2FP.SATFINITE.E5M2.F32.PACK_AB_MERGE_C R171, R252, R175, RZ ;  /* 0x000000affcab723e */ /* 0x010fe200048060ff */
[----:B------:R-:W4:Y:S01]  /*1d600*/  LDCU UR73, c[0x0][0x398] ;  /* 0x00007300ff4977ac */ /* 0x000f220008000800 */
[----:B------:R-:W-:Y:S01]  /*1d610*/  SHF.R.S32.HI R170, RZ, 0x8, R170 ;  /* 0x00000008ffaa7819 */ /* 0x000fe200000114aa */
[----:B------:R-:W3:Y:S01]  /*1d620*/  LDL.LU.64 R178, [R1+0x930] ;  /* 0x0009300001b27983 */ /* 0x000ee20000300a00 */
[----:B-----5:R-:W-:Y:S01]  /*1d630*/  ISETP.LT.AND P4, PT, R3, UR71, !P4 ;  /* 0x0000004703007c0c */ /* 0x020fe2000e781270 */
[----:B------:R-:W5:Y:S02]  /*1d640*/  LDCU UR71, c[0x0][0x398] ;  /* 0x00007300ff4777ac */ /* 0x000f640008000800 */
[----:B------:R0:W-:Y:S01]  /*1d650*/  @P5 STG.E.U8 desc[UR24][R176.64], R170 ;  /* 0x000000aab0005986 */ /* 0x0001e2000c101118 */
[----:B-1----:R-:W-:Y:S01]  /*1d660*/  ISETP.LT.AND P5, PT, R2, UR69, !P6 ;  /* 0x0000004502007c0c */ /* 0x002fe2000f7a1270 */
[----:B------:R-:W1:Y:S01]  /*1d670*/  LDCU UR67, c[0x0][0x39c] ;  /* 0x00007380ff4377ac */ /* 0x000e620008000800 */
[----:B------:R-:W-:Y:S01]  /*1d680*/  PRMT R172, R171, 0x9910, RZ ;  /* 0x00009910abac7816 */ /* 0x000fe200000000ff */
[----:B------:R-:W-:Y:S01]  /*1d690*/  @P3 STG.E.U8 desc[UR24][R196.64], R171 ;  /* 0x000000abc4003986 */ /* 0x000fe2000c101118 */
[----:B------:R-:W1:Y:S01]  /*1d6a0*/  LDCU UR68, c[0x0][0x39c] ;  /* 0x00007380ff4477ac */ /* 0x000e620008000800 */
[----:B0-----:R-:W-:-:S02]  /*1d6b0*/  VIADD R170, R0, 0x7c ;  /* 0x0000007c00aa7836 */ /* 0x001fc40000000000 */
[----:B------:R-:W3:Y:S01]  /*1d6c0*/  LDL.LU.64 R176, [R1+0x928] ;  /* 0x0009280001b07983 */ /* 0x000ee20000300a00 */
[----:B------:R-:W0:Y:S02]  /*1d6d0*/  LDCU UR69, c[0x0][0x39c] ;  /* 0x00007380ff4577ac */ /* 0x000e240008000800 */
[----:B------:R-:W-:Y:S01]  /*1d6e0*/  ISETP.GE.AND P3, PT, R170, UR70, PT ;  /* 0x00000046aa007c0c */ /* 0x000fe2000bf66270 */
[----:B------:R-:W0:Y:S01]  /*1d6f0*/  LDCU UR70, c[0x0][0x39c] ;  /* 0x00007380ff4677ac */ /* 0x000e220008000800 */
[----:B------:R-:W-:Y:S02]  /*1d700*/  SHF.R.S32.HI R170, RZ, 0x8, R172 ;  /* 0x00000008ffaa7819 */ /* 0x000fe400000114ac */
[----:B--2---:R-:W-:-:S05]  /*1d710*/  F2FP.SATFINITE.E5M2.F32.PACK_AB_MERGE_C R190, R191, R190, RZ ;  /* 0x000000bebfbe723e */ /* 0x004fca00048060ff */
[----:B------:R2:W-:Y:S04]  /*1d720*/  @P4 STG.E.U8 desc[UR24][R182.64], R190 ;  /* 0x000000beb6004986 */ /* 0x0005e8000c101118 */
[----:B------:R0:W-:Y:S04]  /*1d730*/  @P5 STG.E.U8 desc[UR24][R192.64], R170 ;  /* 0x000000aac0005986 */ /* 0x0001e8000c101118 */
[----:B--2---:R-:W2:Y:S04]  /*1d740*/  LDL.LU.64 R182, [R1+0x920] ;  /* 0x0009200001b67983 */ /* 0x004ea80000300a00 */
[----:B0-----:R-:W2:Y:S01]  /*1d750*/  LDL.LU.64 R192, [R1+0xc80] ;  /* 0x000c800001c07983 */ /* 0x001ea20000300a00 */
[C---:B------:R-:W-:Y:S01]  /*1d760*/  ISETP.LT.AND P6, PT, R3.reuse, UR75, !P6 ;  /* 0x0000004b03007c0c */ /* 0x040fe2000f7c1270 */
[----:B------:R-:W0:Y:S01]  /*1d770*/  LDCU UR75, c[0x0][0x398] ;  /* 0x00007300ff4b77ac */ /* 0x000e220008000800 */
[----:B-----5:R-:W-:Y:S01]  /*1d780*/  ISETP.LT.AND P5, PT, R2, UR71, !P3 ;  /* 0x0000004702007c0c */ /* 0x020fe2000dfa1270 */
[----:B------:R-:W-:Y:S01]  /*1d790*/  VIADD R170, R0, 0x7d ;  /* 0x0000007d00aa7836 */ /* 0x000fe20000000000 */
[----:B------:R-:W-:Y:S01]  /*1d7a0*/  PRMT R172, R190, 0x9910, RZ ;  /* 0x00009910beac7816 */ /* 0x000fe200000000ff */
[----:B------:R-:W5:Y:S01]  /*1d7b0*/  LDL.LU R175, [R1+0x3f8] ;  /* 0x0003f80001af7983 */ /* 0x000f620000300800 */
[----:B----4-:R-:W-:Y:S01]  /*1d7c0*/  ISETP.LT.AND P3, PT, R3, UR73, !P3 ;  /* 0x0000004903007c0c */ /* 0x010fe2000df61270 */
[----:B------:R-:W4:Y:S01]  /*1d7d0*/  LDCU UR71, c[0x0][0x39c] ;  /* 0x00007380ff4777ac */ /* 0x000f220008000800 */
[----:B------:R-:W-:Y:S01]  /*1d7e0*/  SHF.R.S32.HI R172, RZ, 0x8, R172 ;  /* 0x00000008ffac7819 */ /* 0x000fe200000114ac */
[----:B------:R-:W5:Y:S01]  /*1d7f0*/  LDL.LU R252, [R1+0x3fc] ;  /* 0x0003fc0001fc7983 */ /* 0x000f620000300800 */
[----:B---3--:R-:W-:Y:S01]  /*1d800*/  F2FP.SATFINITE.E5M2.F32.PACK_AB_MERGE_C R171, R181, R180, RZ ;  /* 0x000000b4b5ab723e */ /* 0x008fe200048060ff */
[----:B------:R-:W3:Y:S01]  /*1d810*/  LDCU UR73, c[0x0][0x39c] ;  /* 0x00007380ff4977ac */ /* 0x000ee20008000800 */
[----:B------:R-:W-:Y:S01]  /*1d820*/  ISETP.GE.AND P4, PT, R170, UR72, PT ;  /* 0x00000048aa007c0c */ /* 0x000fe2000bf86270 */
[----:B------:R-:W-:Y:S01]  /*1d830*/  VIADD R170, R0, 0x7e ;  /* 0x0000007e00aa7836 */ /* 0x000fe20000000000 */
[----:B------:R1:W-:Y:S01]  /*1d840*/  @P6 STG.E.U8 desc[UR24][R178.64], R172 ;  /* 0x000000acb2006986 */ /* 0x0003e2000c101118 */
[----:B------:R-:W2:Y:S03]  /*1d850*/  LDCU UR72, c[0x0][0x398] ;  /* 0x00007300ff4877ac */ /* 0x000ea60008000800 */
[----:B------:R3:W-:Y:S01]  /*1d860*/  @P5 STG.E.U8 desc[UR24][R176.64], R171 ;  /* 0x000000abb0005986 */ /* 0x0007e2000c101118 */
[----:B0-----:R-:W-:Y:S01]  /*1d870*/  ISETP.LT.AND P5, PT, R2, UR75, !P4 ;  /* 0x0000004b02007c0c */ /* 0x001fe2000e7a1270 */
[----:B------:R-:W0:Y:S01]  /*1d880*/  LDCU UR75, c[0x0][0x398] ;  /* 0x00007300ff4b77ac */ /* 0x000e220008000800 */
[----:B------:R-:W-:Y:S01]  /*1d890*/  ISETP.GE.AND P6, PT, R170, UR74, PT ;  /* 0x0000004aaa007c0c */ /* 0x000fe2000bfc6270 */
[----:B------:R-:W-:Y:S01]  /*1d8a0*/  VIADD R170, R0, 0x7f ;  /* 0x0000007f00aa7836 */ /* 0x000fe20000000000 */
[----:B------:R-:W4:Y:S01]  /*1d8b0*/  LDL.LU.64 R180, [R1+0x910] ;  /* 0x0009100001b47983 */ /* 0x000f220000300a00 */
[----:B------:R-:W0:Y:S03]  /*1d8c0*/  LDCU UR74, c[0x0][0x398] ;  /* 0x00007300ff4a77ac */ /* 0x000e260008000800 */
[----:B-1----:R-:W4:Y:S01]  /*1d8d0*/  LDL.LU.64 R178, [R1+0x908] ;  /* 0x0009080001b27983 */ /* 0x002f220000300a00 */
[----:B---3--:R-:W-:-:S03]  /*1d8e0*/  PRMT R171, R171, 0x9910, RZ ;  /* 0x00009910abab7816 */ /* 0x008fc600000000ff */
[----:B------:R-:W3:Y:S01]  /*1d8f0*/  LDL.LU.64 R176, [R1+0x900] ;  /* 0x0009000001b07983 */ /* 0x000ee20000300a00 */
[----:B--2---:R-:W-:-:S05]  /*1d900*/  F2FP.SATFINITE.E5M2.F32.PACK_AB_MERGE_C R192, R193, R192, RZ ;  /* 0x000000c0c1c0723e */ /* 0x004fca00048060ff */
[----:B------:R-:W-:Y:S01]  /*1d910*/  @P3 STG.E.U8 desc[UR24][R182.64], R192 ;  /* 0x000000c0b6003986 */ /* 0x000fe2000c101118 */
[----:B------:R-:W-:Y:S01]  /*1d920*/  ISETP.GE.AND P3, PT, R170, UR76, PT ;  /* 0x0000004caa007c0c */ /* 0x000fe2000bf66270 */
[----:B------:R-:W1:Y:S01]  /*1d930*/  LDCU UR76, c[0x0][0x398] ;  /* 0x00007300ff4c77ac */ /* 0x000e620008000800 */
[----:B------:R-:W-:-:S05]  /*1d940*/  SHF.R.S32.HI R170, RZ, 0x8, R171 ;  /* 0x00000008ffaa7819 */ /* 0x000fca00000114ab */
[----:B------:R2:W-:Y:S04]  /*1d950*/  @P5 STG.E.U8 desc[UR24][R194.64], R170 ;  /* 0x000000aac2005986 */ /* 0x0005e8000c101118 */
[----:B--2---:R-:W2:Y:S01]  /*1d960*/  LDL.LU.64 R194, [R1+0xc78] ;  /* 0x000c780001c27983 */ /* 0x004ea20000300a00 */
[----:B------:R-:W-:Y:S02]  /*1d970*/  PRMT R192, R192, 0x9910, RZ ;  /* 0x00009910c0c07816 */ /* 0x000fe400000000ff */
[----:B------:R-:W-:Y:S01]  /*1d980*/  ISETP.LT.AND P4, PT, R3, UR72, !P4 ;  /* 0x0000004803007c0c */ /* 0x000fe2000e781270 */
[----:B------:R-:W3:Y:S01]  /*1d990*/  LDL.LU R196, [R1+0x200] ;  /* 0x0002000001c47983 */ /* 0x000ee20000300800 */
[----:B0-----:R-:W-:Y:S01]  /*1d9a0*/  ISETP.LT.AND P5, PT, R2, UR74, !P6 ;  /* 0x0000004a02007c0c */ /* 0x001fe2000f7a1270 */
[----:B------:R-:W-:Y:S01]  /*1d9b0*/  IMAD.MOV.U32 R170, RZ, RZ, R192 ;  /* 0x000000ffffaa7224 */ /* 0x000fe200078e00c0 */
[----:B-----5:R-:W-:Y:S01]  /*1d9c0*/  F2FP.SATFINITE.E5M2.F32.PACK_AB_MERGE_C R171, R252, R175, RZ ;  /* 0x000000affcab723e */ /* 0x020fe200048060ff */
[----:B------:R-:W5:Y:S01]  /*1d9d0*/  LDL.LU R197, [R1+0x204] ;  /* 0x0002040001c57983 */ /* 0x000f620000300800 */
[----:B------:R-:W0:Y:S02]  /*1d9e0*/  LDCU UR72, c[0x0][0x398] ;  /* 0x00007300ff4877ac */ /* 0x000e240008000800 */
[----:B------:R-:W-:Y:S01]  /*1d9f0*/  SHF.R.S32.HI R170, RZ, 0x8, R170 ;  /* 0x00000008ffaa7819 */ /* 0x000fe200000114aa */
[----:B------:R-:W5:Y:S01]  /*1da00*/  LDL.LU.64 R182, [R1+0x8f0] ;  /* 0x0008f00001b67983 */ /* 0x000f620000300a00 */
[----:B------:R-:W-:Y:S01]  /*1da10*/  PRMT R172, R171, 0x9910, RZ ;  /* 0x00009910abac7816 */ /* 0x000fe200000000ff */
[----:B------:R-:W0:Y:S02]  /*1da20*/  LDCU UR74, c[0x0][0x398] ;  /* 0x00007300ff4a77ac */ /* 0x000e240008000800 */
[----:B----4-:R4:W-:Y:S01]  /*1da30*/  @P4 STG.E.U8 desc[UR24][R180.64], R170 ;  /* 0x000000aab4004986 */ /* 0x0109e2000c101118 */
[----:B------:R-:W-:Y:S01]  /*1da40*/  ISETP.LT.AND P6, PT, R3, UR75, !P6 ;  /* 0x0000004b03007c0c */ /* 0x000fe2000f7c1270 */
[----:B------:R-:W0:Y:S01]  /*1da50*/  LDCU UR75, c[0x0][0x398] ;  /* 0x00007300ff4b77ac */ /* 0x000e220008000800 */
[----:B-1----:R-:W-:Y:S01]  /*1da60*/  ISETP.LT.AND P4, PT, R2, UR76, !P3 ;  /* 0x0000004c02007c0c */ /* 0x002fe2000df81270 */
[----:B------:R1:W-:Y:S01]  /*1da70*/  @P5 STG.E.U8 desc[UR24][R178.64], R171 ;  /* 0x000000abb2005986 */ /* 0x0003e2000c101118 */
[----:B------:R-:W0:Y:S01]  /*1da80*/  LDCU UR76, c[0x0][0x39c] ;  /* 0x00007380ff4c77ac */ /* 0x000e220008000800 */
[----:B----4-:R-:W-:-:S02]  /*1da90*/  VIADD R170, R0, 0x80 ;  /* 0x0000008000aa7836 */ /* 0x010fc40000000000 */
[----:B------:R-:W4:Y:S03]  /*1daa0*/  LDL.LU.64 R180, [R1+0x8e8] ;  /* 0x0008e80001b47983 */ /* 0x000f260000300a00 */
[----:B------:R-:W-:Y:S01]  /*1dab0*/  ISETP.GE.AND P5, PT, R170, UR4, PT ;  /* 0x00000004aa007c0c */ /* 0x000fe2000bfa6270 */
[----:B------:R-:W-:Y:S01]  /*1dac0*/  IMAD.MOV.U32 R170, RZ, RZ, R172 ;  /* 0x000000ffffaa7224 */ /* 0x000fe200078e00ac */
[----:B-1----:R-:W4:Y:S01]  /*1dad0*/  LDL.LU.64 R178, [R1+0x8e0] ;  /* 0x0008e00001b27983 */ /* 0x002f220000300a00 */
[----:B------:R-:W1:Y:S03]  /*1dae0*/  LDCU UR4, c[0x0][0x398] ;  /* 0x00007300ff0477ac */ /* 0x000e660008000800 */
[----:B------:R-:W-:Y:S02]  /*1daf0*/  SHF.R.S32.HI R170, RZ, 0x8, R170 ;  /* 0x00000008ffaa7819 */ /* 0x000fe400000114aa */
[----:B--2---:R-:W-:-:S05]  /*1db00*/  F2FP.SATFINITE.E5M2.F32.PACK_AB_MERGE_C R194, R195, R194, RZ ;  /* 0x000000c2c3c2723e */ /* 0x004fca00048060ff */
[----:B---3--:R-:W-:Y:S04]  /*1db10*/  @P6 STG.E.U8 desc[UR24][R176.64], R194 ;  /* 0x000000c2b0006986 */ /* 0x008fe8000c101118 */
[----:B------:R2:W-:Y:S04]  /*1db20*/  @P4 STG.E.U8 desc[UR24][R68.64], R170 ;  /* 0x000000aa44004986 */ /* 0x0005e8000c101118 */
[----:B--2---:R-:W2:Y:S01]  /*1db30*/  LDL.LU.64 R68, [R1+0xc70] ;  /* 0x000c700001447983 */ /* 0x004ea20000300a00 */
[----:B0-----:R-:W-:Y:S01]  /*1db40*/  ISETP.LT.AND P3, PT, R3, UR72, !P3 ;  /* 0x0000004803007c0c */ /* 0x001fe2000df61270 */
[----:B------:R-:W-:Y:S01]  /*1db50*/  VIADD R170, R0, 0x81 ;  /* 0x0000008100aa7836 */ /* 0x000fe20000000000 */
[----:B------:R-:W-:Y:S01]  /*1db60*/  PRMT R172, R194, 0x9910, RZ ;  /* 0x00009910c2ac7816 */ /* 0x000fe200000000ff */
[----:B------:R-:W3:Y:S01]  /*1db70*/  LDL.LU R175, [R1+0x208] ;  /* 0x0002080001af7983 */ /* 0x000ee20000300800 */
[----:B------:R-:W-:Y:S01]  /*1db80*/  ISETP.LT.AND P6, PT, R2, UR74, !P5 ;  /* 0x0000004a02007c0c */ /* 0x000fe2000efc1270 */
[----:B------:R-:W0:Y:S01]  /*1db90*/  LDCU UR72, c[0x0][0x398] ;  /* 0x00007300ff4877ac */ /* 0x000e220008000800 */
[----:B------:R-:W-:Y:S01]  /*1dba0*/  ISETP.GE.AND P4, PT, R170, UR6, PT ;  /* 0x00000006aa007c0c */ /* 0x000fe2000bf86270 */
[----:B------:R-:W3:Y:S01]  /*1dbb0*/  LDL.LU R252, [R1+0x20c] ;  /* 0x00020c0001fc7983 */ /* 0x000ee20000300800 */
[----:B------:R-:W-:Y:S01]  /*1dbc0*/  SHF.R.S32.HI R170, RZ, 0x8, R172 ;  /* 0x00000008ffaa7819 */ /* 0x000fe200000114ac */
[----:B------:R-:W0:Y:S01]  /*1dbd0*/  LDCU UR6, c[0x0][0x398] ;  /* 0x00007300ff0677ac */ /* 0x000e220008000800 */
[----:B-----5:R-:W-:Y:S01]  /*1dbe0*/  F2FP.SATFINITE.E5M2.F32.PACK_AB_MERGE_C R171, R197, R196, RZ ;  /* 0x000000c4c5ab723e */ /* 0x020fe200048060ff */
[----:B------:R-:W5:Y:S01]  /*1dbf0*/  LDL.LU.64 R176, [R1+0x8d0] ;  /* 0x0008d00001b07983 */ /* 0x000f620000300a00 */
[----:B------:R-:W-:Y:S01]  /*1dc00*/  ISETP.LT.AND P5, PT, R3, UR75, !P5 ;  /* 0x0000004b03007c0c */ /* 0x000fe2000efa1270 */
[----:B------:R-:W0:Y:S02]  /*1dc10*/  LDCU UR74, c[0x0][0x398] ;  /* 0x00007300ff4a77ac */ /* 0x000e240008000800 */
[----:B------:R0:W-:Y:S01]  /*1dc20*/  @P3 STG.E.U8 desc[UR24][R182.64], R170 ;  /* 0x000000aab6003986 */ /* 0x0001e2000c101118 */
[----:B-1----:R-:W-:Y:S01]  /*1dc30*/  ISETP.LT.AND P3, PT, R2, UR4, !P4 ;  /* 0x0000000402007c0c */ /* 0x002fe2000e761270 */
[----:B------:R-:W1:Y:S02]  /*1dc40*/  LDCU UR4, c[0x0][0x39c] ;  /* 0x00007380ff0477ac */ /* 0x000e640008000800 */
[----:B----4-:R4:W-:Y:S01]  /*1dc50*/  @P6 STG.E.U8 desc[UR24][R180.64], R171 ;  /* 0x000000abb4006986 */ /* 0x0109e2000c101118 */
[----:B0-----:R-:W-:-:S03]  /*1dc60*/  PRMT R170, R171, 0x9910, RZ ;  /* 0x00009910abaa7816 */ /* 0x001fc600000000ff */
[----:B------:R-:W3:Y:S04]  /*1dc70*/  LDL.LU.64 R182, [R1+0x8c8] ;  /* 0x0008c80001b67983 */ /* 0x000ee80000300a00 */
[----:B----4-:R-:W4:Y:S01]  /*1dc80*/  LDL.LU.64 R180, [R1+0x8c0] ;  /* 0x0008c00001b47983 */ /* 0x010f220000300a00 */
[----:B--2---:R-:W-:Y:S01]  /*1dc90*/  F2FP.SATFINITE.E5M2.F32.PACK_AB_MERGE_C R69, R69, R68, RZ ;  /* 0x000000444545723e */ /* 0x004fe200048060ff */
[----:B------:R-:W-:-:S05]  /*1dca0*/  VIADD R68, R0, 0x82 ;  /* 0x0000008200447836 */ /* 0x000fca0000000000 */
[----:B------:R-:W-:Y:S01]  /*1dcb0*/  ISETP.GE.AND P6, PT, R68, UR8, PT ;  /* 0x0000000844007c0c */ /* 0x000fe2000bfc6270 */
[----:B------:R-:W-:Y:S01]  /*1dcc0*/  IMAD.MOV.U32 R68, RZ, RZ, R170 ;  /* 0x000000ffff447224 */ /* 0x000fe200078e00aa */
[----:B------:R-:W-:Y:S01]  /*1dcd0*/  @P5 STG.E.U8 desc[UR24][R178.64], R69 ;  /* 0x00000045b2005986 */ /* 0x000fe2000c101118 */
[----:B------:R-:W0:Y:S03]  /*1dce0*/  LDCU UR8, c[0x0][0x398] ;  /* 0x00007300ff0877ac */ /* 0x000e260008000800 */
[----:B------:R-:W-:-:S05]  /*1dcf0*/  SHF.R.S32.HI R68, RZ, 0x8, R68 ;  /* 0x00000008ff447819 */ /* 0x000fca0000011444 */
[----:B------:R2:W-:Y:S04]  /*1dd00*/  @P3 STG.E.U8 desc[UR24][R70.64], R68 ;  /* 0x0000004446003986 */ /* 0x0005e8000c101118 */
[----:B--2---:R-:W2:Y:S01]  /*1dd10*/  LDL.LU.64 R70, [R1+0xc68] ;  /* 0x000c680001467983 */ /* 0x004ea20000300a00 */
[----:B------:R-:W-:Y:S01]  /*1dd20*/  ISETP.LT.AND P4, PT, R3, UR72, !P4 ;  /* 0x0000004803007c0c */ /* 0x000fe2000e781270 */
[----:B------:R-:W-:Y:S01]  /*1dd30*/  VIADD R68, R0, 0x83 ;  /* 0x0000008300447836 */ /* 0x000fe20000000000 */
[----:B------:R-:W-:Y:S01]  /*1dd40*/  PRMT R170, R69, 0x9910, RZ ;  /* 0x0000991045aa7816 */ /* 0x000fe200000000ff */
[----:B------:R-:W4:Y:S01]  /*1dd50*/  LDL.LU R196, [R1+0x210] ;  /* 0x0002100001c47983 */ /* 0x000f220000300800 */
[----:B------:R-:W-:Y:S01]  /*1dd60*/  ISETP.LT.AND P5, PT, R2, UR6, !P6 ;  /* 0x0000000602007c0c */ /* 0x000fe2000f7a1270 */
[----:B------:R-:W1:Y:S01]  /*1dd70*/  LDCU UR72, c[0x0][0x398] ;  /* 0x00007300ff4877ac */ /* 0x000e620008000800 */
[----:B------:R-:W-:Y:S01]  /*1dd80*/  ISETP.GE.AND P3, PT, R68, UR11, PT ;  /* 0x0000000b44007c0c */ /* 0x000fe2000bf66270 */
[----:B------:R-:W4:Y:S01]  /*1dd90*/  LDL.LU R197, [R1+0x214] ;  /* 0x0002140001c57983 */ /* 0x000f220000300800 */
[----:B------:R-:W-:Y:S01]  /*1dda0*/  SHF.R.S32.HI R68, RZ, 0x8, R170 ;  /* 0x00000008ff447819 */ /* 0x000fe200000114aa */
[----:B------:R-:W1:Y:S01]  /*1ddb0*/  LDCU UR11, c[0x0][0x398] ;  /* 0x00007300ff0b77ac */ /* 0x000e620008000800 */
[----:B---3--:R-:W-:Y:S01]  /*1ddc0*/  F2FP.SATFINITE.E5M2.F32.PACK_AB_MERGE_C R69, R252, R175, RZ ;  /* 0x000000affc45723e */ /* 0x008fe200048060ff */
[----:B------:R-:W3:Y:S01]  /*1ddd0*/  LDL.LU.64 R178, [R1+0x8b0] ;  /* 0x0008b00001b27983 */ /* 0x000ee20000300a00 */
[----:B------:R-:W-:Y:S01]  /*1dde0*/  ISETP.LT.AND P6, PT, R3, UR74, !P6 ;  /* 0x0000004a03007c0c */ /* 0x000fe2000f7c1270 */
[----:B------:R-:W1:Y:S02]  /*1ddf0*/  LDCU UR74, c[0x0][0x398] ;  /* 0x00007300ff4a77ac */ /* 0x000e640008000800 */
[----:B-----5:R5:W-:Y:S01]  /*1de00*/  @P4 STG.E.U8 desc[UR24][R176.64], R68 ;  /* 0x00000044b0004986 */ /* 0x020be2000c101118 */
[----:B0-----:R-:W-:Y:S01]  /*1de10*/  ISETP.LT.AND P4, PT, R2, UR8, !P3 ;  /* 0x0000000802007c0c */ /* 0x001fe2000df81270 */
[----:B------:R-:W0:Y:S02]  /*1de20*/  LDCU UR8, c[0x0][0x398] ;  /* 0x00007300ff0877ac */ /* 0x000e240008000800 */
[----:B------:R1:W-:Y:S01]  /*1de30*/  @P5 STG.E.U8 desc[UR24][R182.64], R69 ;  /* 0x00000045b6005986 */ /* 0x0003e2000c101118 */
[----:B------:R-:W0:Y:S01]  /*1de40*/  LDCU UR6, c[0x0][0x39c] ;  /* 0x00007380ff0677ac */ /* 0x000e220008000800 */
[----:B-----5:R-:W-:-:S02]  /*1de50*/  VIADD R68, R0, 0x84 ;  /* 0x0000008400447836 */ /* 0x020fc40000000000 */
[----:B------:R-:W5:Y:S03]  /*1de60*/  LDL.LU.64 R176, [R1+0x8a8] ;  /* 0x0008a80001b07983 */ /* 0x000f660000300a00 */
[----:B------:R-:W-:Y:S01]  /*1de70*/  ISETP.GE.AND P5, PT, R68, UR12, PT ;  /* 0x0000000c44007c0c */ /* 0x000fe2000bfa6270 */
[----:B-1----:R-:W3:Y:S01]  /*1de80*/  LDL.LU.64 R182, [R1+0x8a0] ;  /* 0x0008a00001b67983 */ /* 0x002ee20000300a00 */
[----:B--2---:R-:W-:Y:S01]  /*1de90*/  F2FP.SATFINITE.E5M2.F32.PACK_AB_MERGE_C R70, R71, R70, RZ ;  /* 0x000000464746723e */ /* 0x004fe200048060ff */
[----:B------:R-:W1:Y:S01]  /*1dea0*/  LDCU UR12, c[0x0][0x398] ;  /* 0x00007300ff0c77ac */ /* 0x000e620008000800 */
[----:B------:R-:W-:-:S05]  /*1deb0*/  PRMT R71, R69, 0x9910, RZ ;  /* 0x0000991045477816 */ /* 0x000fca00000000ff */
[----:B------:R-:W-:Y:S01]  /*1dec0*/  IMAD.MOV.U32 R68, RZ, RZ, R71 ;  /* 0x000000ffff447224 */ /* 0x000fe200078e0047 */
[----:B----4-:R-:W-:Y:S04]  /*1ded0*/  @P6 STG.E.U8 desc[UR24][R180.64], R70 ;  /* 0x00000046b4006986 */ /* 0x010fe8000c101118 */
        /* <DEDUP_REMOVED lines=13> */
[----:B------:R-:W-:Y:S01]  /*1dfb0*/  F2FP.SATFINITE.E5M2.F32.PACK_AB_MERGE_C R69, R197, R196, RZ ;  /* 0x000000c4c545723e */ /* 0x000fe200048060ff */
[----:B------:R-:W4:Y:S01]  /*1dfc0*/  LDL.LU.64 R180, [R1+0x890] ;  /* 0x0008900001b47983 */ /* 0x000f220000300a00 */
[----:B------:R-:W-:-:S03]  /*1dfd0*/  ISETP.LT.AND P5, PT, R3, UR74, !P5 ;  /* 0x0000004a03007c0c */ /* 0x000fc6000efa1270 */
[----:B---3--:R3:W-:Y:S01]  /*1dfe0*/  @P3 STG.E.U8 desc[UR24][R178.64], R68 ;  /* 0x00000044b2003986 */ /* 0x0087e2000c101118 */
[----:B------:R-:W-:Y:S02]  /*1dff0*/  PRMT R70, R69, 0x9910, RZ ;  /* 0x0000991045467816 */ /* 0x000fe400000000ff */
[----:B0-----:R-:W-:Y:S01]  /*1e000*/  ISETP.LT.AND P3, PT, R2, UR8, !P4 ;  /* 0x0000000802007c0c */ /* 0x001fe2000e761270 */
[----:B-----5:R0:W-:Y:S01]  /*1e010*/  @P6 STG.E.U8 desc[UR24][R176.64], R69 ;  /* 0x00000045b0006986 */ /* 0x0201e2000c101118 */
[----:B---3--:R-:W-:-:S03]  /*1e020*/  VIADD R68, R0, 0x86 ;  /* 0x0000008600447836 */ /* 0x008fc60000000000 */
[----:B------:R-:W3:Y:S01]  /*1e030*/  LDL.LU.64 R178, [R1+0x888] ;  /* 0x0008880001b27983 */ /* 0x000ee20000300a00 */
[----:B------:R-:W5:Y:S01]  /*1e040*/  LDCU UR8, c[0x0][0x39c] ;  /* 0x00007380ff0877ac */ /* 0x000f620008000800 */
[----:B------:R-:W-:Y:S01]  /*1e050*/  ISETP.GE.AND P6, PT, R68, UR16, PT ;  /* 0x0000001044007c0c */ /* 0x000fe2000bfc6270 */
[----:B------:R-:W-:Y:S01]  /*1e060*/  IMAD.MOV.U32 R68, RZ, RZ, R70 ;  /* 0x000000ffff447224 */ /* 0x000fe200078e0046 */
[----:B0-----:R-:W3:Y:S01]  /*1e070*/  LDL.LU.64 R176, [R1+0x880] ;  /* 0x0008800001b07983 */ /* 0x001ee20000300a00 */
[----:B------:R-:W0:Y:S03]  /*1e080*/  LDCU UR16, c[0x0][0x398] ;  /* 0x00007300ff1077ac */ /* 0x000e260008000800 */
[----:B------:R-:W-:Y:S02]  /*1e090*/  SHF.R.S32.HI R68, RZ, 0x8, R68 ;  /* 0x00000008ff447819 */ /* 0x000fe40000011444 */
[----:B--2---:R-:W-:-:S05]  /*1e0a0*/  F2FP.SATFINITE.E5M2.F32.PACK_AB_MERGE_C R72, R73, R72, RZ ;  /* 0x000000484948723e */ /* 0x004fca00048060ff */
[----:B------:R-:W-:Y:S04]  /*1e0b0*/  @P5 STG.E.U8 desc[UR24][R182.64], R72 ;  /* 0x00000048b6005986 */ /* 0x000fe8000c101118 */
[----:B------:R2:W-:Y:S04]  /*1e0c0*/  @P3 STG.E.U8 desc[UR24][R74.64], R68 ;  /* 0x000000444a003986 */ /* 0x0005e8000c101118 */
[----:B--2---:R-:W2:Y:S01]  /*1e0d0*/  LDL.LU.64 R74, [R1+0xc58] ;  /* 0x000c5800014a7983 */ /* 0x004ea20000300a00 */
[C---:B-1----:R-:W-:Y:S01]  /*1e0e0*/  ISETP.LT.AND P4, PT, R3.reuse, UR12, !P4 ;  /* 0x0000000c03007c0c */ /* 0x042fe2000e781270 */
[----:B------:R-:W-:Y:S01]  /*1e0f0*/  VIADD R68, R0, 0x87 ;  /* 0x0000008700447836 */ /* 0x000fe20000000000 */
[----:B------:R-:W-:Y:S01]  /*1e100*/  PRMT R70, R72, 0x9910, RZ ;  /* 0x0000991048467816 */ /* 0x000fe200000000ff */
[----:B------:R-:W5:Y:S01]  /*1e110*/  LDL.LU R196, [R1+0x220] ;  /* 0x0002200001c47983 */ /* 0x000f620000300800 */
[----:B------:R-:W-:Y:S01]  /*1e120*/  ISETP.LT.AND P5, PT, R2, UR11, !P6 ;  /* 0x0000000b02007c0c */ /* 0x000fe2000f7a1270 */
[----:B------:R-:W1:Y:S01]  /*1e130*/  LDCU UR12, c[0x0][0x398] ;  /* 0x00007300ff0c77ac */ /* 0x000e620008000800 */
[----:B------:R-:W-:Y:S01]  /*1e140*/  ISETP.GE.AND P3, PT, R68, UR18, PT ;  /* 0x0000001244007c0c */ /* 0x000fe2000bf66270 */
[----:B------:R-:W5:Y:S01]  /*1e150*/  LDL.LU R197, [R1+0x224] ;  /* 0x0002240001c57983 */ /* 0x000f620000300800 */
[----:B------:R-:W-:Y:S01]  /*1e160*/  SHF.R.S32.HI R68, RZ, 0x8, R70 ;  /* 0x00000008ff447819 */ /* 0x000fe20000011446 */
[----:B------:R-:W1:Y:S01]  /*1e170*/  LDCU UR18, c[0x0][0x398] ;  /* 0x00007300ff1277ac */ /* 0x000e620008000800 */
[----:B----4-:R-:W-:Y:S01]  /*1e180*/  F2FP.SATFINITE.E5M2.F32.PACK_AB_MERGE_C R69, R252, R175, RZ ;  /* 0x000000affc45723e */ /* 0x010fe200048060ff */
[----:B------:R-:W4:Y:S01]  /*1e190*/  LDL.LU.64 R182, [R1+0x870] ;  /* 0x0008700001b67983 */ /* 0x000f220000300a00 */
[----:B------:R-:W-:Y:S01]  /*1e1a0*/  ISETP.LT.AND P6, PT, R3, UR14, !P6 ;  /* 0x0000000e03007c0c */ /* 0x000fe2000f7c1270 */
[----:B------:R-:W1:Y:S02]  /*1e1b0*/  LDCU UR14, c[0x0][0x398] ;  /* 0x00007300ff0e77ac */ /* 0x000e640008000800 */
[----:B------:R1:W-:Y:S01]  /*1e1c0*/  @P4 STG.E.U8 desc[UR24][R180.64], R68 ;  /* 0x00000044b4004986 */ /* 0x0003e2000c101118 */
[----:B------:R-:W-:Y:S01]  /*1e1d0*/  PRMT R70, R69, 0x9910, RZ ;  /* 0x0000991045467816 */ /* 0x000fe200000000ff */
[----:B------:R-:W2:Y:S01]  /*1e1e0*/  LDCU UR11, c[0x0][0x39c] ;  /* 0x00007380ff0b77ac */ /* 0x000ea20008000800 */
[----:B0-----:R-:W-:Y:S01]  /*1e1f0*/  ISETP.LT.AND P4, PT, R2, UR16, !P3 ;  /* 0x0000001002007c0c */ /* 0x001fe2000df81270 */
[----:B---3--:R0:W-:Y:S01]  /*1e200*/  @P5 STG.E.U8 desc[UR24][R178.64], R69 ;  /* 0x00000045b2005986 */ /* 0x0081e2000c101118 */
[----:B------:R-:W3:Y:S01]  /*1e210*/  LDCU UR16, c[0x0][0x398] ;  /* 0x00007300ff1077ac */ /* 0x000ee20008000800 */
[----:B-1----:R-:W-:-:S02]  /*1e220*/  VIADD R68, R0, 0x88 ;  /* 0x0000008800447836 */ /* 0x002fc40000000000 */
[----:B------:R-:W3:Y:S03]  /*1e230*/  LDL.LU.64 R180, [R1+0x868] ;  /* 0x0008680001b47983 */ /* 0x000ee60000300a00 */
[----:B------:R-:W-:Y:S01]  /*1e240*/  ISETP.GE.AND P5, PT, R68, UR20, PT ;  /* 0x0000001444007c0c */ /* 0x000fe2000bfa6270 */
[----:B------:R-:W-:Y:S01]  /*1e250*/  IMAD.MOV.U32 R68, RZ, RZ, R70 ;  /* 0x000000ffff447224 */ /* 0x000fe200078e0046 */
[----:B0-----:R-:W3:Y:S01]  /*1e260*/  LDL.LU.64 R178, [R1+0x860] ;  /* 0x0008600001b27983 */ /* 0x001ee20000300a00 */
[----:B--2---:R-:W-:Y:S01]  /*1e270*/  F2FP.SATFINITE.E5M2.F32.PACK_AB_MERGE_C R74, R75, R74, RZ ;  /* 0x0000004a4b4a723e */ /* 0x004fe200048060ff */
[----:B------:R-:W0:Y:S02]  /*1e280*/  LDCU UR20, c[0x0][0x398] ;  /* 0x00007300ff1477ac */ /* 0x000e240008000800 */
[----:B------:R-:W-:Y:S02]  /*1e290*/  SHF.R.S32.HI R68, RZ, 0x8, R68 ;  /* 0x00000008ff447819 */ /* 0x000fe40000011444 */
[----:B------:R-:W-:Y:S04]  /*1e2a0*/  @P6 STG.E.U8 desc[UR24][R176.64], R74 ;  /* 0x0000004ab0006986 */ /* 0x000fe8000c101118 */
[----:B------:R1:W-:Y:S04]  /*1e2b0*/  @P4 STG.E.U8 desc[UR24][R76.64], R68 ;  /* 0x000000444c004986 */ /* 0x0003e8000c101118 */
[----:B-1----:R-:W2:Y:S01]  /*1e2c0*/  LDL.LU.64 R76, [R1+0xc50] ;  /* 0x000c5000014c7983 */ /* 0x002ea20000300a00 */
[----:B------:R-:W-:Y:S01]  /*1e2d0*/  ISETP.LT.AND P3, PT, R3, UR12, !P3 ;  /* 0x0000000c03007c0c */ /* 0x000fe2000df61270 */
[----:B------:R-:W-:Y:S01]  /*1e2e0*/  VIADD R68, R0, 0x89 ;  /* 0x0000008900447836 */ /* 0x000fe20000000000 */
[----:B------:R-:W-:Y:S01]  /*1e2f0*/  PRMT R70, R74, 0x9910, RZ ;  /* 0x000099104a467816 */ /* 0x000fe200000000ff */
[----:B------:R-:W2:Y:S01]  /*1e300*/  LDL.LU R175, [R1+0x228] ;  /* 0x0002280001af7983 */ /* 0x000ea20000300800 */
[----:B------:R-:W-:Y:S01]  /*1e310*/  ISETP.LT.AND P6, PT, R2, UR18, !P5 ;  /* 0x0000001202007c0c */ /* 0x000fe2000efc1270 */
[----:B------:R-:W1:Y:S01]  /*1e320*/  LDCU UR18, c[0x0][0x398] ;  /* 0x00007300ff1277ac */ /* 0x000e620008000800 */
[----:B------:R-:W-:Y:S01]  /*1e330*/  ISETP.GE.AND P4, PT, R68, UR22, PT ;  /* 0x0000001644007c0c */ /* 0x000fe2000bf86270 */
[----:B------:R-:W2:Y:S01]  /*1e340*/  LDL.LU R252, [R1+0x22c] ;  /* 0x00022c0001fc7983 */ /* 0x000ea20000300800 */
[----:B------:R-:W-:Y:S01]  /*1e350*/  SHF.R.S32.HI R68, RZ, 0x8, R70 ;  /* 0x00000008ff447819 */ /* 0x000fe20000011446 */
[----:B------:R-:W0:Y:S01]  /*1e360*/  LDCU UR22, c[0x0][0x398] ;  /* 0x00007300ff1677ac */ /* 0x000e220008000800 */
[----:B-----5:R-:W-:Y:S01]  /*1e370*/  F2FP.SATFINITE.E5M2.F32.PACK_AB_MERGE_C R69, R197, R196, RZ ;  /* 0x000000c4c545723e */ /* 0x020fe200048060ff */
[----:B------:R-:W5:Y:S01]  /*1e380*/  LDL.LU.64 R176, [R1+0x850] ;  /* 0x0008500001b07983 */ /* 0x000f620000300a00 */
[----:B------:R-:W-:Y:S01]  /*1e390*/  ISETP.LT.AND P5, PT, R3, UR14, !P5 ;  /* 0x0000000e03007c0c */ /* 0x000fe2000efa1270 */
[----:B------:R-:W0:Y:S02]  /*1e3a0*/  LDCU UR14, c[0x0][0x398] ;  /* 0x00007300ff0e77ac */ /* 0x000e240008000800 */
[----:B----4-:R4:W-:Y:S01]  /*1e3b0*/  @P3 STG.E.U8 desc[UR24][R182.64], R68 ;  /* 0x00000044b6003986 */ /* 0x0109e2000c101118 */
[----:B------:R-:W-:Y:S01]  /*1e3c0*/  PRMT R70, R69, 0x9910, RZ ;  /* 0x0000991045467816 */ /* 0x000fe200000000ff */
[----:B------:R-:W0:Y:S01]  /*1e3d0*/  LDCU UR12, c[0x0][0x39c] ;  /* 0x00007380ff0c77ac */ /* 0x000e220008000800 */
[----:B---3--:R-:W-:Y:S01]  /*1e3e0*/  ISETP.LT.AND P3, PT, R2, UR16, !P4 ;  /* 0x0000001002007c0c */ /* 0x008fe2000e761270 */
[----:B------:R3:W-:Y:S01]  /*1e3f0*/  @P6 STG.E.U8 desc[UR24][R180.64], R69 ;  /* 0x00000045b4006986 */ /* 0x0007e2000c101118 */
[----:B----4-:R-:W-:-:S03]  /*1e400*/  VIADD R68, R0, 0x8a ;  /* 0x0000008a00447836 */ /* 0x010fc60000000000 */
[----:B------:R-:W4:Y:S01]  /*1e410*/  LDL.LU.64 R182, [R1+0x848] ;  /* 0x0008480001b67983 */ /* 0x000f220000300a00 */
[----:B------:R-:W0:Y:S01]  /*1e420*/  LDCU UR16, c[0x0][0x398] ;  /* 0x00007300ff1077ac */ /* 0x000e220008000800 */
[----:B------:R-:W-:Y:S01]  /*1e430*/  ISETP.GE.AND P6, PT, R68, UR23, PT ;  /* 0x0000001744007c0c */ /* 0x000fe2000bfc6270 */
[----:B------:R-:W-:Y:S01]  /*1e440*/  IMAD.MOV.U32 R68, RZ, RZ, R70 ;  /* 0x000000ffff447224 */ /* 0x000fe200078e0046 */
[----:B---3--:R-:W3:Y:S01]  /*1e450*/  LDL.LU.64 R180, [R1+0x840] ;  /* 0x0008400001b47983 */ /* 0x008ee20000300a00 */
[----:B--2---:R-:W-:Y:S01]  /*1e460*/  F2FP.SATFINITE.E5M2.F32.PACK_AB_MERGE_C R76, R77, R76, RZ ;  /* 0x0000004c4d4c723e */ /* 0x004fe200048060ff */
[----:B------:R-:W2:Y:S02]  /*1e470*/  LDCU UR23, c[0x0][0x398] ;  /* 0x00007300ff1777ac */ /* 0x000ea40008000800 */
[----:B------:R-:W-:Y:S02]  /*1e480*/  SHF.R.S32.HI R68, RZ, 0x8, R68 ;  /* 0x00000008ff447819 */ /* 0x000fe40000011444 */
[----:B------:R-:W-:Y:S04]  /*1e490*/  @P5 STG.E.U8 desc[UR24][R178.64], R76 ;  /* 0x0000004cb2005986 */ /* 0x000fe8000c101118 */
[----:B------:R0:W-:Y:S04]  /*1e4a0*/  @P3 STG.E.U8 desc[UR24][R78.64], R68 ;  /* 0x000000444e003986 */ /* 0x0001e8000c101118 */
[----:B0-----:R-:W2:Y:S01]  /*1e4b0*/  LDL.LU.64 R78, [R1+0xc48] ;  /* 0x000c4800014e7983 */ /* 0x001ea20000300a00 */
[C---:B------:R-:W-:Y:S01]  /*1e4c0*/  ISETP.LT.AND P4, PT, R3.reuse, UR20, !P4 ;  /* 0x0000001403007c0c */ /* 0x040fe2000e781270 */
[----:B------:R-:W-:Y:S01]  /*1e4d0*/  VIADD R68, R0, 0x8b ;  /* 0x0000008b00447836 */ /* 0x000fe20000000000 */
[----:B------:R-:W-:Y:S01]  /*1e4e0*/  PRMT R70, R76, 0x9910, RZ ;  /* 0x000099104c467816 */ /* 0x000fe200000000ff */
[----:B------:R-:W3:Y:S01]  /*1e4f0*/  LDL.LU R196, [R1+0x230] ;  /* 0x0002300001c47983 */ /* 0x000ee20000300800 */
[----:B-1----:R-:W-:Y:S01]  /*1e500*/  ISETP.LT.AND P5, PT, R2, UR18, !P6 ;  /* 0x0000001202007c0c */ /* 0x002fe2000f7a1270 */
[----:B------:R-:W0:Y:S01]  /*1e510*/  LDCU UR20, c[0x0][0x398] ;  /* 0x00007300ff1477ac */ /* 0x000e220008000800 */
[----:B------:R-:W-:Y:S01]  /*1e520*/  ISETP.GE.AND P3, PT, R68, UR26, PT ;  /* 0x0000001a44007c0c */ /* 0x000fe2000bf66270 */
[----:B------:R-:W3:Y:S01]  /*1e530*/  LDL.LU R197, [R1+0x234] ;  /* 0x0002340001c57983 */ /* 0x000ee20000300800 */
[----:B------:R-:W-:Y:S01]  /*1e540*/  SHF.R.S32.HI R68, RZ, 0x8, R70 ;  /* 0x00000008ff447819 */ /* 0x000fe20000011446 */
[----:B------:R-:W1:Y:S01]  /*1e550*/  LDCU UR18, c[0x0][0x398] ;  /* 0x00007300ff1277ac */ /* 0x000e620008000800 */
[----:B------:R-:W-:Y:S01]  /*1e560*/  F2FP.SATFINITE.E5M2.F32.PACK_AB_MERGE_C R69, R252, R175, RZ ;  /* 0x000000affc45723e */ /* 0x000fe200048060ff */
[----:B------:R-:W3:Y:S01]  /*1e570*/  LDL.LU.64 R178, [R1+0x830] ;  /* 0x0008300001b27983 */ /* 0x000ee20000300a00 */
[----:B------:R-:W-:Y:S01]  /*1e580*/  ISETP.LT.AND P6, PT, R3, UR14, !P6 ;  /* 0x0000000e03007c0c */ /* 0x000fe2000f7c1270 */
[----:B------:R-:W0:Y:S02]  /*1e590*/  LDCU UR26, c[0x0][0x398] ;  /* 0x00007300ff1a77ac */ /* 0x000e240008000800 */
[----:B-----5:R5:W-:Y:S01]  /*1e5a0*/  @P4 STG.E.U8 desc[UR24][R176.64], R68 ;  /* 0x00000044b0004986 */ /* 0x020be2000c101118 */
[----:B------:R-:W-:Y:S01]  /*1e5b0*/  PRMT R70, R69, 0x9910, RZ ;  /* 0x0000991045467816 */ /* 0x000fe200000000ff */
[----:B------:R-:W0:Y:S01]  /*1e5c0*/  LDCU UR14, c[0x0][0x39c] ;  /* 0x00007380ff0e77ac */ /* 0x000e220008000800 */
[----:B------:R-:W-:Y:S01]  /*1e5d0*/  ISETP.LT.AND P4, PT, R2, UR16, !P3 ;  /* 0x0000001002007c0c */ /* 0x000fe2000df81270 */
[----:B----4-:R4:W-:Y:S01]  /*1e5e0*/  @P5 STG.E.U8 desc[UR24][R182.64], R69 ;  /* 0x00000045b6005986 */ /* 0x0109e2000c101118 */
[----:B------:R-:W0:Y:S01]  /*1e5f0*/  LDCU UR16, c[0x0][0x398] ;  /* 0x00007300ff1077ac */ /* 0x000e220008000800 */
[----:B-----5:R-:W-:-:S02]  /*1e600*/  VIADD R68, R0, 0x8c ;  /* 0x0000008c00447836 */ /* 0x020fc40000000000 */
[----:B------:R-:W5:Y:S03]  /*1e610*/  LDL.LU.64 R176, [R1+0x828] ;  /* 0x0008280001b07983 */ /* 0x000f660000300a00 */
[----:B------:R-:W-:Y:S01]  /*1e620*/  ISETP.GE.AND P5, PT, R68, UR27, PT ;  /* 0x0000001b44007c0c */ /* 0x000fe2000bfa6270 */
[----:B------:R-:W-:Y:S01]  /*1e630*/  IMAD.MOV.U32 R68, RZ, RZ, R70 ;  /* 0x000000ffff447224 */ /* 0x000fe200078e0046 */
[----:B----4-:R-:W4:Y:S01]  /*1e640*/  LDL.LU.64 R182, [R1+0x820] ;  /* 0x0008200001b67983 */ /* 0x010f220000300a00 */
[----:B--2---:R-:W-:Y:S01]  /*1e650*/  F2FP.SATFINITE.E5M2.F32.PACK_AB_MERGE_C R78, R79, R78, RZ ;  /* 0x0000004e4f4e723e */ /* 0x004fe200048060ff */
[----:B------:R-:W2:Y:S02]  /*1e660*/  LDCU UR27, c[0x0][0x398] ;  /* 0x00007300ff1b77ac */ /* 0x000ea40008000800 */
[----:B------:R-:W-:Y:S02]  /*1e670*/  SHF.R.S32.HI R68, RZ, 0x8, R68 ;  /* 0x00000008ff447819 */ /* 0x000fe40000011444 */
[----:B---3--:R-:W-:Y:S04]  /*1e680*/  @P6 STG.E.U8 desc[UR24][R180.64], R78 ;  /* 0x0000004eb4006986 */ /* 0x008fe8000c101118 */
[----:B------:R3:W-:Y:S04]  /*1e690*/  @P4 STG.E.U8 desc[UR24][R80.64], R68 ;  /* 0x0000004450004986 */ /* 0x0007e8000c101118 */
[----:B---3--:R-:W3:Y:S01]  /*1e6a0*/  LDL.LU.64 R80, [R1+0xc40] ;  /* 0x000c400001507983 */ /* 0x008ee20000300a00 */
[----:B0-----:R-:W-:Y:S01]  /*1e6b0*/  ISETP.LT.AND P3, PT, R3, UR20, !P3 ;  /* 0x0000001403007c0c */ /* 0x001fe2000df61270 */
[----:B------:R-:W-:Y:S01]  /*1e6c0*/  VIADD R68, R0, 0x8d ;  /* 0x0000008d00447836 */ /* 0x000fe20000000000 */
[----:B------:R-:W-:Y:S01]  /*1e6d0*/  PRMT R70, R78, 0x9910, RZ ;  /* 0x000099104e467816 */ /* 0x000fe200000000ff */
[----:B------:R-:W2:Y:S01]  /*1e6e0*/  LDL.LU R175, [R1+0x238] ;  /* 0x0002380001af7983 */ /* 0x000ea20000300800 */
[----:B-1----:R-:W-:Y:S01]  /*1e6f0*/  ISETP.LT.AND P6, PT, R2, UR18, !P5 ;  /* 0x0000001202007c0c */ /* 0x002fe2000efc1270 */
[----:B------:R-:W0:Y:S01]  /*1e700*/  LDCU UR20, c[0x0][0x398] ;  /* 0x00007300ff1477ac */ /* 0x000e220008000800 */
[----:B------:R-:W-:Y:S01]  /*1e710*/  ISETP.GE.AND P4, PT, R68, UR28, PT ;  /* 0x0000001c44007c0c */ /* 0x000fe2000bf86270 */
[----:B------:R-:W2:Y:S01]  /*1e720*/  LDL.LU R252, [R1+0x23c] ;  /* 0x00023c0001fc7983 */ /* 0x000ea20000300800 */
[----:B------:R-:W-:Y:S01]  /*1e730*/  SHF.R.S32.HI R68, RZ, 0x8, R70 ;  /* 0x00000008ff447819 */ /* 0x000fe20000011446 */
[----:B------:R-:W1:Y:S01]  /*1e740*/  LDCU UR18, c[0x0][0x398] ;  /* 0x00007300ff1277ac */ /* 0x000e620008000800 */
[----:B------:R-:W-:Y:S01]  /*1e750*/  F2FP.SATFINITE.E5M2.F32.PACK_AB_MERGE_C R69, R197, R196, RZ ;  /* 0x000000c4c545723e */ /* 0x000fe200048060ff */
[----:B------:R-:W2:Y:S01]  /*1e760*/  LDL.LU.64 R180, [R1+0x810] ;  /* 0x0008100001b47983 */ /* 0x000ea20000300a00 */
[----:B------:R-:W-:Y:S01]  /*1e770*/  ISETP.LT.AND P5, PT, R3, UR22, !P5 ;  /* 0x0000001603007c0c */ /* 0x000fe2000efa1270 */
[----:B------:R-:W0:Y:S02]  /*1e780*/  LDCU UR22, c[0x0][0x398] ;  /* 0x00007300ff1677ac */ /* 0x000e240008000800 */
[----:B------:R1:W-:Y:S01]  /*1e790*/  @P3 STG.E.U8 desc[UR24][R178.64], R68 ;  /* 0x00000044b2003986 */ /* 0x0003e2000c101118 */
[----:B------:R-:W-:Y:S01]  /*1e7a0*/  PRMT R70, R69, 0x9910, RZ ;  /* 0x0000991045467816 */ /* 0x000fe200000000ff */
[----:B------:R-:W0:Y:S01]  /*1e7b0*/  LDCU UR28, c[0x0][0x398] ;  /* 0x00007300ff1c77ac */ /* 0x000e220008000800 */
[----:B------:R-:W-:Y:S01]  /*1e7c0*/  ISETP.LT.AND P3, PT, R2, UR16, !P4 ;  /* 0x0000001002007c0c */ /* 0x000fe2000e761270 */
[----:B-----5:R5:W-:Y:S01]  /*1e7d0*/  @P6 STG.E.U8 desc[UR24][R176.64], R69 ;  /* 0x00000045b0006986 */ /* 0x020be2000c101118 */
[----:B------:R-:W0:Y:S01]  /*1e7e0*/  LDCU UR16, c[0x0][0x39c] ;  /* 0x00007380ff1077ac */ /* 0x000e220008000800 */
[----:B-1----:R-:W-:-:S02]  /*1e7f0*/  VIADD R68, R0, 0x8e ;  /* 0x0000008e00447836 */ /* 0x002fc40000000000 */
[----:B------:R-:W2:Y:S03]  /*1e800*/  LDL.LU.64 R178, [R1+0x808] ;  /* 0x0008080001b27983 */ /* 0x000ea60000300a00 */
[----:B------:R-:W-:Y:S01]  /*1e810*/  ISETP.GE.AND P6, PT, R68, UR29, PT ;  /* 0x0000001d44007c0c */ /* 0x000fe2000bfc6270 */
[----:B------:R-:W-:Y:S01]  /*1e820*/  IMAD.MOV.U32 R68, RZ, RZ, R70 ;  /* 0x000000ffff447224 */ /* 0x000fe200078e0046 */
[----:B-----5:R-:W5:Y:S01]  /*1e830*/  LDL.LU.64 R176, [R1+0x800] ;  /* 0x0008000001b07983 */ /* 0x020f620000300a00 */
[----:B---3--:R-:W-:Y:S01]  /*1e840*/  F2FP.SATFINITE.E5M2.F32.PACK_AB_MERGE_C R80, R81, R80, RZ ;  /* 0x000000505150723e */ /* 0x008fe200048060ff */
[----:B------:R-:W1:Y:S02]  /*1e850*/  LDCU UR29, c[0x0][0x398] ;  /* 0x00007300ff1d77ac */ /* 0x000e640008000800 */
[----:B------:R-:W-:Y:S02]  /*1e860*/  SHF.R.S32.HI R68, RZ, 0x8, R68 ;  /* 0x00000008ff447819 */ /* 0x000fe40000011444 */
[----:B----4-:R-:W-:Y:S04]  /*1e870*/  @P5 STG.E.U8 desc[UR24][R182.64], R80 ;  /* 0x00000050b6005986 */ /* 0x010fe8000c101118 */
[----:B------:R3:W-:Y:S04]  /*1e880*/  @P3 STG.E.U8 desc[UR24][R82.64], R68 ;  /* 0x0000004452003986 */ /* 0x0007e8000c101118 */
[----:B---3--:R-:W3:Y:S01]  /*1e890*/  LDL.LU.64 R82, [R1+0xc38] ;  /* 0x000c380001527983 */ /* 0x008ee20000300a00 */
[C---:B0-----:R-:W-:Y:S01]  /*1e8a0*/  ISETP.LT.AND P4, PT, R3.reuse, UR20, !P4 ;  /* 0x0000001403007c0c */ /* 0x041fe2000e781270 */
[----:B------:R-:W-:Y:S01]  /*1e8b0*/  VIADD R68, R0, 0x8f ;  /* 0x0000008f00447836 */ /* 0x000fe20000000000 */
[----:B------:R-:W-:Y:S01]  /*1e8c0*/  PRMT R70, R80, 0x9910, RZ ;  /* 0x0000991050467816 */ /* 0x000fe200000000ff */
[----:B------:R-:W4:Y:S01]  /*1e8d0*/  LDL.LU R196, [R1+0x240] ;  /* 0x0002400001c47983 */ /* 0x000f220000300800 */
[----:B------:R-:W-:Y:S01]  /*1e8e0*/  ISETP.LT.AND P5, PT, R2, UR18, !P6 ;  /* 0x0000001202007c0c */ /* 0x000fe2000f7a1270 */
[----:B------:R-:W0:Y:S01]  /*1e8f0*/  LDCU UR20, c[0x0][0x398] ;  /* 0x00007300ff1477ac */ /* 0x000e220008000800 */
[----:B------:R-:W-:Y:S01]  /*1e900*/  ISETP.GE.AND P3, PT, R68, UR30, PT ;  /* 0x0000001e44007c0c */ /* 0x000fe2000bf66270 */
[----:B------:R-:W4:Y:S01]  /*1e910*/  LDL.LU R197, [R1+0x244] ;  /* 0x0002440001c57983 */ /* 0x000f220000300800 */
[----:B------:R-:W-:Y:S01]  /*1e920*/  SHF.R.S32.HI R68, RZ, 0x8, R70 ;  /* 0x00000008ff447819 */ /* 0x000fe20000011446 */
[----:B------:R-:W0:Y:S01]  /*1e930*/  LDCU UR30, c[0x0][0x398] ;  /* 0x00007300ff1e77ac */ /* 0x000e220008000800 */
[----:B--2---:R-:W-:Y:S01]  /*1e940*/  F2FP.SATFINITE.E5M2.F32.PACK_AB_MERGE_C R69, R252, R175, RZ ;  /* 0x000000affc45723e */ /* 0x004fe200048060ff */
[----:B------:R-:W2:Y:S01]  /*1e950*/  LDL.LU.64 R182, [R1+0x7f0] ;  /* 0x0007f00001b67983 */ /* 0x000ea20000300a00 */
[----:B------:R-:W-:Y:S01]  /*1e960*/  ISETP.LT.AND P6, PT, R3, UR22, !P6 ;  /* 0x0000001603007c0c */ /* 0x000fe2000f7c1270 */
[----:B------:R-:W0:Y:S02]  /*1e970*/  LDCU UR22, c[0x0][0x398] ;  /* 0x00007300ff1677ac */ /* 0x000e240008000800 */
[----:B------:R1:W-:Y:S01]  /*1e980*/  @P4 STG.E.U8 desc[UR24][R180.64], R68 ;  /* 0x00000044b4004986 */ /* 0x0003e2000c101118 */
[----:B------:R-:W-:Y:S01]  /*1e990*/  PRMT R70, R69, 0x9910, RZ ;  /* 0x0000991045467816 */ /* 0x000fe200000000ff */
[----:B------:R-:W0:Y:S01]  /*1e9a0*/  LDCU UR18, c[0x0][0x39c] ;  /* 0x00007380ff1277ac */ /* 0x000e220008000800 */
[----:B------:R-:W-:Y:S01]  /*1e9b0*/  ISETP.LT.AND P4, PT, R2, UR23, !P3 ;  /* 0x0000001702007c0c */ /* 0x000fe2000df81270 */
[----:B------:R5:W-:Y:S01]  /*1e9c0*/  @P5 STG.E.U8 desc[UR24][R178.64], R69 ;  /* 0x00000045b2005986 */ /* 0x000be2000c101118 */
        /* <DEDUP_REMOVED lines=9> */
[----:B------:R-:W-:Y:S04]  /*1ea60*/  @P6 STG.E.U8 desc[UR24][R176.64], R82 ;  /* 0x00000052b0006986 */ /* 0x000fe8000c101118 */
[----:B------:R3:W-:Y:S04]  /*1ea70*/  @P4 STG.E.U8 desc[UR24][R84.64], R68 ;  /* 0x0000004454004986 */ /* 0x0007e8000c101118 */
[----:B---3--:R-:W3:Y:S01]  /*1ea80*/  LDL.LU.64 R84, [R1+0xc30] ;  /* 0x000c300001547983 */ /* 0x008ee20000300a00 */
[----:B0-----:R-:W-:Y:S01]  /*1ea90*/  ISETP.LT.AND P3, PT, R3, UR20, !P3 ;  /* 0x0000001403007c0c */ /* 0x001fe2000df61270 */
[----:B------:R-:W-:Y:S01]  /*1eaa0*/  VIADD R68, R0, 0x91 ;  /* 0x0000009100447836 */ /* 0x000fe20000000000 */
[----:B------:R-:W-:Y:S01]  /*1eab0*/  PRMT R70, R82, 0x9910, RZ ;  /* 0x0000991052467816 */ /* 0x000fe200000000ff */
[----:B------:R-:W5:Y:S01]  /*1eac0*/  LDL.LU R175, [R1+0x248] ;  /* 0x0002480001af7983 */ /* 0x000f620000300800 */
[----:B------:R-:W-:Y:S01]  /*1ead0*/  ISETP.LT.AND P6, PT, R2, UR26, !P5 ;  /* 0x0000001a02007c0c */ /* 0x000fe2000efc1270 */
[----:B------:R-:W0:Y:S01]  /*1eae0*/  LDCU UR26, c[0x0][0x398] ;  /* 0x00007300ff1a77ac */ /* 0x000e220008000800 */
[----:B------:R-:W-:Y:S01]  /*1eaf0*/  ISETP.GE.AND P4, PT, R68, UR32, PT ;  /* 0x0000002044007c0c */ /* 0x000fe2000bf86270 */
[----:B------:R-:W5:Y:S01]  /*1eb00*/  LDL.LU R252, [R1+0x24c] ;  /* 0x00024c0001fc7983 */ /* 0x000f620000300800 */
[----:B------:R-:W-:Y:S01]  /*1eb10*/  SHF.R.S32.HI R68, RZ, 0x8, R70 ;  /* 0x00000008ff447819 */ /* 0x000fe20000011446 */
[----:B------:R-:W0:Y:S01]  /*1eb20*/  LDCU UR32, c[0x0][0x398] ;  /* 0x00007300ff2077ac */ /* 0x000e220008000800 */
[----:B----4-:R-:W-:Y:S01]  /*1eb30*/  F2FP.SATFINITE.E5M2.F32.PACK_AB_MERGE_C R69, R197, R196, RZ ;  /* 0x000000c4c545723e */ /* 0x010fe200048060ff */
[----:B------:R-:W4:Y:S01]  /*1eb40*/  LDL.LU.64 R176, [R1+0x7d0] ;  /* 0x0007d00001b07983 */ /* 0x000f220000300a00 */
[----:B------:R-:W-:Y:S01]  /*1eb50*/  ISETP.LT.AND P5, PT, R3, UR22, !P5 ;  /* 0x0000001603007c0c */ /* 0x000fe2000efa1270 */
[----:B------:R-:W0:Y:S02]  /*1eb60*/  LDCU UR22, c[0x0][0x398] ;  /* 0x00007300ff1677ac */ /* 0x000e240008000800 */
[----:B--2---:R2:W-:Y:S01]  /*1eb70*/  @P3 STG.E.U8 desc[UR24][R182.64], R68 ;  /* 0x00000044b6003986 */ /* 0x0045e2000c101118 */
[----:B------:R-:W-:Y:S01]  /*1eb80*/  PRMT R70, R69, 0x9910, RZ ;  /* 0x0000991045467816 */ /* 0x000fe200000000ff */
[----:B------:R-:W0:Y:S01]  /*1eb90*/  LDCU UR20, c[0x0][0x39c] ;  /* 0x00007380ff1477ac */ /* 0x000e220008000800 */
[----:B------:R-:W-:Y:S01]  /*1eba0*/  ISETP.LT.AND P3, PT, R2, UR23, !P4 ;  /* 0x0000001702007c0c */ /* 0x000fe2000e761270 */
[----:B------:R1:W-:Y:S01]  /*1ebb0*/  @P6 STG.E.U8 desc[UR24][R180.64], R69 ;  /* 0x00000045b4006986 */ /* 0x0003e2000c101118 */
[----:B--2---:R-:W-:-:S03]  /*1ebc0*/  VIADD R68, R0, 0x92 ;  /* 0x0000009200447836 */ /* 0x004fc60000000000 */
[----:B------:R-:W2:Y:S01]  /*1ebd0*/  LDL.LU.64 R182, [R1+0x7c8] ;  /* 0x0007c80001b67983 */ /* 0x000ea20000300a00 */
[----:B------:R-:W0:Y:S01]  /*1ebe0*/  LDCU UR23, c[0x0][0x398] ;  /* 0x00007300ff1777ac */ /* 0x000e220008000800 */
[----:B------:R-:W-:Y:S01]  /*1ebf0*/  ISETP.GE.AND P6, PT, R68, UR33, PT ;  /* 0x0000002144007c0c */ /* 0x000fe2000bfc6270 */
[----:B------:R-:W-:Y:S01]  /*1ec00*/  IMAD.MOV.U32 R68, RZ, RZ, R70 ;  /* 0x000000ffff447224 */ /* 0x000fe200078e0046 */
[----:B-1----:R-:W2:Y:S01]  /*1ec10*/  LDL.LU.64 R180, [R1+0x7c0] ;  /* 0x0007c00001b47983 */ /* 0x002ea20000300a00 */
[----:B---3--:R-:W-:Y:S01]  /*1ec20*/  F2FP.SATFINITE.E5M2.F32.PACK_AB_MERGE_C R84, R85, R84, RZ ;  /* 0x000000545554723e */ /* 0x008fe200048060ff */
[----:B------:R-:W1:Y:S02]  /*1ec30*/  LDCU UR33, c[0x0][0x398] ;  /* 0x00007300ff2177ac */ /* 0x000e640008000800 */
[----:B------:R-:W-:Y:S02]  /*1ec40*/  SHF.R.S32.HI R68, RZ, 0x8, R68 ;  /* 0x00000008ff447819 */ /* 0x000fe40000011444 */
[----:B-----5:R-:W-:Y:S04]  /*1ec50*/  @P5 STG.E.U8 desc[UR24][R178.64], R84 ;  /* 0x00000054b2005986 */ /* 0x020fe8000c101118 */
[----:B------:R3:W-:Y:S04]  /*1ec60*/  @P3 STG.E.U8 desc[UR24][R86.64], R68 ;  /* 0x0000004456003986 */ /* 0x0007e8000c101118 */
[----:B---3--:R-:W3:Y:S01]  /*1ec70*/  LDL.LU.64 R86, [R1+0xc28] ;  /* 0x000c280001567983 */ /* 0x008ee20000300a00 */
[C---:B------:R-:W-:Y:S01]  /*1ec80*/  ISETP.LT.AND P4, PT, R3.reuse, UR27, !P4 ;  /* 0x0000001b03007c0c */ /* 0x040fe2000e781270 */
[----:B------:R-:W-:Y:S01]  /*1ec90*/  VIADD R68, R0, 0x93 ;  /* 0x0000009300447836 */ /* 0x000fe20000000000 */
[----:B------:R-:W-:Y:S01]  /*1eca0*/  PRMT R70, R84, 0x9910, RZ ;  /* 0x0000991054467816 */ /* 0x000fe200000000ff */
[----:B------:R-:W5:Y:S01]  /*1ecb0*/  LDL.LU R196, [R1+0x250] ;  /* 0x0002500001c47983 */ /* 0x000f620000300800 */
[----:B0-----:R-:W-:Y:S01]  /*1ecc0*/  ISETP.LT.AND P5, PT, R2, UR26, !P6 ;  /* 0x0000001a02007c0c */ /* 0x001fe2000f7a1270 */
[----:B------:R-:W0:Y:S01]  /*1ecd0*/  LDCU UR27, c[0x0][0x398] ;  /* 0x00007300ff1b77ac */ /* 0x000e220008000800 */
[----:B------:R-:W-:Y:S01]  /*1ece0*/  ISETP.GE.AND P3, PT, R68, UR34, PT ;  /* 0x0000002244007c0c */ /* 0x000fe2000bf66270 */
[----:B------:R-:W5:Y:S01]  /*1ecf0*/  LDL.LU R197, [R1+0x254] ;  /* 0x0002540001c57983 */ /* 0x000f620000300800 */
[----:B------:R-:W-:Y:S01]  /*1ed00*/  SHF.R.S32.HI R68, RZ, 0x8, R70 ;  /* 0x00000008ff447819 */ /* 0x000fe20000011446 */
[----:B------:R-:W0:Y:S01]  /*1ed10*/  LDCU UR26, c[0x0][0x398] ;  /* 0x00007300ff1a77ac */ /* 0x000e220008000800 */
[----:B------:R-:W-:Y:S01]  /*1ed20*/  F2FP.SATFINITE.E5M2.F32.PACK_AB_MERGE_C R69, R252, R175, RZ ;  /* 0x000000affc45723e */ /* 0x000fe200048060ff */
[----:B------:R-:W5:Y:S01]  /*1ed30*/  LDL.LU.64 R178, [R1+0x7b0] ;  /* 0x0007b00001b27983 */ /* 0x000f620000300a00 */
[----:B------:R-:W-:Y:S01]  /*1ed40*/  ISETP.LT.AND P6, PT, R3, UR22, !P6 ;  /* 0x0000001603007c0c */ /* 0x000fe2000f7c1270 */
[----:B------:R-:W0:Y:S02]  /*1ed50*/  LDCU UR34, c[0x0][0x398] ;  /* 0x00007300ff2277ac */ /* 0x000e240008000800 */
[----:B----4-:R4:W-:Y:S01]  /*1ed60*/  @P4 STG.E.U8 desc[UR24][R176.64], R68 ;  /* 0x00000044b0004986 */ /* 0x0109e2000c101118 */
[----:B------:R-:W-:Y:S01]  /*1ed70*/  PRMT R70, R69, 0x9910, RZ ;  /* 0x0000991045467816 */ /* 0x000fe200000000ff */
[----:B------:R-:W0:Y:S01]  /*1ed80*/  LDCU UR22, c[0x0][0x39c] ;  /* 0x00007380ff1677ac */ /* 0x000e220008000800 */
[----:B------:R-:W-:Y:S01]  /*1ed90*/  ISETP.LT.AND P4, PT, R2, UR23, !P3 ;  /* 0x0000001702007c0c */ /* 0x000fe2000df81270 */
[----:B--2---:R2:W-:Y:S01]  /*1eda0*/  @P5 STG.E.U8 desc[UR24][R182.64], R69 ;  /* 0x00000045b6005986 */ /* 0x0045e2000c101118 */
[----:B------:R-:W0:Y:S01]  /*1edb0*/  LDCU UR23, c[0x0][0x398] ;  /* 0x00007300ff1777ac */ /* 0x000e220008000800 */
[----:B----4-:R-:W-:-:S02]  /*1edc0*/  VIADD R68, R0, 0x94 ;  /* 0x0000009400447836 */ /* 0x010fc40000000000 */
[----:B------:R-:W4:Y:S03]  /*1edd0*/  LDL.LU.64 R176, [R1+0x7a8] ;  /* 0x0007a80001b07983 */ /* 0x000f260000300a00 */
[----:B------:R-:W-:Y:S01]  /*1ede0*/  ISETP.GE.AND P5, PT, R68, UR35, PT ;  /* 0x0000002344007c0c */ /* 0x000fe2000bfa6270 */
[----:B------:R-:W-:Y:S01]  /*1edf0*/  IMAD.MOV.U32 R68, RZ, RZ, R70 ;  /* 0x000000ffff447224 */ /* 0x000fe200078e0046 */
[----:B--2---:R-:W2:Y:S01]  /*1ee00*/  LDL.LU.64 R182, [R1+0x7a0] ;  /* 0x0007a00001b67983 */ /* 0x004ea20000300a00 */
[----:B---3--:R-:W-:Y:S01]  /*1ee10*/  F2FP.SATFINITE.E5M2.F32.PACK_AB_MERGE_C R86, R87, R86, RZ ;  /* 0x000000565756723e */ /* 0x008fe200048060ff */
[----:B------:R-:W3:Y:S02]  /*1ee20*/  LDCU UR35, c[0x0][0x398] ;  /* 0x00007300ff2377ac */ /* 0x000ee40008000800 */
[----:B------:R-:W-:Y:S02]  /*1ee30*/  SHF.R.S32.HI R68, RZ, 0x8, R68 ;  /* 0x00000008ff447819 */ /* 0x000fe40000011444 */
[----:B------:R-:W-:Y:S04]  /*1ee40*/  @P6 STG.E.U8 desc[UR24][R180.64], R86 ;  /* 0x00000056b4006986 */ /* 0x000fe8000c101118 */
[----:B------:R0:W-:Y:S04]  /*1ee50*/  @P4 STG.E.U8 desc[UR24][R88.64], R68 ;  /* 0x0000004458004986 */ /* 0x0001e8000c101118 */
[----:B0-----:R-:W2:Y:S01]  /*1ee60*/  LDL.LU.64 R88, [R1+0xc20] ;  /* 0x000c200001587983 */ /* 0x001ea20000300a00 */
[----:B------:R-:W-:Y:S01]  /*1ee70*/  ISETP.LT.AND P3, PT, R3, UR27, !P3 ;  /* 0x0000001b03007c0c */ /* 0x000fe2000df61270 */
        /* <DEDUP_REMOVED lines=14> */
[----:B------:R-:W-:Y:S01]  /*1ef60*/  PRMT R70, R69, 0x9910, RZ ;  /* 0x0000991045467816 */ /* 0x000fe200000000ff */
[----:B------:R-:W0:Y:S01]  /*1ef70*/  LDCU UR36, c[0x0][0x398] ;  /* 0x00007300ff2477ac */ /* 0x000e220008000800 */
[----:B------:R-:W-:Y:S01]  /*1ef80*/  ISETP.LT.AND P3, PT, R2, UR23, !P4 ;  /* 0x0000001702007c0c */ /* 0x000fe2000e761270 */
[----:B----4-:R4:W-:Y:S01]  /*1ef90*/  @P6 STG.E.U8 desc[UR24][R176.64], R69 ;  /* 0x00000045b0006986 */ /* 0x0109e2000c101118 */
[----:B------:R-:W0:Y:S01]  /*1efa0*/  LDCU UR23, c[0x0][0x39c] ;  /* 0x00007380ff1777ac */ /* 0x000e220008000800 */
[----:B-1----:R-:W-:-:S02]  /*1efb0*/  VIADD R68, R0, 0x96 ;  /* 0x0000009600447836 */ /* 0x002fc40000000000 */
[----:B------:R-:W3:Y:S03]  /*1efc0*/  LDL.LU.64 R178, [R1+0x788] ;  /* 0x0007880001b27983 */ /* 0x000ee60000300a00 */
[----:B------:R-:W-:Y:S01]  /*1efd0*/  ISETP.GE.AND P6, PT, R68, UR37, PT ;  /* 0x0000002544007c0c */ /* 0x000fe2000bfc6270 */
[----:B------:R-:W-:Y:S01]  /*1efe0*/  IMAD.MOV.U32 R68, RZ, RZ, R70 ;  /* 0x000000ffff447224 */ /* 0x000fe200078e0046 */
[----:B----4-:R-:W4:Y:S01]  /*1eff0*/  LDL.LU.64 R176, [R1+0x780] ;  /* 0x0007800001b07983 */ /* 0x010f220000300a00 */
[----:B--2---:R-:W-:Y:S01]  /*1f000*/  F2FP.SATFINITE.E5M2.F32.PACK_AB_MERGE_C R88, R89, R88, RZ ;  /* 0x000000585958723e */ /* 0x004fe200048060ff */
[----:B------:R-:W1:Y:S02]  /*1f010*/  LDCU UR37, c[0x0][0x398] ;  /* 0x00007300ff2577ac */ /* 0x000e640008000800 */
[----:B------:R-:W-:Y:S02]  /*1f020*/  SHF.R.S32.HI R68, RZ, 0x8, R68 ;  /* 0x00000008ff447819 */ /* 0x000fe40000011444 */
[----:B------:R-:W-:Y:S04]  /*1f030*/  @P5 STG.E.U8 desc[UR24][R182.64], R88 ;  /* 0x00000058b6005986 */ /* 0x000fe8000c101118 */
[----:B------:R2:W-:Y:S04]  /*1f040*/  @P3 STG.E.U8 desc[UR24][R90.64], R68 ;  /* 0x000000445a003986 */ /* 0x0005e8000c101118 */
[----:B--2---:R-:W2:Y:S01]  /*1f050*/  LDL.LU.64 R90, [R1+0xc18] ;  /* 0x000c1800015a7983 */ /* 0x004ea20000300a00 */
        /* <DEDUP_REMOVED lines=10> */
[----:B---3--:R-:W-:Y:S01]  /*1f100*/  F2FP.SATFINITE.E5M2.F32.PACK_AB_MERGE_C R69, R252, R175, RZ ;  /* 0x000000affc45723e */ /* 0x008fe200048060ff */
[----:B------:R-:W3:Y:S01]  /*1f110*/  LDL.LU.64 R182, [R1+0x770] ;  /* 0x0007700001b67983 */ /* 0x000ee20000300a00 */
[----:B------:R-:W-:Y:S01]  /*1f120*/  ISETP.LT.AND P6, PT, R3, UR28, !P6 ;  /* 0x0000001c03007c0c */ /* 0x000fe2000f7c1270 */
[----:B------:R-:W0:Y:S02]  /*1f130*/  LDCU UR28, c[0x0][0x398] ;  /* 0x00007300ff1c77ac */ /* 0x000e240008000800 */
[----:B-----5:R5:W-:Y:S01]  /*1f140*/  @P4 STG.E.U8 desc[UR24][R180.64], R68 ;  /* 0x00000044b4004986 */ /* 0x020be2000c101118 */
[----:B------:R-:W-:Y:S01]  /*1f150*/  PRMT R70, R69, 0x9910, RZ ;  /* 0x0000991045467816 */ /* 0x000fe200000000ff */
[----:B------:R-:W0:Y:S01]  /*1f160*/  LDCU UR26, c[0x0][0x39c] ;  /* 0x00007380ff1a77ac */ /* 0x000e220008000800 */
[----:B------:R-:W-:Y:S01]  /*1f170*/  ISETP.LT.AND P4, PT, R2, UR29, !P3 ;  /* 0x0000001d02007c0c */ /* 0x000fe2000df81270 */
[----:B------:R1:W-:Y:S01]  /*1f180*/  @P5 STG.E.U8 desc[UR24][R178.64], R69 ;  /* 0x00000045b2005986 */ /* 0x0003e2000c101118 */
[----:B------:R-:W0:Y:S01]  /*1f190*/  LDCU UR29, c[0x0][0x398] ;  /* 0x00007300ff1d77ac */ /* 0x000e220008000800 */
[----:B-----5:R-:W-:-:S02]  /*1f1a0*/  VIADD R68, R0, 0x98 ;  /* 0x0000009800447836 */ /* 0x020fc40000000000 */
[----:B------:R-:W5:Y:S03]  /*1f1b0*/  LDL.LU.64 R180, [R1+0x768] ;  /* 0x0007680001b47983 */ /* 0x000f660000300a00 */
[----:B------:R-:W-:Y:S01]  /*1f1c0*/  ISETP.GE.AND P5, PT, R68, UR39, PT ;  /* 0x0000002744007c0c */ /* 0x000fe2000bfa6270 */
[----:B------:R-:W-:Y:S01]  /*1f1d0*/  IMAD.MOV.U32 R68, RZ, RZ, R70 ;  /* 0x000000ffff447224 */ /* 0x000fe200078e0046 */
[----:B-1----:R-:W3:Y:S01]  /*1f1e0*/  LDL.LU.64 R178, [R1+0x760] ;  /* 0x0007600001b27983 */ /* 0x002ee20000300a00 */
[----:B--2---:R-:W-:Y:S01]  /*1f1f0*/  F2FP.SATFINITE.E5M2.F32.PACK_AB_MERGE_C R90, R91, R90, RZ ;  /* 0x0000005a5b5a723e */ /* 0x004fe200048060ff */
[----:B------:R-:W1:Y:S02]  /*1f200*/  LDCU UR39, c[0x0][0x398] ;  /* 0x00007300ff2777ac */ /* 0x000e640008000800 */
[----:B------:R-:W-:Y:S02]  /*1f210*/  SHF.R.S32.HI R68, RZ, 0x8, R68 ;  /* 0x00000008ff447819 */ /* 0x000fe40000011444 */
[----:B----4-:R-:W-:Y:S04]  /*1f220*/  @P6 STG.E.U8 desc[UR24][R176.64], R90 ;  /* 0x0000005ab0006986 */ /* 0x010fe8000c101118 */
[----:B------:R2:W-:Y:S04]  /*1f230*/  @P4 STG.E.U8 desc[UR24][R92.64], R68 ;  /* 0x000000445c004986 */ /* 0x0005e8000c101118 */
[----:B--2---:R-:W2:Y:S01]  /*1f240*/  LDL.LU.64 R92, [R1+0xc10] ;  /* 0x000c1000015c7983 */ /* 0x004ea20000300a00 */
[----:B0-----:R-:W-:Y:S01]  /*1f250*/  ISETP.LT.AND P3, PT, R3, UR27, !P3 ;  /* 0x0000001b03007c0c */ /* 0x001fe2000df61270 */
        /* <DEDUP_REMOVED lines=9> */
[----:B------:R-:W-:Y:S01]  /*1f2f0*/  F2FP.SATFINITE.E5M2.F32.PACK_AB_MERGE_C R69, R197, R196, RZ ;  /* 0x000000c4c545723e */ /* 0x000fe200048060ff */
[----:B------:R-:W4:Y:S01]  /*1f300*/  LDL.LU.64 R176, [R1+0x750] ;  /* 0x0007500001b07983 */ /* 0x000f220000300a00 */
[----:B------:R-:W-:Y:S01]  /*1f310*/  ISETP.LT.AND P5, PT, R3, UR28, !P5 ;  /* 0x0000001c03007c0c */ /* 0x000fe2000efa1270 */
[----:B------:R-:W0:Y:S02]  /*1f320*/  LDCU UR28, c[0x0][0x398] ;  /* 0x00007300ff1c77ac */ /* 0x000e240008000800 */
[----:B---3--:R3:W-:Y:S01]  /*1f330*/  @P3 STG.E.U8 desc[UR24][R182.64], R68 ;  /* 0x00000044b6003986 */ /* 0x0087e2000c101118 */
[----:B------:R-:W-:Y:S01]  /*1f340*/  PRMT R70, R69, 0x9910, RZ ;  /* 0x0000991045467816 */ /* 0x000fe200000000ff */
[----:B------:R-:W0:Y:S01]  /*1f350*/  LDCU UR27, c[0x0][0x39c] ;  /* 0x00007380ff1b77ac */ /* 0x000e220008000800 */
[----:B------:R-:W-:Y:S01]  /*1f360*/  ISETP.LT.AND P3, PT, R2, UR29, !P4 ;  /* 0x0000001d02007c0c */ /* 0x000fe2000e761270 */
[----:B-----5:R5:W-:Y:S01]  /*1f370*/  @P6 STG.E.U8 desc[UR24][R180.64], R69 ;  /* 0x00000045b4006986 */ /* 0x020be2000c101118 */
[----:B---3--:R-:W-:-:S03]  /*1f380*/  VIADD R68, R0, 0x9a ;  /* 0x0000009a00447836 */ /* 0x008fc60000000000 */
[----:B------:R-:W3:Y:S01]  /*1f390*/  LDL.LU.64 R182, [R1+0x748] ;  /* 0x0007480001b67983 */ /* 0x000ee20000300a00 */
[----:B------:R-:W0:Y:S01]  /*1f3a0*/  LDCU UR29, c[0x0][0x398] ;  /* 0x00007300ff1d77ac */ /* 0x000e220008000800 */
[----:B------:R-:W-:Y:S01]  /*1f3b0*/  ISETP.GE.AND P6, PT, R68, UR41, PT ;  /* 0x0000002944007c0c */ /* 0x000fe2000bfc6270 */
[----:B------:R-:W-:Y:S01]  /*1f3c0*/  IMAD.MOV.U32 R68, RZ, RZ, R70 ;  /* 0x000000ffff447224 */ /* 0x000fe200078e0046 */
[----:B-----5:R-:W5:Y:S01]  /*1f3d0*/  LDL.LU.64 R180, [R1+0x740] ;  /* 0x0007400001b47983 */ /* 0x020f620000300a00 */
        /* <DEDUP_REMOVED lines=20> */
[----:B------:R1:W-:Y:S01]  /*1f520*/  @P4 STG.E.U8 desc[UR24][R176.64], R68 ;  /* 0x00000044b0004986 */ /* 0x0003e2000c101118 */
[----:B------:R-:W-:Y:S01]  /*1f530*/  PRMT R70, R69, 0x9910, RZ ;  /* 0x0000991045467816 */ /* 0x000fe200000000ff */
[----:B------:R-:W0:Y:S01]  /*1f540*/  LDCU UR28, c[0x0][0x39c] ;  /* 0x00007380ff1c77ac */ /* 0x000e220008000800 */
[----:B------:R-:W-:Y:S01]  /*1f550*/  ISETP.LT.AND P4, PT, R2, UR29, !P3 ;  /* 0x0000001d02007c0c */ /* 0x000fe2000df81270 */
[----:B---3--:R3:W-:Y:S01]  /*1f560*/  @P5 STG.E.U8 desc[UR24][R182.64], R69 ;  /* 0x00000045b6005986 */ /* 0x0087e2000c101118 */
[----:B------:R-:W0:Y:S01]  /*1f570*/  LDCU UR29, c[0x0][0x398] ;  /* 0x00007300ff1d77ac */ /* 0x000e220008000800 */
[----:B-1----:R-:W-:-:S02]  /*1f580*/  VIADD R68, R0, 0x9c ;  /* 0x0000009c00447836 */ /* 0x002fc40000000000 */
[----:B------:R-:W4:Y:S03]  /*1f590*/  LDL.LU.64 R176, [R1+0x728] ;  /* 0x0007280001b07983 */ /* 0x000f260000300a00 */
[----:B------:R-:W-:Y:S01]  /*1f5a0*/  ISETP.GE.AND P5, PT, R68, UR43, PT ;  /* 0x0000002b44007c0c */ /* 0x000fe2000bfa6270 */
[----:B------:R-:W-:Y:S01]  /*1f5b0*/  IMAD.MOV.U32 R68, RZ, RZ, R70 ;  /* 0x000000ffff447224 */ /* 0x000fe200078e0046 */
[----:B---3--:R-:W3:Y:S01]  /*1f5c0*/  LDL.LU.64 R182, [R1+0x720] ;  /* 0x0007200001b67983 */ /* 0x008ee20000300a00 */
[----:B--2---:R-:W-:Y:S01]  /*1f5d0*/  F2FP.SATFINITE.E5M2.F32.PACK_AB_MERGE_C R94, R95, R94, RZ ;  /* 0x0000005e5f5e723e */ /* 0x004fe200048060ff */
[----:B------:R-:W1:Y:S02]  /*1f5e0*/  LDCU UR43, c[0x0][0x398] ;  /* 0x00007300ff2b77ac */ /* 0x000e640008000800 */
[----:B------:R-:W-:Y:S02]  /*1f5f0*/  SHF.R.S32.HI R68, RZ, 0x8, R68 ;  /* 0x00000008ff447819 */ /* 0x000fe40000011444 */
[----:B-----5:R-:W-:Y:S04]  /*1f600*/  @P6 STG.E.U8 desc[UR24][R180.64], R94 ;  /* 0x0000005eb4006986 */ /* 0x020fe8000c101118 */
[----:B------:R2:W-:Y:S04]  /*1f610*/  @P4 STG.E.U8 desc[UR24][R96.64], R68 ;  /* 0x0000004460004986 */ /* 0x0005e8000c101118 */
[----:B--2---:R-:W2:Y:S01]  /*1f620*/  LDL.LU.64 R96, [R1+0xc00] ;  /* 0x000c000001607983 */ /* 0x004ea20000300a00 */
        /* <DEDUP_REMOVED lines=18> */
[----:B------:R1:W-:Y:S01]  /*1f750*/  @P6 STG.E.U8 desc[UR24][R176.64], R69 ;  /* 0x00000045b0006986 */ /* 0x0003e2000c101118 */
[----:B------:R-:W0:Y:S01]  /*1f760*/  LDCU UR29, c[0x0][0x39c] ;  /* 0x00007380ff1d77ac */ /* 0x000e220008000800 */
[----:B----4-:R-:W-:-:S02]  /*1f770*/  VIADD R68, R0, 0x9e ;  /* 0x0000009e00447836 */ /* 0x010fc40000000000 */
[----:B------:R-:W4:Y:S03]  /*1f780*/  LDL.LU.64 R178, [R1+0x708] ;  /* 0x0007080001b27983 */ /* 0x000f260000300a00 */
[----:B------:R-:W-:Y:S01]  /*1f790*/  ISETP.GE.AND P6, PT, R68, UR45, PT ;  /* 0x0000002d44007c0c */ /* 0x000fe2000bfc6270 */
[----:B------:R-:W-:Y:S01]  /*1f7a0*/  IMAD.MOV.U32 R68, RZ, RZ, R70 ;  /* 0x000000ffff447224 */ /* 0x000fe200078e0046 */
[----:B-1----:R-:W4:Y:S01]  /*1f7b0*/  LDL.LU.64 R176, [R1+0x700] ;  /* 0x0007000001b07983 */ /* 0x002f220000300a00 */
[----:B--2---:R-:W-:Y:S01]  /*1f7c0*/  F2FP.SATFINITE.E5M2.F32.PACK_AB_MERGE_C R96, R97, R96, RZ ;  /* 0x000000606160723e */ /* 0x004fe200048060ff */
[----:B------:R-:W1:Y:S02]  /*1f7d0*/  LDCU UR45, c[0x0][0x398] ;  /* 0x00007300ff2d77ac */ /* 0x000e640008000800 */
[----:B------:R-:W-:Y:S02]  /*1f7e0*/  SHF.R.S32.HI R68, RZ, 0x8, R68 ;  /* 0x00000008ff447819 */ /* 0x000fe40000011444 */
[----:B---3--:R-:W-:Y:S04]  /*1f7f0*/  @P5 STG.E.U8 desc[UR24][R182.64], R96 ;  /* 0x00000060b6005986 */ /* 0x008fe8000c101118 */
[----:B------:R2:W-:Y:S04]  /*1f800*/  @P3 STG.E.U8 desc[UR24][R98.64], R68 ;  /* 0x0000004462003986 */ /* 0x0005e8000c101118 */
[----:B--2---:R-:W2:Y:S01]  /*1f810*/  LDL.LU.64 R98, [R1+0xbf8] ;  /* 0x000bf80001627983 */ /* 0x004ea20000300a00 */
[C---:B0-----:R-:W-:Y:S01]  /*1f820*/  ISETP.LT.AND P4, PT, R3.reuse, UR31, !P4 ;  /* 0x0000001f03007c0c */ /* 0x041fe2000e781270 */
        /* <DEDUP_REMOVED lines=45> */
[----:B------:R-:W-:-:S02]  /*1fb00*/  PRMT R70, R69, 0x9910, RZ ;  /* 0x0000991045467816 */ /* 0x000fc400000000ff */
[----:B------:R-:W-:Y:S01]  /*1fb10*/  ISETP.LT.AND P3, PT, R2, UR33, !P4 ;  /* 0x0000002102007c0c */ /* 0x000fe2000e761270 */
[----:B------:R0:W-:Y:S01]  /*1fb20*/  @P6 STG.E.U8 desc[UR24][R180.64], R69 ;  /* 0x00000045b4006986 */ /* 0x0001e2000c101118 */
[----:B------:R-:W1:Y:S01]  /*1fb30*/  LDCU UR33, c[0x0][0x398] ;  /* 0x00007300ff2177ac */ /* 0x000e620008000800 */
[----:B-----5:R-:W-:Y:S02]  /*1fb40*/  VIADD R68, R0, 0xa2 ;  /* 0x000000a200447836 */ /* 0x020fe40000000000 */
[----:B------:R-:W5:Y:S03]  /*1fb50*/  LDL.LU.64 R182, [R1+0x6c8] ;  /* 0x0006c80001b67983 */ /* 0x000f660000300a00 */
[----:B------:R-:W-:Y:S01]  /*1fb60*/  ISETP.GE.AND P6, PT, R68, UR49, PT ;  /* 0x0000003144007c0c */ /* 0x000fe2000bfc6270 */
[----:B------:R-:W-:Y:S01]  /*1fb70*/  IMAD.MOV.U32 R68, RZ, RZ, R70 ;  /* 0x000000ffff447224 */ /* 0x000fe200078e0046 */
[----:B0-----:R-:W3:Y:S04]  /*1fb80*/  LDL.LU.64 R180, [R1+0x6c0] ;  /* 0x0006c00001b47983 */ /* 0x001ee80000300a00 */
[----:B------:R-:W-:-:S02]  /*1fb90*/  SHF.R.S32.HI R68, RZ, 0x8, R68 ;  /* 0x00000008ff447819 */ /* 0x000fc40000011444 */
[----:B--2---:R-:W-:-:S05]  /*1fba0*/  F2FP.SATFINITE.E5M2.F32.PACK_AB_MERGE_C R100, R101, R100, RZ ;  /* 0x000000646564723e */ /* 0x004fca00048060ff */
[----:B----4-:R-:W-:Y:S04]  /*1fbb0*/  @P5 STG.E.U8 desc[UR24][R178.64], R100 ;  /* 0x00000064b2005986 */ /* 0x010fe8000c101118 */
[----:B------:R0:W-:Y:S04]  /*1fbc0*/  @P3 STG.E.U8 desc[UR24][R102.64], R68 ;  /* 0x0000004466003986 */ /* 0x0001e8000c101118 */
[----:B0-----:R-:W2:Y:S01]  /*1fbd0*/  LDL.LU.64 R102, [R1+0xbe8] ;  /* 0x000be80001667983 */ /* 0x001ea20000300a00 */
[C---:B------:R-:W-:Y:S01]  /*1fbe0*/  ISETP.LT.AND P4, PT, R3.reuse, UR35, !P4 ;  /* 0x0000002303007c0c */ /* 0x040fe2000e781270 */
        /* <DEDUP_REMOVED lines=14> */
[----:B------:R-:W-:-:S02]  /*1fcd0*/  PRMT R70, R69, 0x9910, RZ ;  /* 0x0000991045467816 */ /* 0x000fc400000000ff */
[----:B-1----:R-:W-:Y:S01]  /*1fce0*/  ISETP.LT.AND P4, PT, R2, UR33, !P3 ;  /* 0x0000002102007c0c */ /* 0x002fe2000df81270 */
[----:B-----5:R1:W-:Y:S01]  /*1fcf0*/  @P5 STG.E.U8 desc[UR24][R182.64], R69 ;  /* 0x00000045b6005986 */ /* 0x0203e2000c101118 */
[----:B------:R-:W5:Y:S01]  /*1fd00*/  LDCU UR33, c[0x0][0x398] ;  /* 0x00007300ff2177ac */ /* 0x000f620008000800 */
[----:B---3--:R-:W-:Y:S02]  /*1fd10*/  VIADD R68, R0, 0xa4 ;  /* 0x000000a400447836 */ /* 0x008fe40000000000 */
[----:B------:R-:W3:Y:S03]  /*1fd20*/  LDL.LU.64 R176, [R1+0x6a8] ;  /* 0x0006a80001b07983 */ /* 0x000ee60000300a00 */
[----:B------:R-:W-:Y:S01]  /*1fd30*/  ISETP.GE.AND P5, PT, R68, UR51, PT ;  /* 0x0000003344007c0c */ /* 0x000fe2000bfa6270 */
[----:B------:R-:W-:Y:S01]  /*1fd40*/  IMAD.MOV.U32 R68, RZ, RZ, R70 ;  /* 0x000000ffff447224 */ /* 0x000fe200078e0046 */
[----:B-1----:R-:W3:Y:S04]  /*1fd50*/  LDL.LU.64 R182, [R1+0x6a0] ;  /* 0x0006a00001b67983 */ /* 0x002ee80000300a00 */
[----:B------:R-:W-:-:S02]  /*1fd60*/  SHF.R.S32.HI R68, RZ, 0x8, R68 ;  /* 0x00000008ff447819 */ /* 0x000fc40000011444 */
[----:B--2---:R-:W-:-:S05]  /*1fd70*/  F2FP.SATFINITE.E5M2.F32.PACK_AB_MERGE_C R102, R103, R102, RZ ;  /* 0x000000666766723e */ /* 0x004fca00048060ff */
[----:B------:R-:W-:Y:S04]  /*1fd80*/  @P6 STG.E.U8 desc[UR24][R180.64], R102 ;  /* 0x00000066b4006986 */ /* 0x000fe8000c101118 */
[----:B------:R1:W-:Y:S04]  /*1fd90*/  @P4 STG.E.U8 desc[UR24][R104.64], R68 ;  /* 0x0000004468004986 */ /* 0x0003e8000c101118 */
[----:B-1----:R-:W2:Y:S01]  /*1fda0*/  LDL.LU.64 R104, [R1+0xbe0] ;  /* 0x000be00001687983 */ /* 0x002ea20000300a00 */
[----:B0-----:R-:W-:Y:S01]  /*1fdb0*/  ISETP.LT.AND P3, PT, R3, UR35, !P3 ;  /* 0x0000002303007c0c */ /* 0x001fe2000df61270 */
[----:B------:R-:W-:Y:S01]  /*1fdc0*/  VIADD R68, R0, 0xa5 ;  /* 0x000000a500447836 */ /* 0x000fe20000000000 */
[----:B------:R-:W-:Y:S01]  /*1fdd0*/  PRMT R70, R102, 0x9910, RZ ;  /* 0x0000991066467816 */ /* 0x000fe200000000ff */
[----:B------:R-:W2:Y:S01]  /*1fde0*/  LDL.LU R175, [R1+0x298] ;  /* 0x0002980001af7983 */ /* 0x000ea20000300800 */
[----:B------:R-:W-:Y:S01]  /*1fdf0*/  ISETP.LT.AND P6, PT, R2, UR34, !P5 ;  /* 0x0000002202007c0c */ /* 0x000fe2000efc1270 */
[----:B------:R-:W0:Y:S01]  /*1fe00*/  LDCU UR35, c[0x0][0x398] ;  /* 0x00007300ff2377ac */ /* 0x000e220008000800 */
[----:B------:R-:W-:Y:S01]  /*1fe10*/  ISETP.GE.AND P4, PT, R68, UR52, PT ;  /* 0x0000003444007c0c */ /* 0x000fe2000bf86270 */
[----:B------:R-:W2:Y:S01]  /*1fe20*/  LDL.LU R252, [R1+0x29c] ;  /* 0x00029c0001fc7983 */ /* 0x000ea20000300800 */
[----:B------:R-:W-:Y:S01]  /*1fe30*/  SHF.R.S32.HI R68, RZ, 0x8, R70 ;  /* 0x00000008ff447819 */ /* 0x000fe20000011446 */
[----:B------:R-:W1:Y:S01]  /*1fe40*/  LDCU UR34, c[0x0][0x398] ;  /* 0x00007300ff2277ac */ /* 0x000e620008000800 */
[----:B----4-:R-:W-:Y:S01]  /*1fe50*/  F2FP.SATFINITE.E5M2.F32.PACK_AB_MERGE_C R69, R197, R196, RZ ;  /* 0x000000c4c545723e */ /* 0x010fe200048060ff */
[----:B------:R-:W4:Y:S01]  /*1fe60*/  LDL.LU.64 R180, [R1+0x690] ;  /* 0x0006900001b47983 */ /* 0x000f220000300a00 */
[----:B------:R-:W-:Y:S01]  /*1fe70*/  ISETP.LT.AND P5, PT, R3, UR36, !P5 ;  /* 0x0000002403007c0c */ /* 0x000fe2000efa1270 */
[----:B------:R-:W0:Y:S02]  /*1fe80*/  LDCU UR36, c[0x0][0x398] ;  /* 0x00007300ff2477ac */ /* 0x000e240008000800 */
[----:B------:R1:W-:Y:S01]  /*1fe90*/  @P3 STG.E.U8 desc[UR24][R178.64], R68 ;  /* 0x00000044b2003986 */ /* 0x0003e2000c101118 */
[----:B------:R-:W-:-:S02]  /*1fea0*/  PRMT R70, R69, 0x9910, RZ ;  /* 0x0000991045467816 */ /* 0x000fc400000000ff */
[----:B-----5:R-:W-:Y:S01]  /*1feb0*/  ISETP.LT.AND P3, PT, R2, UR33, !P4 ;  /* 0x0000002102007c0c */ /* 0x020fe2000e761270 */
[----:B---3--:R3:W-:Y:S01]  /*1fec0*/  @P6 STG.E.U8 desc[UR24][R176.64], R69 ;  /* 0x00000045b0006986 */ /* 0x0087e2000c101118 */
[----:B------:R-:W5:Y:S01]  /*1fed0*/  LDCU UR33, c[0x0][0x39c] ;  /* 0x00007380ff2177ac */ /* 0x000f620008000800 */
[----:B-1----:R-:W-:Y:S02]  /*1fee0*/  VIADD R68, R0, 0xa6 ;  /* 0x000000a600447836 */ /* 0x002fe40000000000 */
[----:B------:R-:W4:Y:S03]  /*1fef0*/  LDL.LU.64 R178, [R1+0x688] ;  /* 0x0006880001b27983 */ /* 0x000f260000300a00 */
[----:B------:R-:W-:Y:S01]  /*1ff00*/  ISETP.GE.AND P6, PT, R68, UR53, PT ;  /* 0x0000003544007c0c */ /* 0x000fe2000bfc6270 */
[----:B------:R-:W-:Y:S01]  /*1ff10*/  IMAD.MOV.U32 R68, RZ, RZ, R70 ;  /* 0x000000ffff447224 */ /* 0x000fe200078e0046 */
[----:B---3--:R-:W3:Y:S04]  /*1ff20*/  LDL.LU.64 R176, [R1+0x680] ;  /* 0x0006800001b07983 */ /* 0x008ee80000300a00 */
[----:B------:R-:W-:-:S02]  /*1ff30*/  SHF.R.S32.HI R68, RZ, 0x8, R68 ;  /* 0x00000008ff447819 */ /* 0x000fc40000011444 */
[----:B--2---:R-:W-:-:S05]  /*1ff40*/  F2FP.SATFINITE.E5M2.F32.PACK_AB_MERGE_C R104, R105, R104, RZ ;  /* 0x000000686968723e */ /* 0x004fca00048060ff */
[----:B------:R-:W-:Y:S04]  /*1ff50*/  @P5 STG.E.U8 desc[UR24][R182.64], R104 ;  /* 0x00000068b6005986 */ /* 0x000fe8000c101118 */
[----:B------:R1:W-:Y:S04]  /*1ff60*/  @P3 STG.E.U8 desc[UR24][R106.64], R68 ;  /* 0x000000446a003986 */ /* 0x0003e8000c101118 */
[----:B-1----:R-:W2:Y:S01]  /*1ff70*/  LDL.LU.64 R106, [R1+0xbd8] ;  /* 0x000bd800016a7983 */ /* 0x002ea20000300a00 */
[C---:B0-----:R-:W-:Y:S01]  /*1ff80*/  ISETP.LT.AND P4, PT, R3.reuse, UR35, !P4 ;  /* 0x0000002303007c0c */ /* 0x041fe2000e781270 */
[----:B------:R-:W-:Y:S01]  /*1ff90*/  VIADD R68, R0, 0xa7 ;  /* 0x000000a700447836 */ /* 0x000fe20000000000 */
[----:B------:R-:W-:Y:S01]  /*1ffa0*/  PRMT R70, R104, 0x9910, RZ ;  /* 0x0000991068467816 */ /* 0x000fe200000000ff */
[----:B------:R-:W3:Y:S01]  /*1ffb0*/  LDL.LU R196, [R1+0x2a0] ;  /* 0x0002a00001c47983 */ /* 0x000ee20000300800 */
[----:B------:R-:W-:Y:S01]  /*1ffc0*/  ISETP.LT.AND P5, PT, R2, UR34, !P6 ;  /* 0x0000002202007c0c */ /* 0x000fe2000f7a1270 */
[----:B------:R-:W0:Y:S01]  /*1ffd0*/  LDCU UR35, c[0x0][0x398] ;  /* 0x00007300ff2377ac */ /* 0x000e220008000800 */
[----:B------:R-:W-:Y:S01]  /*1ffe0*/  ISETP.GE.AND P3, PT, R68, UR54, PT ;  /* 0x0000003644007c0c */ /* 0x000fe2000bf66270 */
[----:B------:R-:W5:Y:S01]  /*1fff0*/  LDL.LU R197, [R1+0x2a4] ;  /* 0x0002a40001c57983 */ /* 0x000f620000300800 */
[----:B------:R-:W-:Y:S01]  /*20000*/  SHF.R.S32.HI R68, RZ, 0x8, R70 ;  /* 0x00000008ff447819 */ /* 0x000fe20000011446 */
[----:B------:R-:W1:Y:S01]  /*20010*/  LDCU UR34, c[0x0][0x39c] ;  /* 0x00007380ff2277ac */ /* 0x000e620008000800 */
[----:B------:R-:W-:Y:S01]  /*20020*/  F2FP.SATFINITE.E5M2.F32.PACK_AB_MERGE_C R69, R252, R175, RZ ;  /* 0x000000affc45723e */ /* 0x000fe200048060ff */
[----:B------:R-:W5:Y:S01]  /*20030*/  LDL.LU.64 R182, [R1+0x670] ;  /* 0x0006700001b67983 */ /* 0x000f620000300a00 */
[----:B------:R-:W-:Y:S01]  /*20040*/  ISETP.LT.AND P6, PT, R3, UR36, !P6 ;  /* 0x0000002403007c0c */ /* 0x000fe2000f7c1270 */
[----:B------:R-:W0:Y:S02]  /*20050*/  LDCU UR36, c[0x0][0x398] ;  /* 0x00007300ff2477ac */ /* 0x000e240008000800 */
[----:B----4-:R4:W-:Y:S01]  /*20060*/  @P4 STG.E.U8 desc[UR24][R180.64], R68 ;  /* 0x00000044b4004986 */ /* 0x0109e2000c101118 */
[----:B------:R-:W-:-:S02]  /*20070*/  PRMT R70, R69, 0x9910, RZ ;  /* 0x0000991045467816 */ /* 0x000fc400000000ff */
[----:B------:R-:W-:Y:S01]  /*20080*/  ISETP.LT.AND P4, PT, R2, UR37, !P3 ;  /* 0x0000002502007c0c */ /* 0x000fe2000df81270 */
[----:B------:R0:W-:Y:S01]  /*20090*/  @P5 STG.E.U8 desc[UR24][R178.64], R69 ;  /* 0x00000045b2005986 */ /* 0x0001e2000c101118 */
[----:B------:R-:W1:Y:S01]  /*200a0*/  LDCU UR37, c[0x0][0x398] ;  /* 0x00007300ff2577ac */ /* 0x000e620008000800 */
[----:B----4-:R-:W-:Y:S02]  /*200b0*/  VIADD R68, R0, 0xa8 ;  /* 0x000000a800447836 */ /* 0x010fe40000000000 */
[----:B------:R-:W4:Y:S03]  /*200c0*/  LDL.LU.64 R180, [R1+0x668] ;  /* 0x0006680001b47983 */ /* 0x000f260000300a00 */
[----:B------:R-:W-:Y:S01]  /*200d0*/  ISETP.GE.AND P5, PT, R68, UR55, PT ;  /* 0x0000003744007c0c */ /* 0x000fe2000bfa6270 */
[----:B------:R-:W-:Y:S01]  /*200e0*/  IMAD.MOV.U32 R68, RZ, RZ, R70 ;  /* 0x000000ffff447224 */ /* 0x000fe200078e0046 */
[----:B0-----:R-:W4:Y:S04]  /*200f0*/  LDL.LU.64 R178, [R1+0x660] ;  /* 0x0006600001b27983 */ /* 0x001f280000300a00 */
[----:B------:R-:W-:-:S02]  /*20100*/  SHF.R.S32.HI R68, RZ, 0x8, R68 ;  /* 0x00000008ff447819 */ /* 0x000fc40000011444 */
[----:B--2---:R-:W-:-:S05]  /*20110*/  F2FP.SATFINITE.E5M2.F32.PACK_AB_MERGE_C R106, R107, R106, RZ ;  /* 0x0000006a6b6a723e */ /* 0x004fca00048060ff */
[----:B---3--:R-:W-:Y:S04]  /*20120*/  @P6 STG.E.U8 desc[UR24][R176.64], R106 ;  /* 0x0000006ab0006986 */ /* 0x008fe8000c101118 */
        /* <DEDUP_REMOVED lines=17> */
[----:B------:R-:W-:-:S02]  /*20240*/  PRMT R70, R69, 0x9910, RZ ;  /* 0x0000991045467816 */ /* 0x000fc400000000ff */
[----:B-1----:R-:W-:Y:S01]  /*20250*/  ISETP.LT.AND P3, PT, R2, UR37, !P4 ;  /* 0x0000002502007c0c */ /* 0x002fe2000e761270 */
[----:B----4-:R1:W-:Y:S01]  /*20260*/  @P6 STG.E.U8 desc[UR24][R180.64], R69 ;  /* 0x00000045b4006986 */ /* 0x0103e2000c101118 */
[----:B------:R-:W4:Y:S01]  /*20270*/  LDCU UR37, c[0x0][0x398] ;  /* 0x00007300ff2577ac */ /* 0x000f220008000800 */
[----:B0-----:R-:W-:Y:S02]  /*20280*/  VIADD R68, R0, 0xaa ;  /* 0x000000aa00447836 */ /* 0x001fe40000000000 */
[----:B------:R-:W3:Y:S03]  /*20290*/  LDL.LU.64 R182, [R1+0x648] ;  /* 0x0006480001b67983 */ /* 0x000ee60000300a00 */
[----:B------:R-:W-:Y:S01]  /*202a0*/  ISETP.GE.AND P6, PT, R68, UR57, PT ;  /* 0x0000003944007c0c */ /* 0x000fe2000bfc6270 */
[----:B------:R-:W-:Y:S01]  /*202b0*/  IMAD.MOV.U32 R68, RZ, RZ, R70 ;  /* 0x000000ffff447224 */ /* 0x000fe200078e0046 */
[----:B-1----:R-:W4:Y:S04]  /*202c0*/  LDL.LU.64 R180, [R1+0x640] ;  /* 0x0006400001b47983 */ /* 0x002f280000300a00 */
[----:B------:R-:W-:-:S02]  /*202d0*/  SHF.R.S32.HI R68, RZ, 0x8, R68 ;  /* 0x00000008ff447819 */ /* 0x000fc40000011444 */
[----:B--2---:R-:W-:-:S05]  /*202e0*/  F2FP.SATFINITE.E5M2.F32.PACK_AB_MERGE_C R108, R109, R108, RZ ;  /* 0x0000006c6d6c723e */ /* 0x004fca00048060ff */
[----:B------:R-:W-:Y:S04]  /*202f0*/  @P5 STG.E.U8 desc[UR24][R178.64], R108 ;  /* 0x0000006cb2005986 */ /* 0x000fe8000c101118 */
[----:B------:R0:W-:Y:S04]  /*20300*/  @P3 STG.E.U8 desc[UR24][R110.64], R68 ;  /* 0x000000446e003986 */ /* 0x0001e8000c101118 */
[----:B0-----:R-:W2:Y:S01]  /*20310*/  LDL.LU.64 R110, [R1+0xbc8] ;  /* 0x000bc800016e7983 */ /* 0x001ea20000300a00 */
[C---:B------:R-:W-:Y:S01]  /*20320*/  ISETP.LT.AND P4, PT, R3.reuse, UR39, !P4 ;  /* 0x0000002703007c0c */ /* 0x040fe2000e781270 */
        /* <DEDUP_REMOVED lines=9> */
[----:B---3--:R-:W-:Y:S01]  /*203c0*/  F2FP.SATFINITE.E5M2.F32.PACK_AB_MERGE_C R69, R252, R175, RZ ;  /* 0x000000affc45723e */ /* 0x008fe200048060ff */
[----:B------:R-:W3:Y:S01]  /*203d0*/  LDL.LU.64 R178, [R1+0x630] ;  /* 0x0006300001b27983 */ /* 0x000ee20000300a00 */
[----:B------:R-:W-:Y:S01]  /*203e0*/  ISETP.LT.AND P6, PT, R3, UR36, !P6 ;  /* 0x0000002403007c0c */ /* 0x000fe2000f7c1270 */
[----:B------:R-:W0:Y:S02]  /*203f0*/  LDCU UR36, c[0x0][0x39c] ;  /* 0x00007380ff2477ac */ /* 0x000e240008000800 */
[----:B-----5:R5:W-:Y:S01]  /*20400*/  @P4 STG.E.U8 desc[UR24][R176.64], R68 ;  /* 0x00000044b0004986 */ /* 0x020be2000c101118 */
[----:B------:R-:W-:-:S02]  /*20410*/  PRMT R70, R69, 0x9910, RZ ;  /* 0x0000991045467816 */ /* 0x000fc400000000ff */
[----:B----4-:R-:W-:Y:S01]  /*20420*/  ISETP.LT.AND P4, PT, R2, UR37, !P3 ;  /* 0x0000002502007c0c */ /* 0x010fe2000df81270 */
[----:B------:R4:W-:Y:S01]  /*20430*/  @P5 STG.E.U8 desc[UR24][R182.64], R69 ;  /* 0x00000045b6005986 */ /* 0x0009e2000c101118 */
[----:B------:R-:W0:Y:S01]  /*20440*/  LDCU UR37, c[0x0][0x398] ;  /* 0x00007300ff2577ac */ /* 0x000e220008000800 */
[----:B-----5:R-:W-:Y:S02]  /*20450*/  VIADD R68, R0, 0xac ;  /* 0x000000ac00447836 */ /* 0x020fe40000000000 */
[----:B------:R-:W5:Y:S03]  /*20460*/  LDL.LU.64 R176, [R1+0x628] ;  /* 0x0006280001b07983 */ /* 0x000f660000300a00 */
[----:B------:R-:W-:Y:S01]  /*20470*/  ISETP.GE.AND P5, PT, R68, UR59, PT ;  /* 0x0000003b44007c0c */ /* 0x000fe2000bfa6270 */
[----:B------:R-:W-:Y:S01]  /*20480*/  IMAD.MOV.U32 R68, RZ, RZ, R70 ;  /* 0x000000ffff447224 */ /* 0x000fe200078e0046 */
[----:B----4-:R-:W4:Y:S04]  /*20490*/  LDL.LU.64 R182, [R1+0x620] ;  /* 0x0006200001b67983 */ /* 0x010f280000300a00 */
[----:B------:R-:W-:-:S02]  /*204a0*/  SHF.R.S32.HI R68, RZ, 0x8, R68 ;  /* 0x00000008ff447819 */ /* 0x000fc40000011444 */
[----:B--2---:R-:W-:-:S05]  /*204b0*/  F2FP.SATFINITE.E5M2.F32.PACK_AB_MERGE_C R110, R111, R110, RZ ;  /* 0x0000006e6f6e723e */ /* 0x004fca00048060ff */
[----:B------:R-:W-:Y:S04]  /*204c0*/  @P6 STG.E.U8 desc[UR24][R180.64], R110 ;  /* 0x0000006eb4006986 */ /* 0x000fe8000c101118 */
[----:B------:R2:W-:Y:S04]  /*204d0*/  @P4 STG.E.U8 desc[UR24][R112.64], R68 ;  /* 0x0000004470004986 */ /* 0x0005e8000c101118 */
[----:B--2---:R-:W2:Y:S01]  /*204e0*/  LDL.LU.64 R112, [R1+0xbc0] ;  /* 0x000bc00001707983 */ /* 0x004ea20000300a00 */
[----:B0-----:R-:W-:Y:S01]  /*204f0*/  ISETP.LT.AND P3, PT, R3, UR39, !P3 ;  /* 0x0000002703007c0c */ /* 0x001fe2000df61270 */
[----:B------:R-:W-:Y:S01]  /*20500*/  VIADD R68, R0, 0xad ;  /* 0x000000ad00447836 */ /* 0x000fe20000000000 */
[----:B------:R-:W-:Y:S01]  /*20510*/  PRMT R70, R110, 0x9910, RZ ;  /* 0x000099106e467816 */ /* 0x000fe200000000ff */
[----:B------:R-:W4:Y:S01]  /*20520*/  LDL.LU R175, [R1+0x2b8] ;  /* 0x0002b80001af7983 */ /* 0x000f220000300800 */
[----:B-1----:R-:W-:Y:S01]  /*20530*/  ISETP.LT.AND P4, PT, R2, UR38, !P5 ;  /* 0x0000002602007c0c */ /* 0x002fe2000ef81270 */
[----:B------:R-:W0:Y:S01]  /*20540*/  LDCU UR39, c[0x0][0x398] ;  /* 0x00007300ff2777ac */ /* 0x000e220008000800 */
[----:B------:R-:W-:Y:S01]  /*20550*/  ISETP.GE.AND P6, PT, R68, UR60, PT ;  /* 0x0000003c44007c0c */ /* 0x000fe2000bfc6270 */
[----:B------:R-:W4:Y:S01]  /*20560*/  LDL.LU R252, [R1+0x2bc] ;  /* 0x0002bc0001fc7983 */ /* 0x000f220000300800 */
[----:B------:R-:W-:Y:S01]  /*20570*/  SHF.R.S32.HI R68, RZ, 0x8, R70 ;  /* 0x00000008ff447819 */ /* 0x000fe20000011446 */
[----:B------:R-:W1:Y:S01]  /*20580*/  LDCU UR38, c[0x0][0x398] ;  /* 0x00007300ff2677ac */ /* 0x000e620008000800 */
[----:B------:R-:W-:Y:S01]  /*20590*/  F2FP.SATFINITE.E5M2.F32.PACK_AB_MERGE_C R69, R197, R196, RZ ;  /* 0x000000c4c545723e */ /* 0x000fe200048060ff */
[----:B------:R-:W4:Y:S01]  /*205a0*/  LDL.LU.64 R180, [R1+0x610] ;  /* 0x0006100001b47983 */ /* 0x000f220000300a00 */
[----:B------:R-:W-:Y:S01]  /*205b0*/  ISETP.LT.AND P5, PT, R3, UR40, !P5 ;  /* 0x0000002803007c0c */ /* 0x000fe2000efa1270 */
[----:B------:R-:W0:Y:S02]  /*205c0*/  LDCU UR40, c[0x0][0x398] ;  /* 0x00007300ff2877ac */ /* 0x000e240008000800 */
[----:B---3--:R3:W-:Y:S01]  /*205d0*/  @P3 STG.E.U8 desc[UR24][R178.64], R68 ;  /* 0x00000044b2003986 */ /* 0x0087e2000c101118 */
[----:B------:R-:W-:-:S02]  /*205e0*/  PRMT R70, R69, 0x9910, RZ ;  /* 0x0000991045467816 */ /* 0x000fc400000000ff */
[----:B------:R-:W-:Y:S01]  /*205f0*/  ISETP.LT.AND P3, PT, R2, UR37, !P6 ;  /* 0x0000002502007c0c */ /* 0x000fe2000f761270 */
[----:B-----5:R5:W-:Y:S01]  /*20600*/  @P4 STG.E.U8 desc[UR24][R176.64], R69 ;  /* 0x00000045b0004986 */ /* 0x020be2000c101118 */
[----:B------:R-:W0:Y:S01]  /*20610*/  LDCU UR37, c[0x0][0x39c] ;  /* 0x00007380ff2577ac */ /* 0x000e220008000800 */
[----:B---3--:R-:W-:Y:S02]  /*20620*/  VIADD R68, R0, 0xae ;  /* 0x000000ae00447836 */ /* 0x008fe40000000000 */
[----:B------:R-:W3:Y:S03]  /*20630*/  LDL.LU.64 R178, [R1+0x608] ;  /* 0x0006080001b27983 */ /* 0x000ee60000300a00 */
[----:B------:R-:W-:Y:S01]  /*20640*/  ISETP.GE.AND P4, PT, R68, UR61, PT ;  /* 0x0000003d44007c0c */ /* 0x000fe2000bf86270 */
[----:B------:R-:W-:Y:S01]  /*20650*/  IMAD.MOV.U32 R68, RZ, RZ, R70 ;  /* 0x000000ffff447224 */ /* 0x000fe200078e0046 */
[----:B-----5:R-:W5:Y:S04]  /*20660*/  LDL.LU.64 R176, [R1+0x600] ;  /* 0x0006000001b07983 */ /* 0x020f680000300a00 */
[----:B------:R-:W-:-:S02]  /*20670*/  SHF.R.S32.HI R68, RZ, 0x8, R68 ;  /* 0x00000008ff447819 */ /* 0x000fc40000011444 */
[----:B--2---:R-:W-:-:S05]  /*20680*/  F2FP.SATFINITE.E5M2.F32.PACK_AB_MERGE_C R112, R113, R112, RZ ;  /* 0x000000707170723e */ /* 0x004fca00048060ff */
[----:B----4-:R-:W-:Y:S04]  /*20690*/  @P5 STG.E.U8 desc[UR24][R182.64], R112 ;  /* 0x00000070b6005986 */ /* 0x010fe8000c101118 */
[----:B------:R2:W-:Y:S04]  /*206a0*/  @P3 STG.E.U8 desc[UR24][R114.64], R68 ;  /* 0x0000004472003986 */ /* 0x0005e8000c101118 */
[----:B--2---:R-:W2:Y:S01]  /*206b0*/  LDL.LU.64 R114, [R1+0xbb8] ;  /* 0x000bb80001727983 */ /* 0x004ea20000300a00 */
[C---:B0-----:R-:W-:Y:S01]  /*206c0*/  ISETP.LT.AND P6, PT, R3.reuse, UR39, !P6 ;  /* 0x0000002703007c0c */ /* 0x041fe2000f7c1270 */
        /* <DEDUP_REMOVED lines=13> */
[----:B------:R1:W-:Y:S01]  /*207a0*/  @P6 STG.E.U8 desc[UR24][R180.64], R68 ;  /* 0x00000044b4006986 */ /* 0x0003e2000c101118 */
[----:B------:R-:W-:-:S02]  /*207b0*/  PRMT R70, R69, 0x9910, RZ ;  /* 0x0000991045467816 */ /* 0x000fc400000000ff */
[----:B------:R-:W-:Y:S01]  /*207c0*/  ISETP.LT.AND P6, PT, R2, UR41, !P3 ;  /* 0x0000002902007c0c */ /* 0x000fe2000dfc1270 */
[----:B---3--:R3:W-:Y:S01]  /*207d0*/  @P5 STG.E.U8 desc[UR24][R178.64], R69 ;  /* 0x00000045b2005986 */ /* 0x0087e2000c101118 */
[----:B------:R-:W0:Y:S01]  /*207e0*/  LDCU UR41, c[0x0][0x398] ;  /* 0x00007300ff2977ac */ /* 0x000e220008000800 */
[----:B-1----:R-:W-:Y:S02]  /*207f0*/  VIADD R68, R0, 0xb0 ;  /* 0x000000b000447836 */ /* 0x002fe40000000000 */
[----:B------:R-:W4:Y:S03]  /*20800*/  LDL.LU.64 R180, [R1+0x5e8] ;  /* 0x0005e80001b47983 */ /* 0x000f260000300a00 */
[----:B------:R-:W-:Y:S01]  /*20810*/  ISETP.GE.AND P5, PT, R68, UR63, PT ;  /* 0x0000003f44007c0c */ /* 0x000fe2000bfa6270 */
[----:B------:R-:W-:Y:S01]  /*20820*/  IMAD.MOV.U32 R68, RZ, RZ, R70 ;  /* 0x000000ffff447224 */ /* 0x000fe200078e0046 */
[----:B---3--:R-:W3:Y:S04]  /*20830*/  LDL.LU.64 R178, [R1+0x5e0] ;  /* 0x0005e00001b27983 */ /* 0x008ee80000300a00 */
[----:B------:R-:W-:-:S02]  /*20840*/  SHF.R.S32.HI R68, RZ, 0x8, R68 ;  /* 0x00000008ff447819 */ /* 0x000fc40000011444 */
[----:B--2---:R-:W-:-:S05]  /*20850*/  F2FP.SATFINITE.E5M2.F32.PACK_AB_MERGE_C R114, R115, R114, RZ ;  /* 0x000000727372723e */ /* 0x004fca00048060ff */
[----:B-----5:R-:W-:Y:S04]  /*20860*/  @P4 STG.E.U8 desc[UR24][R176.64], R114 ;  /* 0x00000072b0004986 */ /* 0x020fe8000c101118 */
[----:B------:R1:W-:Y:S04]  /*20870*/  @P6 STG.E.U8 desc[UR24][R116.64], R68 ;  /* 0x0000004474006986 */ /* 0x0003e8000c101118 */
[----:B-1----:R-:W2:Y:S01]  /*20880*/  LDL.LU.64 R116, [R1+0xbb0] ;  /* 0x000bb00001747983 */ /* 0x002ea20000300a00 */
        /* <DEDUP_REMOVED lines=16> */
[----:B------:R-:W-:Y:S01]  /*20990*/  ISETP.LT.AND P3, PT, R2, UR41, !P4 ;  /* 0x0000002902007c0c */ /* 0x000fe2000e761270 */
[----:B------:R0:W-:Y:S01]  /*209a0*/  @P6 STG.E.U8 desc[UR24][R180.64], R69 ;  /* 0x00000045b4006986 */ /* 0x0001e2000c101118 */
[----:B------:R-:W2:Y:S01]  /*209b0*/  LDCU UR41, c[0x0][0x398] ;  /* 0x00007300ff2977ac */ /* 0x000ea20008000800 */
[----:B-1----:R-:W-:Y:S02]  /*209c0*/  VIADD R68, R0, 0xb2 ;  /* 0x000000b200447836 */ /* 0x002fe40000000000 */
        /* <DEDUP_REMOVED lines=9> */
[C---:B------:R-:W-:Y:S01]  /*20a60*/  ISETP.LT.AND P4, PT, R3.reuse, UR43, !P4 ;  /* 0x0000002b03007c0c */ /* 0x040fe2000e781270 */
        /* <DEDUP_REMOVED lines=8> */
[----:B------:R-:W1:Y:S01]  /*20af0*/  LDCU UR42, c[0x0][0x398] ;  /* 0x00007300ff2a77ac */ /* 0x000e620008000800 */
[----:B-----5:R-:W-:Y:S01]  /*20b00*/  F2FP.SATFINITE.E5M2.F32.PACK_AB_MERGE_C R69, R252, R175, RZ ;  /* 0x000000affc45723e */ /* 0x020fe200048060ff */
        /* <DEDUP_REMOVED lines=15> */
[----:B------:R-:W-:Y:S04]  /*20c00*/  @P6 STG.E.U8 desc[UR24][R180.64], R118 ;  /* 0x00000076b4006986 */ /* 0x000fe8000c101118 */
[----:B------:R0:W-:Y:S04]  /*20c10*/  @P4 STG.E.U8 desc[UR24][R120.64], R68 ;  /* 0x0000004478004986 */ /* 0x0001e8000c101118 */
[----:B0-----:R-:W2:Y:S01]  /*20c20*/  LDL.LU.64 R120, [R1+0xba0] ;  /* 0x000ba00001787983 */ /* 0x001ea20000300a00 */
[----:B------:R-:W-:Y:S01]  /*20c30*/  ISETP.LT.AND P3, PT, R3, UR43, !P3 ;  /* 0x0000002b03007c0c */ /* 0x000fe2000df61270 */
        /* <DEDUP_REMOVED lines=15> */
[----:B------:R-:W-:Y:S01]  /*20d30*/  ISETP.LT.AND P3, PT, R2, UR41, !P4 ;  /* 0x0000002902007c0c */ /* 0x000fe2000e761270 */
[----:B----4-:R4:W-:Y:S01]  /*20d40*/  @P6 STG.E.U8 desc[UR24][R176.64], R69 ;  /* 0x00000045b0006986 */ /* 0x0109e2000c101118 */
        /* <DEDUP_REMOVED lines=92> */
[----:B0-----:R-:W4:Y:S01]  /*21310*/  LDL.LU.64 R182, [R1+0x520] ;  /* 0x0005200001b67983 */ /* 0x001f220000300a00 */
[----:B--2---:R-:W-:Y:S01]  /*21320*/  F2FP.SATFINITE.E5M2.F32.PACK_AB_MERGE_C R126, R127, R126, RZ ;  /* 0x0000007e7f7e723e */ /* 0x004fe200048060ff */
[----:B------:R-:W0:Y:S02]  /*21330*/  LDCU UR4, c[0x0][0x39c] ;  /* 0x00007380ff0477ac */ /* 0x000e240008000800 */
[----:B------:R-:W-:-:S02]  /*21340*/  SHF.R.S32.HI R68, RZ, 0x8, R68 ;  /* 0x00000008ff447819 */ /* 0x000fc40000011444 */
[----:B---3--:R-:W-:Y:S04]  /*21350*/  @P6 STG.E.U8 desc[UR24][R180.64], R126 ;  /* 0x0000007eb4006986 */ /* 0x008fe8000c101118 */
[----:B------:R1:W-:Y:S04]  /*21360*/  @P4 STG.E.U8 desc[UR24][R128.64], R68 ;  /* 0x0000004480004986 */ /* 0x0003e8000c101118 */
[----:B-1----:R-:W2:Y:S01]  /*21370*/  LDL.LU.64 R128, [R1+0xb80] ;  /* 0x000b800001807983 */ /* 0x002ea20000300a00 */
[----:B------:R-:W-:Y:S01]  /*21380*/  ISETP.LT.AND P3, PT, R3, UR47, !P3 ;  /* 0x0000002f03007c0c */ /* 0x000fe2000df61270 */
[----:B------:R-:W-:Y:S01]  /*21390*/  VIADD R68, R0, 0xbd ;  /* 0x000000bd00447836 */ /* 0x000fe20000000000 */
[----:B------:R-:W-:Y:S01]  /*213a0*/  PRMT R70, R126, 0x9910, RZ ;  /* 0x000099107e467816 */ /* 0x000fe200000000ff */
[----:B------:R-:W3:Y:S01]  /*213b0*/  LDL.LU R175, [R1+0x2f8] ;  /* 0x0002f80001af7983 */ /* 0x000ee20000300800 */
[----:B------:R-:W-:Y:S01]  /*213c0*/  ISETP.LT.AND P6, PT, R2, UR46, !P5 ;  /* 0x0000002e02007c0c */ /* 0x000fe2000efc1270 */
[----:B------:R-:W1:Y:S01]  /*213d0*/  LDCU UR47, c[0x0][0x398] ;  /* 0x00007300ff2f77ac */ /* 0x000e620008000800 */
        /* <DEDUP_REMOVED lines=22> */
[----:B------:R-:W-:Y:S04]  /*21540*/  @P5 STG.E.U8 desc[UR24][R182.64], R128 ;  /* 0x00000080b6005986 */ /* 0x000fe8000c101118 */
[----:B------:R2:W-:Y:S04]  /*21550*/  @P3 STG.E.U8 desc[UR24][R130.64], R68 ;  /* 0x0000004482003986 */ /* 0x0005e8000c101118 */
[----:B--2---:R-:W2:Y:S01]  /*21560*/  LDL.LU.64 R130, [R1+0xb78] ;  /* 0x000b780001827983 */ /* 0x004ea20000300a00 */
[----:B------:R-:W-:Y:S01]  /*21570*/  ISETP.LT.AND P4, PT, R3, UR47, !P4 ;  /* 0x0000002f03007c0c */ /* 0x000fe2000e781270 */
[----:B------:R-:W-:Y:S01]  /*21580*/  VIADD R68, R0, 0xbf ;  /* 0x000000bf00447836 */ /* 0x000fe20000000000 */
[----:B------:R-:W-:-:S02]  /*21590*/  PRMT R70, R128, 0x9910, RZ ;  /* 0x0000991080467816 */ /* 0x000fc400000000ff */
[----:B0-----:R-:W-:Y:S02]  /*215a0*/  ISETP.LT.AND P5, PT, R2, UR46, !P6 ;  /* 0x0000002e02007c0c */ /* 0x001fe4000f7a1270 */
[----:B------:R-:W-:Y:S01]  /*215b0*/  ISETP.GE.AND P3, PT, R68, UR11, PT ;  /* 0x0000000b44007c0c */ /* 0x000fe2000bf66270 */
[----:B------:R-:W0:Y:S01]  /*215c0*/  LDCU UR11, c[0x0][0x398] ;  /* 0x00007300ff0b77ac */ /* 0x000e220008000800 */
[----:B------:R-:W-:Y:S02]  /*215d0*/  SHF.R.S32.HI R68, RZ, 0x8, R70 ;  /* 0x00000008ff447819 */ /* 0x000fe40000011446 */
[----:B---3--:R-:W-:Y:S02]  /*215e0*/  F2FP.SATFINITE.E5M2.F32.PACK_AB_MERGE_C R69, R252, R175, RZ ;  /* 0x000000affc45723e */ /* 0x008fe400048060ff */
[----:B------:R-:W-:Y:S01]  /*215f0*/  ISETP.LT.AND P6, PT, R3, UR44, !P6 ;  /* 0x0000002c03007c0c */ /* 0x000fe2000f7c1270 */
[----:B-----5:R3:W-:Y:S01]  /*21600*/  @P4 STG.E.U8 desc[UR24][R180.64], R68 ;  /* 0x00000044b4004986 */ /* 0x0207e2000c101118 */
[----:B------:R-:W-:Y:S01]  /*21610*/  PRMT R70, R69, 0x9910, RZ ;  /* 0x0000991045467816 */ /* 0x000fe200000000ff */
[----:B------:R-:W5:Y:S01]  /*21620*/  LDCU UR44, c[0x0][0x398] ;  /* 0x00007300ff2c77ac */ /* 0x000f620008000800 */
[----:B-1----:R-:W-:Y:S01]  /*21630*/  ISETP.LT.AND P4, PT, R2, UR8, !P3 ;  /* 0x0000000802007c0c */ /* 0x002fe2000df81270 */
[----:B----4-:R1:W-:Y:S04]  /*21640*/  @P5 STG.E.U8 desc[UR24][R178.64], R69 ;  /* 0x00000045b2005986 */ /* 0x0103e8000c101118 */
[----:B------:R-:W4:Y:S01]  /*21650*/  LDL.LU R175, [R1+0x100] ;  /* 0x0001000001af7983 */ /* 0x000f220000300800 */
[----:B------:R-:W0:Y:S01]  /*21660*/  LDCU UR8, c[0x0][0x39c] ;  /* 0x00007380ff0877ac */ /* 0x000e220008000800 */
[----:B---3--:R-:W-:-:S02]  /*21670*/  VIADD R68, R0, 0xc0 ;  /* 0x000000c000447836 */ /* 0x008fc40000000000 */
[----:B------:R-:W4:Y:S03]  /*21680*/  LDL.LU R252, [R1+0x104] ;  /* 0x0001040001fc7983 */ /* 0x000f260000300800 */
[----:B------:R-:W-:Y:S01]  /*21690*/  ISETP.GE.AND P5, PT, R68, UR12, PT ;  /* 0x0000000c44007c0c */ /* 0x000fe2000bfa6270 */
[----:B------:R-:W-:Y:S01]  /*216a0*/  IMAD.MOV.U32 R68, RZ, RZ, R70 ;  /* 0x000000ffff447224 */ /* 0x000fe200078e0046 */
[----:B------:R-:W3:Y:S01]  /*216b0*/  LDL.LU.64 R182, [R1+0x4f0] ;  /* 0x0004f00001b67983 */ /* 0x000ee20000300a00 */
[----:B------:R-:W0:Y:S03]  /*216c0*/  LDCU UR12, c[0x0][0x398] ;  /* 0x00007300ff0c77ac */ /* 0x000e260008000800 */
[----:B------:R-:W-:Y:S01]  /*216d0*/  SHF.R.S32.HI R68, RZ, 0x8, R68 ;  /* 0x00000008ff447819 */ /* 0x000fe20000011444 */
[----:B------:R-:W3:Y:S04]  /*216e0*/  LDL.LU.64 R180, [R1+0x4e8] ;  /* 0x0004e80001b47983 */ /* 0x000ee80000300a00 */
[----:B-1----:R-:W3:Y:S01]  /*216f0*/  LDL.LU.64 R178, [R1+0x4e0] ;  /* 0x0004e00001b27983 */ /* 0x002ee20000300a00 */
[----:B--2---:R-:W-:-:S05]  /*21700*/  F2FP.SATFINITE.E5M2.F32.PACK_AB_MERGE_C R130, R131, R130, RZ ;  /* 0x000000828382723e */ /* 0x004fca00048060ff */
[----:B------:R-:W-:Y:S04]  /*21710*/  @P6 STG.E.U8 desc[UR24][R176.64], R130 ;  /* 0x00000082b0006986 */ /* 0x000fe8000c101118 */
[----:B------:R1:W-:Y:S04]  /*21720*/  @P4 STG.E.U8 desc[UR24][R4.64], R68 ;  /* 0x0000004404004986 */ /* 0x0003e8000c101118 */
[----:B-1----:R-:W2:Y:S01]  /*21730*/  LDL.LU.64 R4, [R1+0xb70] ;  /* 0x000b700001047983 */ /* 0x002ea20000300a00 */
[C---:B------:R-:W-:Y:S01]  /*21740*/  ISETP.LT.AND P3, PT, R3.reuse, UR45, !P3 ;  /* 0x0000002d03007c0c */ /* 0x040fe2000df61270 */
[----:B------:R-:W-:Y:S01]  /*21750*/  VIADD R68, R0, 0xc1 ;  /* 0x000000c100447836 */ /* 0x000fe20000000000 */
[----:B------:R-:W-:Y:S01]  /*21760*/  PRMT R70, R130, 0x9910, RZ ;  /* 0x0000991082467816 */ /* 0x000fe200000000ff */
[----:B------:R-:W2:Y:S01]  /*21770*/  LDL.LU R196, [R1+0x108] ;  /* 0x0001080001c47983 */ /* 0x000ea20000300800 */
[----:B0-----:R-:W-:Y:S01]  /*21780*/  ISETP.LT.AND P6, PT, R2, UR11, !P5 ;  /* 0x0000000b02007c0c */ /* 0x001fe2000efc1270 */
[----:B------:R-:W0:Y:S01]  /*21790*/  LDCU UR45, c[0x0][0x398] ;  /* 0x00007300ff2d77ac */ /* 0x000e220008000800 */
[----:B------:R-:W-:Y:S01]  /*217a0*/  ISETP.GE.AND P4, PT, R68, UR14, PT ;  /* 0x0000000e44007c0c */ /* 0x000fe2000bf86270 */
[----:B------:R-:W2:Y:S01]  /*217b0*/  LDL.LU R197, [R1+0x10c] ;  /* 0x00010c0001c57983 */ /* 0x000ea20000300800 */
[----:B------:R-:W-:Y:S01]  /*217c0*/  SHF.R.S32.HI R68, RZ, 0x8, R70 ;  /* 0x00000008ff447819 */ /* 0x000fe20000011446 */
[----:B------:R-:W1:Y:S01]  /*217d0*/  LDCU UR14, c[0x0][0x398] ;  /* 0x00007300ff0e77ac */ /* 0x000e620008000800 */
[----:B----4-:R-:W-:Y:S01]  /*217e0*/  F2FP.SATFINITE.E5M2.F32.PACK_AB_MERGE_C R69, R252, R175, RZ ;  /* 0x000000affc45723e */ /* 0x010fe200048060ff */
[----:B------:R-:W4:Y:S01]  /*217f0*/  LDL.LU.64 R176, [R1+0x4d0] ;  /* 0x0004d00001b07983 */ /* 0x000f220000300a00 */
[----:B-----5:R-:W-:Y:S01]  /*21800*/  ISETP.LT.AND P5, PT, R3, UR44, !P5 ;  /* 0x0000002c03007c0c */ /* 0x020fe2000efa1270 */
[----:B------:R-:W5:Y:S02]  /*21810*/  LDCU UR44, c[0x0][0x398] ;  /* 0x00007300ff2c77ac */ /* 0x000f640008000800 */
[----:B---3--:R3:W-:Y:S01]  /*21820*/  @P3 STG.E.U8 desc[UR24][R182.64], R68 ;  /* 0x00000044b6003986 */ /* 0x0087e2000c101118 */
[----:B------:R-:W-:Y:S01]  /*21830*/  ISETP.LT.AND P3, PT, R2, UR12, !P4 ;  /* 0x0000000c02007c0c */ /* 0x000fe2000e761270 */
[----:B------:R-:W0:Y:S02]  /*21840*/  LDCU UR12, c[0x0][0x398] ;  /* 0x00007300ff0c77ac */ /* 0x000e240008000800 */
[----:B------:R1:W-:Y:S01]  /*21850*/  @P6 STG.E.U8 desc[UR24][R180.64], R69 ;  /* 0x00000045b4006986 */ /* 0x0003e2000c101118 */
[----:B------:R-:W0:Y:S01]  /*21860*/  LDCU UR11, c[0x0][0x39c] ;  /* 0x00007380ff0b77ac */ /* 0x000e220008000800 */
[----:B---3--:R-:W-:-:S02]  /*21870*/  PRMT R68, R69, 0x9910, RZ ;  /* 0x0000991045447816 */ /* 0x008fc400000000ff */
[----:B------:R-:W3:Y:S04]  /*21880*/  LDL.LU.64 R182, [R1+0x4c8] ;  /* 0x0004c80001b67983 */ /* 0x000ee80000300a00 */
[----:B-1----:R-:W3:Y:S01]  /*21890*/  LDL.LU.64 R180, [R1+0x4c0] ;  /* 0x0004c00001b47983 */ /* 0x002ee20000300a00 */
[----:B--2---:R-:W-:Y:S01]  /*218a0*/  F2FP.SATFINITE.E5M2.F32.PACK_AB_MERGE_C R5, R5, R4, RZ ;  /* 0x000000040505723e */ /* 0x004fe200048060ff */
[----:B------:R-:W-:-:S05]  /*218b0*/  VIADD R4, R0, 0xc2 ;  /* 0x000000c200047836 */ /* 0x000fca0000000000 */
[----:B------:R-:W-:Y:S01]  /*218c0*/  ISETP.GE.AND P6, PT, R4, UR16, PT ;  /* 0x0000001004007c0c */ /* 0x000fe2000bfc6270 */
[----:B------:R-:W-:Y:S01]  /*218d0*/  IMAD.MOV.U32 R4, RZ, RZ, R68 ;  /* 0x000000ffff047224 */ /* 0x000fe200078e0044 */
[----:B------:R-:W-:Y:S01]  /*218e0*/  @P5 STG.E.U8 desc[UR24][R178.64], R5 ;  /* 0x00000005b2005986 */ /* 0x000fe2000c101118 */
[----:B0-----:R-:W-:Y:S01]  /*218f0*/  ISETP.LT.AND P4, PT, R3, UR45, !P4 ;  /* 0x0000002d03007c0c */ /* 0x001fe2000e781270 */
[----:B------:R-:W0:Y:S02]  /*21900*/  LDCU UR16, c[0x0][0x398] ;  /* 0x00007300ff1077ac */ /* 0x000e240008000800 */
[----:B------:R-:W-:-:S05]  /*21910*/  SHF.R.S32.HI R4, RZ, 0x8, R4 ;  /* 0x00000008ff047819 */ /* 0x000fca0000011404 */
[----:B------:R1:W-:Y:S04]  /*21920*/  @P3 STG.E.U8 desc[UR24][R6.64], R4 ;  /* 0x0000000406003986 */ /* 0x0003e8000c101118 */
[----:B-1----:R-:W2:Y:S01]  /*21930*/  LDL.LU.64 R6, [R1+0xb68] ;  /* 0x000b680001067983 */ /* 0x002ea20000300a00 */
[----:B------:R-:W-:Y:S01]  /*21940*/  VIADD R4, R0, 0xc3 ;  /* 0x000000c300047836 */ /* 0x000fe20000000000 */
[----:B------:R-:W-:Y:S02]  /*21950*/  PRMT R68, R5, 0x9910, RZ ;  /* 0x0000991005447816 */ /* 0x000fe400000000ff */
[----:B------:R-:W-:Y:S01]  /*21960*/  ISETP.LT.AND P5, PT, R2, UR14, !P6 ;  /* 0x0000000e02007c0c */ /* 0x000fe2000f7a1270 */
[----:B------:R-:W2:Y:S01]  /*21970*/  LDL.LU R175, [R1+0x110] ;  /* 0x0001100001af7983 */ /* 0x000ea20000300800 */
[----:B------:R-:W-:Y:S01]  /*21980*/  ISETP.GE.AND P3, PT, R4, UR18, PT ;  /* 0x0000001204007c0c */ /* 0x000fe2000bf66270 */
[----:B------:R-:W1:Y:S01]  /*21990*/  LDCU UR14, c[0x0][0x398] ;  /* 0x00007300ff0e77ac */ /* 0x000e620008000800 */
[----:B------:R-:W-:Y:S01]  /*219a0*/  SHF.R.S32.HI R4, RZ, 0x8, R68 ;  /* 0x00000008ff047819 */ /* 0x000fe20000011444 */
[----:B------:R-:W2:Y:S01]  /*219b0*/  LDL.LU R252, [R1+0x114] ;  /* 0x0001140001fc7983 */ /* 0x000ea20000300800 */
[----:B------:R-:W-:Y:S01]  /*219c0*/  F2FP.SATFINITE.E5M2.F32.PACK_AB_MERGE_C R5, R197, R196, RZ ;  /* 0x000000c4c505723e */ /* 0x000fe200048060ff */
[----:B------:R-:W0:Y:S02]  /*219d0*/  LDCU UR18, c[0x0][0x398] ;  /* 0x00007300ff1277ac */ /* 0x000e240008000800 */
[----:B----4-:R4:W-:Y:S01]  /*219e0*/  @P4 STG.E.U8 desc[UR24][R176.64], R4 ;  /* 0x00000004b0004986 */ /* 0x0109e2000c101118 */
[----:B-----5:R-:W-:-:S02]  /*219f0*/  ISETP.LT.AND P6, PT, R3, UR44, !P6 ;  /* 0x0000002c03007c0c */ /* 0x020fc4000f7c1270 */
[----:B------:R-:W-:Y:S01]  /*21a00*/  ISETP.LT.AND P4, PT, R2, UR12, !P3 ;  /* 0x0000000c02007c0c */ /* 0x000fe2000df81270 */
[----:B---3--:R3:W-:Y:S04]  /*21a10*/  @P5 STG.E.U8 desc[UR24][R182.64], R5 ;  /* 0x00000005b6005986 */ /* 0x0087e8000c101118 */
[----:B------:R-:W5:Y:S01]  /*21a20*/  LDL.LU.64 R178, [R1+0x4b0] ;  /* 0x0004b00001b27983 */ /* 0x000f620000300a00 */
[----:B------:R-:W0:Y:S01]  /*21a30*/  LDCU UR12, c[0x0][0x39c] ;  /* 0x00007380ff0c77ac */ /* 0x000e220008000800 */
[----:B----4-:R-:W-:Y:S02]  /*21a40*/  VIADD R4, R0, 0xc4 ;  /* 0x000000c400047836 */ /* 0x010fe40000000000 */
[----:B------:R-:W4:Y:S03]  /*21a50*/  LDL.LU.64 R176, [R1+0x4a8] ;  /* 0x0004a80001b07983 */ /* 0x000f260000300a00 */
[----:B------:R-:W-:Y:S01]  /*21a60*/  ISETP.GE.AND P5, PT, R4, UR20, PT ;  /* 0x0000001404007c0c */ /* 0x000fe2000bfa6270 */
[----:B---3--:R-:W3:Y:S01]  /*21a70*/  LDL.LU.64 R182, [R1+0x4a0] ;  /* 0x0004a00001b67983 */ /* 0x008ee20000300a00 */
[----:B------:R-:W0:Y:S01]  /*21a80*/  LDCU UR20, c[0x0][0x398] ;  /* 0x00007300ff1477ac */ /* 0x000e220008000800 */
[----:B--2---:R-:W-:-:S02]  /*21a90*/  F2FP.SATFINITE.E5M2.F32.PACK_AB_MERGE_C R6, R7, R6, RZ ;  /* 0x000000060706723e */ /* 0x004fc400048060ff */
[----:B------:R-:W-:-:S05]  /*21aa0*/  PRMT R7, R5, 0x9910, RZ ;  /* 0x0000991005077816 */ /* 0x000fca00000000ff */
[----:B------:R-:W-:Y:S01]  /*21ab0*/  IMAD.MOV.U32 R4, RZ, RZ, R7 ;  /* 0x000000ffff047224 */ /* 0x000fe200078e0007 */
[----:B------:R-:W-:Y:S04]  /*21ac0*/  @P6 STG.E.U8 desc[UR24][R180.64], R6 ;  /* 0x00000006b4006986 */ /* 0x000fe8000c101118 */
[----:B------:R-:W-:-:S05]  /*21ad0*/  SHF.R.S32.HI R4, RZ, 0x8, R4 ;  /* 0x00000008ff047819 */ /* 0x000fca0000011404 */
[----:B------:R2:W-:Y:S04]  /*21ae0*/  @P4 STG.E.U8 desc[UR24][R8.64], R4 ;  /* 0x0000000408004986 */ /* 0x0005e8000c101118 */
[----:B--2---:R-:W2:Y:S01]  /*21af0*/  LDL.LU.64 R8, [R1+0xb60] ;  /* 0x000b600001087983 */ /* 0x004ea20000300a00 */
[C---:B0-----:R-:W-:Y:S01]  /*21b00*/  ISETP.LT.AND P3, PT, R3.reuse, UR16, !P3 ;  /* 0x0000001003007c0c */ /* 0x041fe2000df61270 */
        /* <DEDUP_REMOVED lines=15> */
[----:B------:R-:W-:Y:S01]  /*21c00*/  VIADD R7, R0, 0xd9 ;  /* 0x000000d900077836 */ /* 0x000fe20000000000 */
[----:B------:R-:W-:Y:S01]  /*21c10*/  ISETP.LT.AND P3, PT, R2, UR20, !P4 ;  /* 0x0000001402007c0c */ /* 0x000fe2000e761270 */
[----:B----4-:R4:W-:Y:S01]  /*21c20*/  @P6 STG.E.U8 desc[UR24][R176.64], R5 ;  /* 0x00000005b0006986 */ /* 0x0109e2000c101118 */
[----:B------:R-:W0:Y:S01]  /*21c30*/  LDCU UR20, c[0x0][0x398] ;  /* 0x00007300ff1477ac */ /* 0x000e220008000800 */
[----:B------:R-:W0:Y:S01]  /*21c40*/  LDCU UR14, c[0x0][0x39c] ;  /* 0x00007380ff0e77ac */ /* 0x000e220008000800 */
[----:B-----5:R-:W-:Y:S01]  /*21c50*/  VIADD R4, R0, 0xc6 ;  /* 0x000000c600047836 */ /* 0x020fe20000000000 */
[----:B------:R-:W5:Y:S04]  /*21c60*/  LDL.LU.64 R178, [R1+0x488] ;  /* 0x0004880001b27983 */ /* 0x000f680000300a00 */
[----:B------:R-:W-:Y:S01]  /*21c70*/  ISETP.GE.AND P6, PT, R4, UR23, PT ;  /* 0x0000001704007c0c */ /* 0x000fe2000bfc6270 */
[----:B------:R-:W-:Y:S01]  /*21c80*/  IMAD.MOV.U32 R4, RZ, RZ, R6 ;  /* 0x000000ffff047224 */ /* 0x000fe200078e0006 */
[----:B----4-:R-:W4:Y:S01]  /*21c90*/  LDL.LU.64 R176, [R1+0x480] ;  /* 0x0004800001b07983 */ /* 0x010f220000300a00 */
[----:B--2---:R-:W-:Y:S01]  /*21ca0*/  F2FP.SATFINITE.E5M2.F32.PACK_AB_MERGE_C R8, R9, R8, RZ ;  /* 0x000000080908723e */ /* 0x004fe200048060ff */
[----:B------:R-:W2:Y:S02]  /*21cb0*/  LDCU UR23, c[0x0][0x398] ;  /* 0x00007300ff1777ac */ /* 0x000ea40008000800 */
[----:B------:R-:W-:-:S02]  /*21cc0*/  SHF.R.S32.HI R4, RZ, 0x8, R4 ;  /* 0x00000008ff047819 */ /* 0x000fc40000011404 */
        /* <DEDUP_REMOVED lines=22> */
[----:B-1----:R-:W-:-:S03]  /*21e30*/  VIADD R4, R0, 0xc8 ;  /* 0x000000c800047836 */ /* 0x002fc60000000000 */
[----:B------:R-:W2:Y:S01]  /*21e40*/  LDL.LU.64 R180, [R1+0x468] ;  /* 0x0004680001b47983 */ /* 0x000ea20000300a00 */
[----:B------:R-:W1:Y:S01]  /*21e50*/  LDCU UR20, c[0x0][0x398] ;  /* 0x00007300ff1477ac */ /* 0x000e620008000800 */
[----:B------:R-:W-:Y:S01]  /*21e60*/  ISETP.GE.AND P5, PT, R4, UR27, PT ;  /* 0x0000001b04007c0c */ /* 0x000fe2000bfa6270 */
[----:B------:R-:W-:Y:S01]  /*21e70*/  IMAD.MOV.U32 R4, RZ, RZ, R6 ;  /* 0x000000ffff047224 */ /* 0x000fe200078e0006 */
[----:B-----5:R-:W5:Y:S01]  /*21e80*/  LDL.LU.64 R178, [R1+0x460] ;  /* 0x0004600001b27983 */ /* 0x020f620000300a00 */
[----:B---3--:R-:W-:Y:S01]  /*21e90*/  F2FP.SATFINITE.E5M2.F32.PACK_AB_MERGE_C R10, R11, R10, RZ ;  /* 0x0000000a0b0a723e */ /* 0x008fe200048060ff */
[----:B------:R-:W3:Y:S02]  /*21ea0*/  LDCU UR27, c[0x0][0x398] ;  /* 0x00007300ff1b77ac */ /* 0x000ee40008000800 */
[----:B------:R-:W-:Y:S02]  /*21eb0*/  SHF.R.S32.HI R4, RZ, 0x8, R4 ;  /* 0x00000008ff047819 */ /* 0x000fe40000011404 */
[----:B----4-:R-:W-:Y:S04]  /*21ec0*/  @P6 STG.E.U8 desc[UR24][R176.64], R10 ;  /* 0x0000000ab0006986 */ /* 0x010fe8000c101118 */
[----:B------:R4:W-:Y:S04]  /*21ed0*/  @P4 STG.E.U8 desc[UR24][R12.64], R4 ;  /* 0x000000040c004986 */ /* 0x0009e8000c101118 */
[----:B----4-:R-:W4:Y:S01]  /*21ee0*/  LDL.LU.64 R12, [R1+0xb50] ;  /* 0x000b5000010c7983 */ /* 0x010f220000300a00 */
[C---:B--2---:R-:W-:Y:S01]  /*21ef0*/  ISETP.LT.AND P3, PT, R3.reuse, UR23, !P3 ;  /* 0x0000001703007c0c */ /* 0x044fe2000df61270 */
        /* <DEDUP_REMOVED lines=8> */
[----:B------:R-:W0:Y:S01]  /*21f80*/  LDCU UR22, c[0x0][0x398] ;  /* 0x00007300ff1677ac */ /* 0x000e220008000800 */
[----:B------:R-:W-:Y:S01]  /*21f90*/  F2FP.SATFINITE.E5M2.F32.PACK_AB_MERGE_C R5, R252, R175, RZ ;  /* 0x000000affc05723e */ /* 0x000fe200048060ff */
[----:B------:R-:W2:Y:S01]  /*21fa0*/  LDL.LU.64 R176, [R1+0x450] ;  /* 0x0004500001b07983 */ /* 0x000ea20000300a00 */
[----:B------:R-:W-:Y:S01]  /*21fb0*/  ISETP.LT.AND P5, PT, R3, UR18, !P5 ;  /* 0x0000001203007c0c */ /* 0x000fe2000efa1270 */
[----:B------:R-:W0:Y:S02]  /*21fc0*/  LDCU UR28, c[0x0][0x398] ;  /* 0x00007300ff1c77ac */ /* 0x000e240008000800 */
[----:B------:R3:W-:Y:S01]  /*21fd0*/  @P3 STG.E.U8 desc[UR24][R182.64], R4 ;  /* 0x00000004b6003986 */ /* 0x0007e2000c101118 */
[----:B------:R-:W-:Y:S01]  /*21fe0*/  PRMT R6, R5, 0x9910, RZ ;  /* 0x0000991005067816 */ /* 0x000fe200000000ff */
[----:B------:R-:W0:Y:S01]  /*21ff0*/  LDCU UR18, c[0x0][0x39c] ;  /* 0x00007380ff1277ac */ /* 0x000e220008000800 */
[----:B-1----:R-:W-:Y:S01]  /*22000*/  ISETP.LT.AND P3, PT, R2, UR20, !P4 ;  /* 0x0000001402007c0c */ /* 0x002fe2000e761270 */
[----:B------:R1:W-:Y:S01]  /*22010*/  @P6 STG.E.U8 desc[UR24][R180.64], R5 ;  /* 0x00000005b4006986 */ /* 0x0003e2000c101118 */
[----:B------:R-:W0:Y:S01]  /*22020*/  LDCU UR20, c[0x0][0x398] ;  /* 0x00007300ff1477ac */ /* 0x000e220008000800 */
[----:B---3--:R-:W-:-:S02]  /*22030*/  VIADD R4, R0, 0xca ;  /* 0x000000ca00047836 */ /* 0x008fc40000000000 */
[----:B------:R-:W3:Y:S03]  /*22040*/  LDL.LU.64 R182, [R1+0x448] ;  /* 0x0004480001b67983 */ /* 0x000ee60000300a00 */
[----:B------:R-:W-:Y:S01]  /*22050*/  ISETP.GE.AND P6, PT, R4, UR29, PT ;  /* 0x0000001d04007c0c */ /* 0x000fe2000bfc6270 */
[----:B------:R-:W-:Y:S01]  /*22060*/  IMAD.MOV.U32 R4, RZ, RZ, R6 ;  /* 0x000000ffff047224 */ /* 0x000fe200078e0006 */
[----:B-1----:R-:W3:Y:S01]  /*22070*/  LDL.LU.64 R180, [R1+0x440] ;  /* 0x0004400001b47983 */ /* 0x002ee20000300a00 */
[----:B----4-:R-:W-:Y:S01]  /*22080*/  F2FP.SATFINITE.E5M2.F32.PACK_AB_MERGE_C R12, R13, R12, RZ ;  /* 0x0000000c0d0c723e */ /* 0x010fe200048060ff */
[----:B------:R-:W1:Y:S02]  /*22090*/  LDCU UR29, c[0x0][0x398] ;  /* 0x00007300ff1d77ac */ /* 0x000e640008000800 */
[----:B------:R-:W-:Y:S02]  /*220a0*/  SHF.R.S32.HI R4, RZ, 0x8, R4 ;  /* 0x00000008ff047819 */ /* 0x000fe40000011404 */
[----:B-----5:R-:W-:Y:S04]  /*220b0*/  @P5 STG.E.U8 desc[UR24][R178.64], R12 ;  /* 0x0000000cb2005986 */ /* 0x020fe8000c101118 */
[----:B------:R4:W-:Y:S04]  /*220c0*/  @P3 STG.E.U8 desc[UR24][R14.64], R4 ;  /* 0x000000040e003986 */ /* 0x0009e8000c101118 */
[----:B----4-:R-:W4:Y:S01]  /*220d0*/  LDL.LU.64 R14, [R1+0xb48] ;  /* 0x000b4800010e7983 */ /* 0x010f220000300a00 */
        /* <DEDUP_REMOVED lines=21> */
[----:B------:R-:W2:Y:S03]  /*22230*/  LDL.LU.64 R176, [R1+0x428] ;  /* 0x0004280001b07983 */ /* 0x000ea60000300a00 */
[----:B------:R-:W-:Y:S01]  /*22240*/  ISETP.GE.AND P5, PT, R4, UR31, PT ;  /* 0x0000001f04007c0c */ /* 0x000fe2000bfa6270 */
[----:B------:R-:W-:Y:S01]  /*22250*/  IMAD.MOV.U32 R4, RZ, RZ, R6 ;  /* 0x000000ffff047224 */ /* 0x000fe200078e0006 */
[----:B---3--:R-:W3:Y:S01]  /*22260*/  LDL.LU.64 R182, [R1+0x420] ;  /* 0x0004200001b67983 */ /* 0x008ee20000300a00 */
[----:B----4-:R-:W-:Y:S01]  /*22270*/  F2FP.SATFINITE.E5M2.F32.PACK_AB_MERGE_C R14, R15, R14, RZ ;  /* 0x0000000e0f0e723e */ /* 0x010fe200048060ff */
[----:B------:R-:W1:Y:S02]  /*22280*/  LDCU UR31, c[0x0][0x398] ;  /* 0x00007300ff1f77ac */ /* 0x000e640008000800 */
[----:B------:R-:W-:Y:S02]  /*22290*/  SHF.R.S32.HI R4, RZ, 0x8, R4 ;  /* 0x00000008ff047819 */ /* 0x000fe40000011404 */
[----:B------:R-:W-:Y:S04]  /*222a0*/  @P6 STG.E.U8 desc[UR24][R180.64], R14 ;  /* 0x0000000eb4006986 */ /* 0x000fe8000c101118 */
[----:B------:R4:W-:Y:S04]  /*222b0*/  @P4 STG.E.U8 desc[UR24][R16.64], R4 ;  /* 0x0000000410004986 */ /* 0x0009e8000c101118 */
[----:B----4-:R-:W4:Y:S01]  /*222c0*/  LDL.LU.64 R16, [R1+0xb40] ;  /* 0x000b400001107983 */ /* 0x010f220000300a00 */
        /* <DEDUP_REMOVED lines=14> */
[----:B--2---:R2:W-:Y:S01]  /*223b0*/  @P3 STG.E.U8 desc[UR24][R178.64], R4 ;  /* 0x00000004b2003986 */ /* 0x0045e2000c101118 */
[----:B------:R-:W-:Y:S01]  /*223c0*/  PRMT R6, R5, 0x9910, RZ ;  /* 0x0000991005067816 */ /* 0x000fe200000000ff */
[----:B------:R-:W0:Y:S01]  /*223d0*/  LDCU UR22, c[0x0][0x39c] ;  /* 0x00007380ff1677ac */ /* 0x000e220008000800 */
[----:B------:R-:W-:Y:S01]  /*223e0*/  ISETP.LT.AND P3, PT, R2, UR27, !P4 ;  /* 0x0000001b02007c0c */ /* 0x000fe2000e761270 */
[----:B------:R1:W-:Y:S01]  /*223f0*/  @P6 STG.E.U8 desc[UR24][R176.64], R5 ;  /* 0x00000005b0006986 */ /* 0x0003e2000c101118 */
[----:B------:R-:W0:Y:S01]  /*22400*/  LDCU UR27, c[0x0][0x398] ;  /* 0x00007300ff1b77ac */ /* 0x000e220008000800 */
[----:B--2---:R-:W-:-:S02]  /*22410*/  VIADD R4, R0, 0xce ;  /* 0x000000ce00047836 */ /* 0x004fc40000000000 */
[----:B------:R-:W2:Y:S03]  /*22420*/  LDL.LU.64 R178, [R1+0x408] ;  /* 0x0004080001b27983 */ /* 0x000ea60000300a00 */
[----:B------:R-:W-:Y:S01]  /*22430*/  ISETP.GE.AND P6, PT, R4, UR33, PT ;  /* 0x0000002104007c0c */ /* 0x000fe2000bfc6270 */
[----:B------:R-:W-:Y:S01]  /*22440*/  IMAD.MOV.U32 R4, RZ, RZ, R6 ;  /* 0x000000ffff047224 */ /* 0x000fe200078e0006 */
[----:B-1----:R-:W2:Y:S01]  /*22450*/  LDL.LU.64 R176, [R1+0x400] ;  /* 0x0004000001b07983 */ /* 0x002ea20000300a00 */
[----:B----4-:R-:W-:Y:S01]  /*22460*/  F2FP.SATFINITE.E5M2.F32.PACK_AB_MERGE_C R16, R17, R16, RZ ;  /* 0x000000101110723e */ /* 0x010fe200048060ff */
[----:B------:R-:W1:Y:S02]  /*22470*/  LDCU UR33, c[0x0][0x398] ;  /* 0x00007300ff2177ac */ /* 0x000e640008000800 */
[----:B------:R-:W-:Y:S02]  /*22480*/  SHF.R.S32.HI R4, RZ, 0x8, R4 ;  /* 0x00000008ff047819 */ /* 0x000fe40000011404 */
[----:B---3--:R-:W-:Y:S04]  /*22490*/  @P5 STG.E.U8 desc[UR24][R182.64], R16 ;  /* 0x00000010b6005986 */ /* 0x008fe8000c101118 */
[----:B------:R3:W-:Y:S04]  /*224a0*/  @P3 STG.E.U8 desc[UR24][R18.64], R4 ;  /* 0x0000000412003986 */ /* 0x0007e8000c101118 */
[----:B---3--:R-:W3:Y:S01]  /*224b0*/  LDL.LU.64 R18, [R1+0xb38] ;  /* 0x000b380001127983 */ /* 0x008ee20000300a00 */
        /* <DEDUP_REMOVED lines=14> */
[----:B-----5:R5:W-:Y:S01]  /*225a0*/  @P4 STG.E.U8 desc[UR24][R180.64], R4 ;  /* 0x00000004b4004986 */ /* 0x020be2000c101118 */
[----:B------:R-:W-:-:S02]  /*225b0*/  PRMT R6, R5, 0x9910, RZ ;  /* 0x0000991005067816 */ /* 0x000fc400000000ff */
[----:B------:R-:W-:Y:S01]  /*225c0*/  ISETP.LT.AND P4, PT, R2, UR27, !P3 ;  /* 0x0000001b02007c0c */ /* 0x000fe2000df81270 */
[----:B--2---:R2:W-:Y:S01]  /*225d0*/  @P5 STG.E.U8 desc[UR24][R178.64], R5 ;  /* 0x00000005b2005986 */ /* 0x0045e2000c101118 */
[----:B------:R-:W0:Y:S01]  /*225e0*/  LDCU UR27, c[0x0][0x398] ;  /* 0x00007300ff1b77ac */ /* 0x000e220008000800 */
[----:B-----5:R-:W-:Y:S02]  /*225f0*/  VIADD R4, R0, 0xd0 ;  /* 0x000000d000047836 */ /* 0x020fe40000000000 */
[----:B------:R-:W5:Y:S03]  /*22600*/  LDL.LU.64 R180, [R1+0x388] ;  /* 0x0003880001b47983 */ /* 0x000f660000300a00 */
[----:B------:R-:W-:Y:S01]  /*22610*/  ISETP.GE.AND P5, PT, R4, UR35, PT ;  /* 0x0000002304007c0c */ /* 0x000fe2000bfa6270 */
[----:B------:R-:W-:Y:S01]  /*22620*/  IMAD.MOV.U32 R4, RZ, RZ, R6 ;  /* 0x000000ffff047224 */ /* 0x000fe200078e0006 */
[----:B--2---:R-:W2:Y:S04]  /*22630*/  LDL.LU.64 R178, [R1+0x380] ;  /* 0x0003800001b27983 */ /* 0x004ea80000300a00 */
[----:B------:R-:W-:-:S02]  /*22640*/  SHF.R.S32.HI R4, RZ, 0x8, R4 ;  /* 0x00000008ff047819 */ /* 0x000fc40000011404 */
[----:B---3--:R-:W-:-:S05]  /*22650*/  F2FP.SATFINITE.E5M2.F32.PACK_AB_MERGE_C R18, R19, R18, RZ ;  /* 0x000000121312723e */ /* 0x008fca00048060ff */
[----:B------:R-:W-:Y:S04]  /*22660*/  @P6 STG.E.U8 desc[UR24][R176.64], R18 ;  /* 0x00000012b0006986 */ /* 0x000fe8000c101118 */
[----:B------:R3:W-:Y:S04]  /*22670*/  @P4 STG.E.U8 desc[UR24][R20.64], R4 ;  /* 0x0000000414004986 */ /* 0x0007e8000c101118 */
[----:B---3--:R-:W3:Y:S01]  /*22680*/  LDL.LU.64 R20, [R1+0xb30] ;  /* 0x000b300001147983 */ /* 0x008ee20000300a00 */
        /* <DEDUP_REMOVED lines=10> */
[----:B----4-:R-:W-:Y:S01]  /*22730*/  F2FP.SATFINITE.E5M2.F32.PACK_AB_MERGE_C R5, R252, R175, RZ ;  /* 0x000000affc05723e */ /* 0x010fe200048060ff */
[----:B------:R-:W4:Y:S01]  /*22740*/  LDL.LU.64 R176, [R1+0x370] ;  /* 0x0003700001b07983 */ /* 0x000f220000300a00 */
[----:B------:R-:W-:Y:S01]  /*22750*/  ISETP.LT.AND P5, PT, R3, UR26, !P5 ;  /* 0x0000001a03007c0c */ /* 0x000fe2000efa1270 */
[----:B------:R-:W0:Y:S02]  /*22760*/  LDCU UR26, c[0x0][0x39c] ;  /* 0x00007380ff1a77ac */ /* 0x000e240008000800 */
[----:B------:R1:W-:Y:S01]  /*22770*/  @P3 STG.E.U8 desc[UR24][R182.64], R4 ;  /* 0x00000004b6003986 */ /* 0x0003e2000c101118 */
[----:B------:R-:W-:-:S02]  /*22780*/  PRMT R6, R5, 0x9910, RZ ;  /* 0x0000991005067816 */ /* 0x000fc400000000ff */
[----:B------:R-:W-:Y:S01]  /*22790*/  ISETP.LT.AND P3, PT, R2, UR27, !P4 ;  /* 0x0000001b02007c0c */ /* 0x000fe2000e761270 */
[----:B-----5:R5:W-:Y:S01]  /*227a0*/  @P6 STG.E.U8 desc[UR24][R180.64], R5 ;  /* 0x00000005b4006986 */ /* 0x020be2000c101118 */
[----:B------:R-:W0:Y:S01]  /*227b0*/  LDCU UR27, c[0x0][0x398] ;  /* 0x00007300ff1b77ac */ /* 0x000e220008000800 */
[----:B-1----:R-:W-:Y:S02]  /*227c0*/  VIADD R4, R0, 0xd2 ;  /* 0x000000d200047836 */ /* 0x002fe40000000000 */
[----:B------:R-:W4:Y:S03]  /*227d0*/  LDL.LU.64 R182, [R1+0x368] ;  /* 0x0003680001b67983 */ /* 0x000f260000300a00 */
[----:B------:R-:W-:Y:S01]  /*227e0*/  ISETP.GE.AND P6, PT, R4, UR37, PT ;  /* 0x0000002504007c0c */ /* 0x000fe2000bfc6270 */
[----:B------:R-:W-:Y:S01]  /*227f0*/  IMAD.MOV.U32 R4, RZ, RZ, R6 ;  /* 0x000000ffff047224 */ /* 0x000fe200078e0006 */
[----:B-----5:R-:W5:Y:S04]  /*22800*/  LDL.LU.64 R180, [R1+0x360] ;  /* 0x0003600001b47983 */ /* 0x020f680000300a00 */
[----:B------:R-:W-:-:S02]  /*22810*/  SHF.R.S32.HI R4, RZ, 0x8, R4 ;  /* 0x00000008ff047819 */ /* 0x000fc40000011404 */
[----:B---3--:R-:W-:-:S05]  /*22820*/  F2FP.SATFINITE.E5M2.F32.PACK_AB_MERGE_C R20, R21, R20, RZ ;  /* 0x000000141514723e */ /* 0x008fca00048060ff */
[----:B--2---:R-:W-:Y:S04]  /*22830*/  @P5 STG.E.U8 desc[UR24][R178.64], R20 ;  /* 0x00000014b2005986 */ /* 0x004fe8000c101118 */
[----:B------:R1:W-:Y:S04]  /*22840*/  @P3 STG.E.U8 desc[UR24][R22.64], R4 ;  /* 0x0000000416003986 */ /* 0x0003e8000c101118 */
[----:B-1----:R-:W2:Y:S01]  /*22850*/  LDL.LU.64 R22, [R1+0xb28] ;  /* 0x000b280001167983 */ /* 0x002ea20000300a00 */
        /* <DEDUP_REMOVED lines=26> */
[----:B-----5:R-:W-:Y:S04]  /*22a00*/  @P6 STG.E.U8 desc[UR24][R180.64], R22 ;  /* 0x00000016b4006986 */ /* 0x020fe8000c101118 */
[----:B------:R0:W-:Y:S04]  /*22a10*/  @P4 STG.E.U8 desc[UR24][R24.64], R4 ;  /* 0x0000000418004986 */ /* 0x0001e8000c101118 */
[----:B0-----:R-:W2:Y:S01]  /*22a20*/  LDL.LU.64 R24, [R1+0xb20] ;  /* 0x000b200001187983 */ /* 0x001ea20000300a00 */
[C---:B------:R-:W-:Y:S01]  /*22a30*/  ISETP.LT.AND P3, PT, R3.reuse, UR29, !P3 ;  /* 0x0000001d03007c0c */ /* 0x040fe2000df61270 */
[----:B------:R-:W-:Y:S01]  /*22a40*/  VIADD R4, R0, 0xd5 ;  /* 0x000000d500047836 */ /* 0x000fe20000000000 */
[----:B------:R-:W-:Y:S01]  /*22a50*/  PRMT R6, R22, 0x9910, RZ ;  /* 0x0000991016067816 */ /* 0x000fe200000000ff */
[----:B------:R-:W5:Y:S01]  /*22a60*/  LDL.LU R196, [R1+0x158] ;  /* 0x0001580001c47983 */ /* 0x000f620000300800 */
[----:B-1----:R-:W-:Y:S01]  /*22a70*/  ISETP.LT.AND P6, PT, R2, UR28, !P5 ;  /* 0x0000001c02007c0c */ /* 0x002fe2000efc1270 */
[----:B------:R-:W0:Y:S01]  /*22a80*/  LDCU UR29, c[0x0][0x398] ;  /* 0x00007300ff1d77ac */ /* 0x000e220008000800 */
[----:B------:R-:W-:Y:S01]  /*22a90*/  ISETP.GE.AND P4, PT, R4, UR40, PT ;  /* 0x0000002804007c0c */ /* 0x000fe2000bf86270 */
[----:B------:R-:W5:Y:S01]  /*22aa0*/  LDL.LU R197, [R1+0x15c] ;  /* 0x00015c0001c57983 */ /* 0x000f620000300800 */
[----:B------:R-:W-:Y:S01]  /*22ab0*/  SHF.R.S32.HI R4, RZ, 0x8, R6 ;  /* 0x00000008ff047819 */ /* 0x000fe20000011406 */
[----:B------:R-:W1:Y:S01]  /*22ac0*/  LDCU UR28, c[0x0][0x39c] ;  /* 0x00007380ff1c77ac */ /* 0x000e620008000800 */
[----:B---3--:R-:W-:Y:S01]  /*22ad0*/  F2FP.SATFINITE.E5M2.F32.PACK_AB_MERGE_C R5, R252, R175, RZ ;  /* 0x000000affc05723e */ /* 0x008fe200048060ff */
[----:B------:R-:W3:Y:S01]  /*22ae0*/  LDL.LU.64 R180, [R1+0x330] ;  /* 0x0003300001b47983 */ /* 0x000ee20000300a00 */
[----:B------:R-:W-:Y:S01]  /*22af0*/  ISETP.LT.AND P5, PT, R3, UR30, !P5 ;  /* 0x0000001e03007c0c */ /* 0x000fe2000efa1270 */
[----:B------:R-:W0:Y:S02]  /*22b00*/  LDCU UR30, c[0x0][0x398] ;  /* 0x00007300ff1e77ac */ /* 0x000e240008000800 */
[----:B------:R1:W-:Y:S01]  /*22b10*/  @P3 STG.E.U8 desc[UR24][R178.64], R4 ;  /* 0x00000004b2003986 */ /* 0x0003e2000c101118 */
[----:B------:R-:W-:-:S02]  /*22b20*/  PRMT R6, R5, 0x9910, RZ ;  /* 0x0000991005067816 */ /* 0x000fc400000000ff */
[----:B------:R-:W-:Y:S01]  /*22b30*/  ISETP.LT.AND P3, PT, R2, UR31, !P4 ;  /* 0x0000001f02007c0c */ /* 0x000fe2000e761270 */
[----:B----4-:R4:W-:Y:S01]  /*22b40*/  @P6 STG.E.U8 desc[UR24][R176.64], R5 ;  /* 0x00000005b0006986 */ /* 0x0109e2000c101118 */
[----:B------:R-:W0:Y:S01]  /*22b50*/  LDCU UR31, c[0x0][0x398] ;  /* 0x00007300ff1f77ac */ /* 0x000e220008000800 */
[----:B-1----:R-:W-:Y:S02]  /*22b60*/  VIADD R4, R0, 0xd6 ;  /* 0x000000d600047836 */ /* 0x002fe40000000000 */
[----:B------:R-:W3:Y:S03]  /*22b70*/  LDL.LU.64 R178, [R1+0x328] ;  /* 0x0003280001b27983 */ /* 0x000ee60000300a00 */
[----:B------:R-:W-:Y:S01]  /*22b80*/  ISETP.GE.AND P6, PT, R4, UR41, PT ;  /* 0x0000002904007c0c */ /* 0x000fe2000bfc6270 */
[----:B------:R-:W-:Y:S01]  /*22b90*/  IMAD.MOV.U32 R4, RZ, RZ, R6 ;  /* 0x000000ffff047224 */ /* 0x000fe200078e0006 */
[----:B----4-:R-:W4:Y:S04]  /*22ba0*/  LDL.LU.64 R176, [R1+0x320] ;  /* 0x0003200001b07983 */ /* 0x010f280000300a00 */
        /* <DEDUP_REMOVED lines=14> */
[----:B------:R-:W1:Y:S01]  /*22c90*/  LDCU UR29, c[0x0][0x39c] ;  /* 0x00007380ff1d77ac */ /* 0x000e620008000800 */
[----:B------:R-:W-:Y:S01]  /*22ca0*/  ISETP.LT.AND P6, PT, R3, UR30, !P6 ;  /* 0x0000001e03007c0c */ /* 0x000fe2000f7c1270 */
[----:B------:R-:W4:Y:S01]  /*22cb0*/  LDL.LU.64 R182, [R1+0x310] ;  /* 0x0003100001b67983 */ /* 0x000f220000300a00 */
[----:B-----5:R-:W-:Y:S01]  /*22cc0*/  F2FP.SATFINITE.E5M2.F32.PACK_AB_MERGE_C R5, R197, R196, RZ ;  /* 0x000000c4c505723e */ /* 0x020fe200048060ff */
[----:B------:R-:W5:Y:S02]  /*22cd0*/  LDCU UR30, c[0x0][0x398] ;  /* 0x00007300ff1e77ac */ /* 0x000f640008000800 */
[----:B---3--:R3:W-:Y:S01]  /*22ce0*/  @P4 STG.E.U8 desc[UR24][R180.64], R4 ;  /* 0x00000004b4004986 */ /* 0x0087e2000c101118 */
[----:B------:R-:W-:Y:S01]  /*22cf0*/  ISETP.LT.AND P4, PT, R2, UR31, !P3 ;  /* 0x0000001f02007c0c */ /* 0x000fe2000df81270 */
[----:B------:R-:W0:Y:S01]  /*22d00*/  LDCU UR31, c[0x0][0x398] ;  /* 0x00007300ff1f77ac */ /* 0x000e220008000800 */
[----:B------:R-:W-:Y:S01]  /*22d10*/  PRMT R6, R5, 0x9910, RZ ;  /* 0x0000991005067816 */ /* 0x000fe200000000ff */
[----:B------:R1:W-:Y:S03]  /*22d20*/  @P5 STG.E.U8 desc[UR24][R178.64], R5 ;  /* 0x00000005b2005986 */ /* 0x0003e6000c101118 */
[----:B------:R-:W-:Y:S01]  /*22d30*/  SHF.R.S32.HI R6, RZ, 0x8, R6 ;  /* 0x00000008ff067819 */ /* 0x000fe20000011406 */
[----:B---3--:R-:W3:Y:S04]  /*22d40*/  LDL.LU.64 R180, [R1+0x308] ;  /* 0x0003080001b47983 */ /* 0x008ee80000300a00 */
[----:B-1----:R-:W3:Y:S01]  /*22d50*/  LDL.LU.64 R178, [R1+0x300] ;  /* 0x0003000001b27983 */ /* 0x002ee20000300a00 */
[----:B--2---:R-:W-:-:S05]  /*22d60*/  F2FP.SATFINITE.E5M2.F32.PACK_AB_MERGE_C R26, R27, R26, RZ ;  /* 0x0000001a1b1a723e */ /* 0x004fca00048060ff */
[----:B----4-:R-:W-:Y:S04]  /*22d70*/  @P6 STG.E.U8 desc[UR24][R176.64], R26 ;  /* 0x0000001ab0006986 */ /* 0x010fe8000c101118 */
[----:B------:R1:W-:Y:S04]  /*22d80*/  @P4 STG.E.U8 desc[UR24][R28.64], R6 ;  /* 0x000000061c004986 */ /* 0x0003e8000c101118 */
[----:B-1----:R-:W2:Y:S01]  /*22d90*/  LDL.LU.64 R28, [R1+0xb10] ;  /* 0x000b1000011c7983 */ /* 0x002ea20000300a00 */
[C---:B------:R-:W-:Y:S01]  /*22da0*/  VIADD R4, R0.reuse, 0xd8 ;  /* 0x000000d800047836 */ /* 0x040fe20000000000 */
[----:B------:R-:W-:Y:S01]  /*22db0*/  ISETP.LT.AND P3, PT, R3, UR33, !P3 ;  /* 0x0000002103007c0c */ /* 0x000fe2000df61270 */
[----:B------:R-:W-:Y:S01]  /*22dc0*/  VIADD R5, R0, 0xda ;  /* 0x000000da00057836 */ /* 0x000fe20000000000 */
[----:B------:R-:W-:Y:S01]  /*22dd0*/  ISETP.GE.AND P4, PT, R7, UR4, PT ;  /* 0x0000000407007c0c */ /* 0x000fe2000bf86270 */
[----:B------:R-:W4:Y:S01]  /*22de0*/  LDL.LU R196, [R1+0x168] ;  /* 0x0001680001c47983 */ /* 0x000f220000300800 */
[----:B------:R-:W-:Y:S01]  /*22df0*/  ISETP.GE.AND P5, PT, R4, UR43, PT ;  /* 0x0000002b04007c0c */ /* 0x000fe2000bfa6270 */
[----:B------:R-:W1:Y:S01]  /*22e00*/  LDCU UR33, c[0x0][0x398] ;  /* 0x00007300ff2177ac */ /* 0x000e620008000800 */
[----:B------:R-:W-:Y:S01]  /*22e10*/  PRMT R4, R26, 0x9910, RZ ;  /* 0x000099101a047816 */ /* 0x000fe200000000ff */
[----:B------:R-:W4:Y:S01]  /*22e20*/  LDL.LU R197, [R1+0x16c] ;  /* 0x00016c0001c57983 */ /* 0x000f220000300800 */
[----:B0-----:R-:W-:Y:S01]  /*22e30*/  ISETP.LT.AND P6, PT, R2, UR32, !P5 ;  /* 0x0000002002007c0c */ /* 0x001fe2000efc1270 */
[----:B------:R-:W0:Y:S01]  /*22e40*/  LDCU UR32, c[0x0][0x398] ;  /* 0x00007300ff2077ac */ /* 0x000e220008000800 */
[----:B------:R-:W-:Y:S01]  /*22e50*/  F2FP.SATFINITE.E5M2.F32.PACK_AB_MERGE_C R7, R252, R175, RZ ;  /* 0x000000affc07723e */ /* 0x000fe200048060ff */
[----:B------:R-:W4:Y:S01]  /*22e60*/  LDL.LU.64 R176, [R1+0xf0] ;  /* 0x0000f00001b07983 */ /* 0x000f220000300a00 */
[----:B------:R-:W-:Y:S01]  /*22e70*/  SHF.R.S32.HI R4, RZ, 0x8, R4 ;  /* 0x00000008ff047819 */ /* 0x000fe20000011404 */
[----:B------:R-:W0:Y:S01]  /*22e80*/  LDCU UR4, c[0x0][0x39c] ;  /* 0x00007380ff0477ac */ /* 0x000e220008000800 */
[----:B------:R-:W-:-:S02]  /*22e90*/  PRMT R6, R7, 0x9910, RZ ;  /* 0x0000991007067816 */ /* 0x000fc400000000ff */
[----:B-----5:R-:W-:Y:S01]  /*22ea0*/  ISETP.LT.AND P5, PT, R3, UR30, !P5 ;  /* 0x0000001e03007c0c */ /* 0x020fe2000efa1270 */
[----:B------:R5:W-:Y:S01]  /*22eb0*/  @P3 STG.E.U8 desc[UR24][R182.64], R4 ;  /* 0x00000004b6003986 */ /* 0x000be2000c101118 */
[----:B------:R-:W-:Y:S01]  /*22ec0*/  ISETP.LT.AND P3, PT, R2, UR31, !P4 ;  /* 0x0000001f02007c0c */ /* 0x000fe2000e761270 */
[----:B------:R-:W0:Y:S02]  /*22ed0*/  LDCU UR30, c[0x0][0x398] ;  /* 0x00007300ff1e77ac */ /* 0x000e240008000800 */
[----:B---3--:R3:W-:Y:S01]  /*22ee0*/  @P6 STG.E.U8 desc[UR24][R180.64], R7 ;  /* 0x00000007b4006986 */ /* 0x0087e2000c101118 */
[----:B------:R-:W-:Y:S01]  /*22ef0*/  ISETP.GE.AND P6, PT, R5, UR6, PT ;  /* 0x0000000605007c0c */ /* 0x000fe2000bfc6270 */
[----:B------:R-:W-:Y:S01]  /*22f00*/  IMAD.MOV.U32 R5, RZ, RZ, R6 ;  /* 0x000000ffff057224 */ /* 0x000fe200078e0006 */
[----:B------:R-:W0:Y:S04]  /*22f10*/  LDCU UR6, c[0x0][0x398] ;  /* 0x00007300ff0677ac */ /* 0x000e280008000800 */
[----:B------:R-:W-:Y:S01]  /*22f20*/  SHF.R.S32.HI R5, RZ, 0x8, R5 ;  /* 0x00000008ff057819 */ /* 0x000fe20000011405 */
[----:B-----5:R-:W5:Y:S01]  /*22f30*/  LDL.LU.64 R182, [R1+0xe8] ;  /* 0x0000e80001b67983 */ /* 0x020f620000300a00 */
[----:B------:R-:W0:Y:S03]  /*22f40*/  LDCU UR31, c[0x0][0x398] ;  /* 0x00007300ff1f77ac */ /* 0x000e260008000800 */
[----:B---3--:R-:W3:Y:S01]  /*22f50*/  LDL.LU.64 R180, [R1+0xe0] ;  /* 0x0000e00001b47983 */ /* 0x008ee20000300a00 */
[----:B--2---:R-:W-:-:S05]  /*22f60*/  F2FP.SATFINITE.E5M2.F32.PACK_AB_MERGE_C R28, R29, R28, RZ ;  /* 0x0000001c1d1c723e */ /* 0x004fca00048060ff */
[----:B------:R-:W-:Y:S04]  /*22f70*/  @P5 STG.E.U8 desc[UR24][R178.64], R28 ;  /* 0x0000001cb2005986 */ /* 0x000fe8000c101118 */
[----:B------:R2:W-:Y:S04]  /*22f80*/  @P3 STG.E.U8 desc[UR24][R30.64], R5 ;  /* 0x000000051e003986 */ /* 0x0005e8000c101118 */
[----:B--2---:R-:W2:Y:S01]  /*22f90*/  LDL.LU.64 R30, [R1+0xb08] ;  /* 0x000b0800011e7983 */ /* 0x004ea20000300a00 */
[----:B-1----:R-:W-:Y:S01]  /*22fa0*/  ISETP.LT.AND P4, PT, R3, UR33, !P4 ;  /* 0x0000002103007c0c */ /* 0x002fe2000e781270 */
[----:B------:R-:W-:Y:S01]  /*22fb0*/  VIADD R6, R0, 0xdb ;  /* 0x000000db00067836 */ /* 0x000fe20000000000 */
[----:B0-----:R-:W-:-:S02]  /*22fc0*/  ISETP.LT.AND P5, PT, R2, UR32, !P6 ;  /* 0x0000002002007c0c */ /* 0x001fc4000f7a1270 */
[----:B------:R-:W-:Y:S01]  /*22fd0*/  PRMT R4, R28, 0x9910, RZ ;  /* 0x000099101c047816 */ /* 0x000fe200000000ff */
[----:B------:R-:W-:Y:S01]  /*22fe0*/  VIADD R5, R0, 0xdc ;  /* 0x000000dc00057836 */ /* 0x000fe20000000000 */
[----:B------:R-:W-:Y:S01]  /*22ff0*/  ISETP.GE.AND P3, PT, R6, UR8, PT ;  /* 0x0000000806007c0c */ /* 0x000fe2000bf66270 */
[----:B------:R-:W3:Y:S01]  /*23000*/  LDL.LU R175, [R1+0x170] ;  /* 0x0001700001af7983 */ /* 0x000ee20000300800 */
[----:B----4-:R-:W-:Y:S01]  /*23010*/  F2FP.SATFINITE.E5M2.F32.PACK_AB_MERGE_C R6, R197, R196, RZ ;  /* 0x000000c4c506723e */ /* 0x010fe200048060ff */
[----:B------:R-:W0:Y:S01]  /*23020*/  LDCU UR8, c[0x0][0x398] ;  /* 0x00007300ff0877ac */ /* 0x000e220008000800 */
[----:B------:R-:W-:Y:S01]  /*23030*/  SHF.R.S32.HI R4, RZ, 0x8, R4 ;  /* 0x00000008ff047819 */ /* 0x000fe20000011404 */
[----:B------:R-:W4:Y:S01]  /*23040*/  LDL.LU R252, [R1+0x174] ;  /* 0x0001740001fc7983 */ /* 0x000f220000300800 */
[----:B------:R-:W-:Y:S02]  /*23050*/  PRMT R7, R6, 0x9910, RZ ;  /* 0x0000991006077816 */ /* 0x000fe400000000ff */
[----:B------:R-:W-:Y:S01]  /*23060*/  ISETP.LT.AND P6, PT, R3, UR30, !P6 ;  /* 0x0000001e03007c0c */ /* 0x000fe2000f7c1270 */
[----:B------:R1:W-:Y:S01]  /*23070*/  @P4 STG.E.U8 desc[UR24][R176.64], R4 ;  /* 0x00000004b0004986 */ /* 0x0003e2000c101118 */
[----:B------:R-:W-:Y:S01]  /*23080*/  ISETP.LT.AND P4, PT, R2, UR6, !P3 ;  /* 0x0000000602007c0c */ /* 0x000fe2000df81270 */
[----:B------:R-:W0:Y:S02]  /*23090*/  LDCU UR30, c[0x0][0x398] ;  /* 0x00007300ff1e77ac */ /* 0x000e240008000800 */
[----:B-----5:R-:W-:Y:S01]  /*230a0*/  @P5 STG.E.U8 desc[UR24][R182.64], R6 ;  /* 0x00000006b6005986 */ /* 0x020fe2000c101118 */
[----:B------:R-:W-:Y:S01]  /*230b0*/  ISETP.GE.AND P5, PT, R5, UR11, PT ;  /* 0x0000000b05007c0c */ /* 0x000fe2000bfa6270 */
[----:B------:R-:W-:Y:S01]  /*230c0*/  IMAD.MOV.U32 R5, RZ, RZ, R7 ;  /* 0x000000ffff057224 */ /* 0x000fe200078e0007 */
[----:B------:R-:W5:Y:S01]  /*230d0*/  LDCU UR11, c[0x0][0x398] ;  /* 0x00007300ff0b77ac */ /* 0x000f620008000800 */
[----:B------:R-:W4:Y:S03]  /*230e0*/  LDL.LU.64 R178, [R1+0xd0] ;  /* 0x0000d00001b27983 */ /* 0x000f260000300a00 */
[----:B------:R-:W-:Y:S01]  /*230f0*/  SHF.R.S32.HI R5, RZ, 0x8, R5 ;  /* 0x00000008ff057819 */ /* 0x000fe20000011405 */
[----:B-1----:R-:W4:Y:S01]  /*23100*/  LDL.LU.64 R176, [R1+0xc8] ;  /* 0x0000c80001b07983 */ /* 0x002f220000300a00 */
[----:B------:R-:W1:Y:S03]  /*23110*/  LDCU UR6, c[0x0][0x39c] ;  /* 0x00007380ff0677ac */ /* 0x000e660008000800 */
[----:B------:R-:W5:Y:S01]  /*23120*/  LDL.LU.64 R196, [R1+0xc0] ;  /* 0x0000c00001c47983 */ /* 0x000f620000300a00 */
[----:B--2---:R-:W-:-:S05]  /*23130*/  F2FP.SATFINITE.E5M2.F32.PACK_AB_MERGE_C R30, R31, R30, RZ ;  /* 0x0000001e1f1e723e */ /* 0x004fca00048060ff */
[----:B---3--:R-:W-:Y:S04]  /*23140*/  @P6 STG.E.U8 desc[UR24][R180.64], R30 ;  /* 0x0000001eb4006986 */ /* 0x008fe8000c101118 */
[----:B------:R2:W-:Y:S04]  /*23150*/  @P4 STG.E.U8 desc[UR24][R32.64], R5 ;  /* 0x0000000520004986 */ /* 0x0005e8000c101118 */
[----:B--2---:R-:W2:Y:S01]  /*23160*/  LDL.LU.64 R32, [R1+0xb00] ;  /* 0x000b000001207983 */ /* 0x004ea20000300a00 */
[----:B------:R-:W-:Y:S02]  /*23170*/  ISETP.LT.AND P3, PT, R3, UR31, !P3 ;  /* 0x0000001f03007c0c */ /* 0x000fe4000df61270 */
[----:B0-----:R-:W-:Y:S01]  /*23180*/  ISETP.LT.AND P6, PT, R2, UR8, !P5 ;  /* 0x0000000802007c0c */ /* 0x001fe2000efc1270 */
[----:B------:R-:W-:Y:S01]  /*23190*/  VIADD R7, R0, 0xdd ;  /* 0x000000dd00077836 */ /* 0x000fe20000000000 */
[----:B------:R-:W-:-:S02]  /*231a0*/  PRMT R4, R30, 0x9910, RZ ;  /* 0x000099101e047816 */ /* 0x000fc400000000ff */
[----:B----4-:R-:W-:Y:S01]  /*231b0*/  F2FP.SATFINITE.E5M2.F32.PACK_AB_MERGE_C R6, R252, R175, RZ ;  /* 0x000000affc06723e */ /* 0x010fe200048060ff */
[----:B------:R-:W-:Y:S01]  /*231c0*/  VIADD R5, R0, 0xde ;  /* 0x000000de00057836 */ /* 0x000fe20000000000 */
[----:B------:R-:W-:Y:S01]  /*231d0*/  SHF.R.S32.HI R4, RZ, 0x8, R4 ;  /* 0x00000008ff047819 */ /* 0x000fe20000011404 */
[----:B------:R-:W3:Y:S01]  /*231e0*/  LDL.LU R182, [R1+0x178] ;  /* 0x0001780001b67983 */ /* 0x000ee20000300800 */
[----:B------:R-:W-:Y:S01]  /*231f0*/  ISETP.GE.AND P4, PT, R7, UR12, PT ;  /* 0x0000000c07007c0c */ /* 0x000fe2000bf86270 */
[----:B------:R-:W0:Y:S01]  /*23200*/  LDCU UR31, c[0x0][0x398] ;  /* 0x00007300ff1f77ac */ /* 0x000e220008000800 */
[----:B------:R-:W-:Y:S01]  /*23210*/  PRMT R7, R6, 0x9910, RZ ;  /* 0x0000991006077816 */ /* 0x000fe200000000ff */
[----:B------:R4:W-:Y:S01]  /*23220*/  @P3 STG.E.U8 desc[UR24][R178.64], R4 ;  /* 0x00000004b2003986 */ /* 0x0009e2000c101118 */
[----:B------:R-:W-:Y:S01]  /*23230*/  ISETP.LT.AND P5, PT, R3, UR30, !P5 ;  /* 0x0000001e03007c0c */ /* 0x000fe2000efa1270 */
[----:B------:R-:W0:Y:S01]  /*23240*/  LDCU UR12, c[0x0][0x398] ;  /* 0x00007300ff0c77ac */ /* 0x000e220008000800 */
[----:B-----5:R-:W-:Y:S01]  /*23250*/  ISETP.LT.AND P3, PT, R2, UR11, !P4 ;  /* 0x0000000b02007c0c */ /* 0x020fe2000e761270 */
[----:B------:R-:W3:Y:S01]  /*23260*/  LDL.LU R183, [R1+0x17c] ;  /* 0x00017c0001b77983 */ /* 0x000ee20000300800 */
[----:B------:R-:W5:Y:S03]  /*23270*/  LDCU UR30, c[0x0][0x398] ;  /* 0x00007300ff1e77ac */ /* 0x000f660008000800 */
[----:B------:R0:W-:Y:S01]  /*23280*/  @P6 STG.E.U8 desc[UR24][R176.64], R6 ;  /* 0x00000006b0006986 */ /* 0x0001e2000c101118 */
[----:B------:R-:W-:Y:S01]  /*23290*/  ISETP.GE.AND P6, PT, R5, UR14, PT ;  /* 0x0000000e05007c0c */ /* 0x000fe2000bfc6270 */
[----:B------:R-:W-:Y:S01]  /*232a0*/  IMAD.MOV.U32 R5, RZ, RZ, R7 ;  /* 0x000000ffff057224 */ /* 0x000fe200078e0007 */
[----:B------:R-:W0:Y:S01]  /*232b0*/  LDCU UR11, c[0x0][0x398] ;  /* 0x00007300ff0b77ac */ /* 0x000e220008000800 */
[----:B------:R-:W3:Y:S03]  /*232c0*/  LDL.LU.64 R180, [R1+0xb0] ;  /* 0x0000b00001b47983 */ /* 0x000ee60000300a00 */
[----:B------:R-:W-:Y:S01]  /*232d0*/  SHF.R.S32.HI R5, RZ, 0x8, R5 ;  /* 0x00000008ff057819 */ /* 0x000fe20000011405 */
[----:B----4-:R-:W4:Y:S01]  /*232e0*/  LDL.LU.64 R178, [R1+0xa8] ;  /* 0x0000a80001b27983 */ /* 0x010f220000300a00 */
[----:B--2---:R-:W-:-:S03]  /*232f0*/  F2FP.SATFINITE.E5M2.F32.PACK_AB_MERGE_C R32, R33, R32, RZ ;  /* 0x000000202120723e */ /* 0x004fc600048060ff */
[----:B0-----:R-:W2:Y:S01]  /*23300*/  LDL.LU.64 R176, [R1+0xa0] ;  /* 0x0000a00001b07983 */ /* 0x001ea20000300a00 */
[----:B------:R-:W-:Y:S01]  /*23310*/  ISETP.LT.AND P4, PT, R3, UR31, !P4 ;  /* 0x0000001f03007c0c */ /* 0x000fe2000e781270 */
[----:B------:R-:W0:Y:S02]  /*23320*/  LDCU UR14, c[0x0][0x398] ;  /* 0x00007300ff0e77ac */ /* 0x000e240008000800 */
[----:B------:R-:W-:Y:S01]  /*23330*/  @P5 STG.E.U8 desc[UR24][R196.64], R32 ;  /* 0x00000020c4005986 */ /* 0x000fe2000c101118 */
[----:B------:R-:W0:Y:S03]  /*23340*/  LDCU UR8, c[0x0][0x39c] ;  /* 0x00007380ff0877ac */ /* 0x000e260008000800 */
[----:B------:R1:W-:Y:S04]  /*23350*/  @P3 STG.E.U8 desc[UR24][R34.64], R5 ;  /* 0x0000000522003986 */ /* 0x0003e8000c101118 */
[----:B-1----:R-:W2:Y:S01]  /*23360*/  LDL.LU.64 R34, [R1+0xaf8] ;  /* 0x000af80001227983 */ /* 0x002ea20000300a00 */
[----:B------:R-:W-:Y:S01]  /*23370*/  ISETP.LT.AND P5, PT, R2, UR12, !P6 ;  /* 0x0000000c02007c0c */ /* 0x000fe2000f7a1270 */
[----:B------:R-:W-:Y:S01]  /*23380*/  VIADD R7, R0, 0xdf ;  /* 0x000000df00077836 */ /* 0x000fe20000000000 */
[----:B------:R-:W-:-:S02]  /*23390*/  PRMT R4, R32, 0x9910, RZ ;  /* 0x0000991020047816 */ /* 0x000fc400000000ff */
[----:B---3--:R-:W-:Y:S01]  /*233a0*/  F2FP.SATFINITE.E5M2.F32.PACK_AB_MERGE_C R6, R183, R182, RZ ;  /* 0x000000b6b706723e */ /* 0x008fe200048060ff */
[----:B------:R-:W-:Y:S01]  /*233b0*/  VIADD R5, R0, 0xe0 ;  /* 0x000000e000057836 */ /* 0x000fe20000000000 */
[----:B------:R-:W-:Y:S01]  /*233c0*/  SHF.R.S32.HI R4, RZ, 0x8, R4 ;  /* 0x00000008ff047819 */ /* 0x000fe20000011404 */
[----:B------:R-:W3:Y:S01]  /*233d0*/  LDL.LU R175, [R1+0x180] ;  /* 0x0001800001af7983 */ /* 0x000ee20000300800 */
[----:B------:R-:W-:Y:S01]  /*233e0*/  ISETP.GE.AND P3, PT, R7, UR16, PT ;  /* 0x0000001007007c0c */ /* 0x000fe2000bf66270 */
[----:B------:R-:W1:Y:S01]  /*233f0*/  LDCU UR12, c[0x0][0x398] ;  /* 0x00007300ff0c77ac */ /* 0x000e620008000800 */
[----:B------:R-:W-:Y:S01]  /*23400*/  PRMT R7, R6, 0x9910, RZ ;  /* 0x0000991006077816 */ /* 0x000fe200000000ff */
[----:B------:R0:W-:Y:S01]  /*23410*/  @P4 STG.E.U8 desc[UR24][R180.64], R4 ;  /* 0x00000004b4004986 */ /* 0x0001e2000c101118 */
[----:B-----5:R-:W-:Y:S01]  /*23420*/  ISETP.LT.AND P6, PT, R3, UR30, !P6 ;  /* 0x0000001e03007c0c */ /* 0x020fe2000f7c1270 */
[----:B------:R-:W5:Y:S01]  /*23430*/  LDCU UR16, c[0x0][0x398] ;  /* 0x00007300ff1077ac */ /* 0x000f620008000800 */
[----:B------:R-:W-:Y:S01]  /*23440*/  ISETP.LT.AND P4, PT, R2, UR11, !P3 ;  /* 0x0000000b02007c0c */ /* 0x000fe2000df81270 */
[----:B------:R-:W3:Y:S01]  /*23450*/  LDL.LU R252, [R1+0x184] ;  /* 0x0001840001fc7983 */ /* 0x000ee20000300800 */
[----:B------:R-:W1:Y:S03]  /*23460*/  LDCU UR11, c[0x0][0x39c] ;  /* 0x00007380ff0b77ac */ /* 0x000e660008000800 */
[----:B----4-:R-:W-:Y:S01]  /*23470*/  @P5 STG.E.U8 desc[UR24][R178.64], R6 ;  /* 0x00000006b2005986 */ /* 0x010fe2000c101118 */
[----:B------:R-:W-:Y:S01]  /*23480*/  ISETP.GE.AND P5, PT, R5, UR18, PT ;  /* 0x0000001205007c0c */ /* 0x000fe2000bfa6270 */
[----:B------:R-:W-:Y:S01]  /*23490*/  IMAD.MOV.U32 R5, RZ, RZ, R7 ;  /* 0x000000ffff057224 */ /* 0x000fe200078e0007 */
[----:B------:R-:W4:Y:S01]  /*234a0*/  LDCU UR18, c[0x0][0x398] ;  /* 0x00007300ff1277ac */ /* 0x000f220008000800 */
[----:B------:R-:W3:Y:S03]  /*234b0*/  LDL.LU.64 R196, [R1+0x90] ;  /* 0x0000900001c47983 */ /* 0x000ee60000300a00 */
[----:B------:R-:W-:Y:S01]  /*234c0*/  SHF.R.S32.HI R5, RZ, 0x8, R5 ;  /* 0x00000008ff057819 */ /* 0x000fe20000011405 */
[----:B------:R-:W3:Y:S04]  /*234d0*/  LDL.LU.64 R182, [R1+0x88] ;  /* 0x0000880001b67983 */ /* 0x000ee80000300a00 */
[----:B0-----:R-:W3:Y:S01]  /*234e0*/  LDL.LU.64 R180, [R1+0x80] ;  /* 0x0000800001b47983 */ /* 0x001ee20000300a00 */
[----:B--2---:R-:W-:-:S05]  /*234f0*/  F2FP.SATFINITE.E5M2.F32.PACK_AB_MERGE_C R34, R35, R34, RZ ;  /* 0x000000222322723e */ /* 0x004fca00048060ff */
[----:B------:R-:W-:Y:S04]  /*23500*/  @P6 STG.E.U8 desc[UR24][R176.64], R34 ;  /* 0x00000022b0006986 */ /* 0x000fe8000c101118 */
[----:B------:R0:W-:Y:S04]  /*23510*/  @P4 STG.E.U8 desc[UR24][R36.64], R5 ;  /* 0x0000000524004986 */ /* 0x0001e8000c101118 */
[----:B0-----:R-:W2:Y:S04]  /*23520*/  LDL.LU.64 R36, [R1+0xaf0] ;  /* 0x000af00001247983 */ /* 0x001ea80000300a00 */
[----:B------:R-:W2:Y:S04]  /*23530*/  LDL.LU R178, [R1+0x188] ;  /* 0x0001880001b27983 */ /* 0x000ea80000300800 */
[----:B------:R-:W2:Y:S04]  /*23540*/  LDL.LU R179, [R1+0x18c] ;  /* 0x00018c0001b37983 */ /* 0x000ea80000300800 */
[----:B------:R-:W2:Y:S01]  /*23550*/  LDL.LU.64 R176, [R1+0x70] ;  /* 0x0000700001b07983 */ /* 0x000ea20000300a00 */
[----:B------:R-:W-:-:S02]  /*23560*/  ISETP.LT.AND P3, PT, R3, UR14, !P3 ;  /* 0x0000000e03007c0c */ /* 0x000fc4000df61270 */
[----:B-1----:R-:W-:Y:S01]  /*23570*/  ISETP.LT.AND P6, PT, R2, UR12, !P5 ;  /* 0x0000000c02007c0c */ /* 0x002fe2000efc1270 */
[----:B------:R-:W-:Y:S01]  /*23580*/  VIADD R7, R0, 0xe1 ;  /* 0x000000e100077836 */ /* 0x000fe20000000000 */
[----:B------:R-:W-:Y:S02]  /*23590*/  PRMT R4, R34, 0x9910, RZ ;  /* 0x0000991022047816 */ /* 0x000fe400000000ff */
[----:B---3--:R-:W-:Y:S01]  /*235a0*/  F2FP.SATFINITE.E5M2.F32.PACK_AB_MERGE_C R6, R252, R175, RZ ;  /* 0x000000affc06723e */ /* 0x008fe200048060ff */
[----:B------:R-:W-:Y:S01]  /*235b0*/  VIADD R5, R0, 0xe2 ;  /* 0x000000e200057836 */ /* 0x000fe20000000000 */
[----:B------:R-:W-:Y:S01]  /*235c0*/  SHF.R.S32.HI R4, RZ, 0x8, R4 ;  /* 0x00000008ff047819 */ /* 0x000fe20000011404 */
[----:B------:R-:W0:Y:S01]  /*235d0*/  LDCU UR14, c[0x0][0x398] ;  /* 0x00007300ff0e77ac */ /* 0x000e220008000800 */
[----:B------:R-:W-:Y:S02]  /*235e0*/  ISETP.GE.AND P4, PT, R7, UR20, PT ;  /* 0x0000001407007c0c */ /* 0x000fe4000bf86270 */
[----:B------:R-:W-:Y:S01]  /*235f0*/  PRMT R7, R6, 0x9910, RZ ;  /* 0x0000991006077816 */ /* 0x000fe200000000ff */
[----:B------:R-:W-:Y:S01]  /*23600*/  @P3 STG.E.U8 desc[UR24][R196.64], R4 ;  /* 0x00000004c4003986 */ /* 0x000fe2000c101118 */
[----:B-----5:R-:W-:Y:S01]  /*23610*/  ISETP.LT.AND P5, PT, R3, UR16, !P5 ;  /* 0x0000001003007c0c */ /* 0x020fe2000efa1270 */
[----:B------:R-:W1:Y:S01]  /*23620*/  LDCU UR20, c[0x0][0x398] ;  /* 0x00007300ff1477ac */ /* 0x000e620008000800 */
[----:B----4-:R-:W-:Y:S01]  /*23630*/  ISETP.LT.AND P3, PT, R2, UR18, !P4 ;  /* 0x0000001202007c0c */ /* 0x010fe2000e761270 */
[----:B------:R3:W-:Y:S01]  /*23640*/  @P6 STG.E.U8 desc[UR24][R182.64], R6 ;  /* 0x00000006b6006986 */ /* 0x0007e2000c101118 */
[----:B------:R-:W-:Y:S01]  /*23650*/  ISETP.GE.AND P6, PT, R5, UR22, PT ;  /* 0x0000001605007c0c */ /* 0x000fe2000bfc6270 */
[----:B------:R-:W-:Y:S01]  /*23660*/  IMAD.MOV.U32 R5, RZ, RZ, R7 ;  /* 0x000000ffff057224 */ /* 0x000fe200078e0007 */
[----:B------:R-:W4:Y:S04]  /*23670*/  LDCU UR16, c[0x0][0x398] ;  /* 0x00007300ff1077ac */ /* 0x000f280008000800 */
[----:B------:R-:W-:Y:S01]  /*23680*/  SHF.R.S32.HI R5, RZ, 0x8, R5 ;  /* 0x00000008ff057819 */ /* 0x000fe20000011405 */
[----:B------:R-:W5:Y:S01]  /*23690*/  LDCU UR18, c[0x0][0x398] ;  /* 0x00007300ff1277ac */ /* 0x000f620008000800 */
[----:B0-----:R-:W-:Y:S01]  /*236a0*/  ISETP.LT.AND P4, PT, R3, UR14, !P4 ;  /* 0x0000000e03007c0c */ /* 0x001fe2000e781270 */
[----:B------:R-:W0:Y:S01]  /*236b0*/  LDCU UR22, c[0x0][0x398] ;  /* 0x00007300ff1677ac */ /* 0x000e220008000800 */
[----:B------:R-:W0:Y:S01]  /*236c0*/  LDCU UR12, c[0x0][0x39c] ;  /* 0x00007380ff0c77ac */ /* 0x000e220008000800 */
[----:B--2---:R-:W-:-:S02]  /*236d0*/  F2FP.SATFINITE.E5M2.F32.PACK_AB_MERGE_C R36, R37, R36, RZ ;  /* 0x000000242524723e */ /* 0x004fc400048060ff */
[----:B---3--:R-:W-:-:S03]  /*236e0*/  F2FP.SATFINITE.E5M2.F32.PACK_AB_MERGE_C R6, R179, R178, RZ ;  /* 0x000000b2b306723e */ /* 0x008fc600048060ff */
[----:B------:R-:W-:Y:S01]  /*236f0*/  @P5 STG.E.U8 desc[UR24][R180.64], R36 ;  /* 0x00000024b4005986 */ /* 0x000fe2000c101118 */
[----:B------:R-:W-:Y:S01]  /*23700*/  VIADD R7, R0, 0xe3 ;  /* 0x000000e300077836 */ /* 0x000fe20000000000 */
[----:B------:R-:W2:Y:S02]  /*23710*/  LDCU UR14, c[0x0][0x39c] ;  /* 0x00007380ff0e77ac */ /* 0x000ea40008000800 */
[----:B------:R3:W-:Y:S01]  /*23720*/  @P3 STG.E.U8 desc[UR24][R38.64], R5 ;  /* 0x0000000526003986 */ /* 0x0007e2000c101118 */
[----:B-1----:R-:W-:Y:S01]  /*23730*/  ISETP.LT.AND P5, PT, R2, UR20, !P6 ;  /* 0x0000001402007c0c */ /* 0x002fe2000f7a1270 */
[----:B------:R-:W1:Y:S02]  /*23740*/  LDCU UR20, c[0x0][0x398] ;  /* 0x00007300ff1477ac */ /* 0x000e640008000800 */
[----:B---3--:R-:W3:Y:S01]  /*23750*/  LDL.LU.64 R38, [R1+0xae8] ;  /* 0x000ae80001267983 */ /* 0x008ee20000300a00 */
[----:B------:R-:W-:-:S03]  /*23760*/  PRMT R4, R36, 0x9910, RZ ;  /* 0x0000991024047816 */ /* 0x000fc600000000ff */
[----:B------:R-:W2:Y:S04]  /*23770*/  LDL.LU R175, [R1+0x190] ;  /* 0x0001900001af7983 */ /* 0x000ea80000300800 */
[----:B------:R-:W2:Y:S01]  /*23780*/  LDL.LU R252, [R1+0x194] ;  /* 0x0001940001fc7983 */ /* 0x000ea20000300800 */
[----:B------:R-:W-:-:S05]  /*23790*/  SHF.R.S32.HI R4, RZ, 0x8, R4 ;  /* 0x00000008ff047819 */ /* 0x000fca0000011404 */
[----:B------:R-:W-:Y:S04]  /*237a0*/  @P4 STG.E.U8 desc[UR24][R176.64], R4 ;  /* 0x00000004b0004986 */ /* 0x000fe8000c101118 */
[----:B------:R0:W-:Y:S04]  /*237b0*/  @P5 STG.E.U8 desc[UR24][R40.64], R6 ;  /* 0x0000000628005986 */ /* 0x0001e8000c101118 */
[----:B0-----:R-:W2:Y:S01]  /*237c0*/  LDL.LU.64 R40, [R1+0xae0] ;  /* 0x000ae00001287983 */ /* 0x001ea20000300a00 */
[----:B----4-:R-:W-:Y:S01]  /*237d0*/  ISETP.LT.AND P6, PT, R3, UR16, !P6 ;  /* 0x0000001003007c0c */ /* 0x010fe2000f7c1270 */
[----:B------:R-:W-:Y:S01]  /*237e0*/  VIADD R5, R0, 0xe4 ;  /* 0x000000e400057836 */ /* 0x000fe20000000000 */
[----:B------:R-:W-:Y:S01]  /*237f0*/  ISETP.GE.AND P3, PT, R7, UR23, PT ;  /* 0x0000001707007c0c */ /* 0x000fe2000bf66270 */
[----:B------:R-:W0:Y:S01]  /*23800*/  LDCU UR16, c[0x0][0x398] ;  /* 0x00007300ff1077ac */ /* 0x000e220008000800 */
[----:B------:R-:W-:-:S02]  /*23810*/  PRMT R7, R6, 0x9910, RZ ;  /* 0x0000991006077816 */ /* 0x000fc400000000ff */
[----:B-----5:R-:W-:Y:S01]  /*23820*/  ISETP.LT.AND P4, PT, R2, UR18, !P3 ;  /* 0x0000001202007c0c */ /* 0x020fe2000df81270 */
[----:B------:R-:W4:Y:S01]  /*23830*/  LDCU UR18, c[0x0][0x398] ;  /* 0x00007300ff1277ac */ /* 0x000f220008000800 */
[----:B------:R-:W-:Y:S01]  /*23840*/  ISETP.GE.AND P5, PT, R5, UR26, PT ;  /* 0x0000001a05007c0c */ /* 0x000fe2000bfa6270 */
[----:B------:R-:W-:Y:S01]  /*23850*/  IMAD.MOV.U32 R5, RZ, RZ, R7 ;  /* 0x000000ffff057224 */ /* 0x000fe200078e0007 */
[----:B------:R-:W-:Y:S01]  /*23860*/  ISETP.LT.AND P3, PT, R3, UR22, !P3 ;  /* 0x0000001603007c0c */ /* 0x000fe2000df61270 */
[----:B------:R-:W-:Y:S01]  /*23870*/  VIADD R7, R0, 0xe5 ;  /* 0x000000e500077836 */ /* 0x000fe20000000000 */
[----:B------:R-:W5:Y:S02]  /*23880*/  LDCU UR22, c[0x0][0x398] ;  /* 0x00007300ff1677ac */ /* 0x000f640008000800 */
[----:B------:R-:W-:Y:S01]  /*23890*/  SHF.R.S32.HI R5, RZ, 0x8, R5 ;  /* 0x00000008ff057819 */ /* 0x000fe20000011405 */
[----:B------:R-:W0:Y:S01]  /*238a0*/  LDCU UR23, c[0x0][0x398] ;  /* 0x00007300ff1777ac */ /* 0x000e220008000800 */
[----:B---3--:R-:W-:-:S05]  /*238b0*/  F2FP.SATFINITE.E5M2.F32.PACK_AB_MERGE_C R38, R39, R38, RZ ;  /* 0x000000262726723e */ /* 0x008fca00048060ff */
[----:B------:R3:W-:Y:S01]  /*238c0*/  @P6 STG.E.U8 desc[UR24][R42.64], R38 ;  /* 0x000000262a006986 */ /* 0x0007e2000c101118 */
[----:B-1----:R-:W-:Y:S01]  /*238d0*/  ISETP.LT.AND P6, PT, R2, UR20, !P5 ;  /* 0x0000001402007c0c */ /* 0x002fe2000efc1270 */
[----:B------:R-:W1:Y:S01]  /*238e0*/  LDCU UR20, c[0x0][0x398] ;  /* 0x00007300ff1477ac */ /* 0x000e620008000800 */
[----:B------:R-:W-:Y:S01]  /*238f0*/  PRMT R4, R38, 0x9910, RZ ;  /* 0x0000991026047816 */ /* 0x000fe200000000ff */
[----:B------:R0:W-:Y:S01]  /*23900*/  @P4 STG.E.U8 desc[UR24][R44.64], R5 ;  /* 0x000000052c004986 */ /* 0x0001e2000c101118 */
[----:B--2---:R-:W-:Y:S02]  /*23910*/  F2FP.SATFINITE.E5M2.F32.PACK_AB_MERGE_C R6, R252, R175, RZ ;  /* 0x000000affc06723e */ /* 0x004fe400048060ff */
[----:B------:R-:W-:Y:S02]  /*23920*/  SHF.R.S32.HI R4, RZ, 0x8, R4 ;  /* 0x00000008ff047819 */ /* 0x000fe40000011404 */
[----:B------:R-:W-:Y:S01]  /*23930*/  ISETP.GE.AND P4, PT, R7, UR27, PT ;  /* 0x0000001b07007c0c */ /* 0x000fe2000bf86270 */
[----:B---3--:R-:W2:Y:S01]  /*23940*/  LDL.LU.64 R42, [R1+0xad8] ;  /* 0x000ad800012a7983 */ /* 0x008ea20000300a00 */
[----:B------:R-:W-:-:S03]  /*23950*/  PRMT R7, R6, 0x9910, RZ ;  /* 0x0000991006077816 */ /* 0x000fc600000000ff */
[----:B0-----:R-:W3:Y:S01]  /*23960*/  LDL.LU.64 R44, [R1+0xad0] ;  /* 0x000ad000012c7983 */ /* 0x001ee20000300a00 */
[----:B------:R-:W-:Y:S01]  /*23970*/  VIADD R5, R0, 0xe6 ;  /* 0x000000e600057836 */ /* 0x000fe20000000000 */
[----:B------:R-:W-:Y:S01]  /*23980*/  ISETP.LT.AND P5, PT, R3, UR16, !P5 ;  /* 0x0000001003007c0c */ /* 0x000fe2000efa1270 */
[----:B------:R-:W0:Y:S01]  /*23990*/  LDCU UR16, c[0x0][0x39c] ;  /* 0x00007380ff1077ac */ /* 0x000e220008000800 */
[----:B------:R-:W3:Y:S04]  /*239a0*/  LDL.LU R176, [R1+0x198] ;  /* 0x0001980001b07983 */ /* 0x000ee80000300800 */
[----:B------:R-:W3:Y:S04]  /*239b0*/  LDL.LU R177, [R1+0x19c] ;  /* 0x00019c0001b17983 */ /* 0x000ee80000300800 */
[----:B------:R0:W-:Y:S01]  /*239c0*/  @P3 STG.E.U8 desc[UR24][R46.64], R4 ;  /* 0x000000042e003986 */ /* 0x0001e2000c101118 */
[----:B----4-:R-:W-:Y:S01]  /*239d0*/  ISETP.LT.AND P3, PT, R2, UR18, !P4 ;  /* 0x0000001202007c0c */ /* 0x010fe2000e761270 */
[----:B------:R-:W4:Y:S02]  /*239e0*/  LDCU UR18, c[0x0][0x398] ;  /* 0x00007300ff1277ac */ /* 0x000f240008000800 */
[----:B------:R1:W-:Y:S01]  /*239f0*/  @P6 STG.E.U8 desc[UR24][R48.64], R6 ;  /* 0x0000000630006986 */ /* 0x0003e2000c101118 */
[----:B------:R-:W-:Y:S01]  /*23a00*/  ISETP.GE.AND P6, PT, R5, UR28, PT ;  /* 0x0000001c05007c0c */ /* 0x000fe2000bfc6270 */
[----:B------:R-:W-:Y:S01]  /*23a10*/  IMAD.MOV.U32 R5, RZ, RZ, R7 ;  /* 0x000000ffff057224 */ /* 0x000fe200078e0007 */
[----:B------:R-:W-:-:S04]  /*23a20*/  F2FP.SATFINITE.E5M2.F32.PACK_AB_MERGE_C R40, R41, R40, RZ ;  /* 0x000000282928723e */ /* 0x000fc800048060ff */
[----:B------:R-:W-:Y:S01]  /*23a30*/  SHF.R.S32.HI R5, RZ, 0x8, R5 ;  /* 0x00000008ff057819 */ /* 0x000fe20000011405 */
[----:B0-----:R-:W3:Y:S04]  /*23a40*/  LDL.LU.64 R46, [R1+0xac8] ;  /* 0x000ac800012e7983 */ /* 0x001ee80000300a00 */
[----:B-1----:R-:W3:Y:S04]  /*23a50*/  LDL.LU.64 R48, [R1+0xac0] ;  /* 0x000ac00001307983 */ /* 0x002ee80000300a00 */
[----:B------:R0:W-:Y:S04]  /*23a60*/  @P5 STG.E.U8 desc[UR24][R50.64], R40 ;  /* 0x0000002832005986 */ /* 0x0001e8000c101118 */
[----:B------:R1:W-:Y:S04]  /*23a70*/  @P3 STG.E.U8 desc[UR24][R52.64], R5 ;  /* 0x0000000534003986 */ /* 0x0003e8000c101118 */
[----:B0-----:R-:W3:Y:S04]  /*23a80*/  LDL.LU.64 R50, [R1+0xab8] ;  /* 0x000ab80001327983 */ /* 0x001ee80000300a00 */
[----:B-1----:R-:W3:Y:S04]  /*23a90*/  LDL.LU.64 R52, [R1+0xab0] ;  /* 0x000ab00001347983 */ /* 0x002ee80000300a00 */
[----:B------:R-:W3:Y:S04]  /*23aa0*/  LDL.LU R175, [R1+0x1a0] ;  /* 0x0001a00001af7983 */ /* 0x000ee80000300800 */
[----:B------:R-:W3:Y:S01]  /*23ab0*/  LDL.LU R252, [R1+0x1a4] ;  /* 0x0001a40001fc7983 */ /* 0x000ee20000300800 */
[----:B-----5:R-:W-:Y:S01]  /*23ac0*/  ISETP.LT.AND P4, PT, R3, UR22, !P4 ;  /* 0x0000001603007c0c */ /* 0x020fe2000e781270 */
[----:B------:R-:W0:Y:S01]  /*23ad0*/  LDCU UR22, c[0x0][0x398] ;  /* 0x00007300ff1677ac */ /* 0x000e220008000800 */
[----:B------:R-:W-:-:S02]  /*23ae0*/  ISETP.LT.AND P5, PT, R2, UR20, !P6 ;  /* 0x0000001402007c0c */ /* 0x000fc4000f7a1270 */
[----:B------:R-:W-:Y:S01]  /*23af0*/  ISETP.LT.AND P6, PT, R3, UR23, !P6 ;  /* 0x0000001703007c0c */ /* 0x000fe2000f7c1270 */
[----:B------:R-:W1:Y:S01]  /*23b00*/  LDCU UR20, c[0x0][0x398] ;  /* 0x00007300ff1477ac */ /* 0x000e620008000800 */
[----:B------:R-:W-:Y:S01]  /*23b10*/  PRMT R4, R40, 0x9910, RZ ;  /* 0x0000991028047816 */ /* 0x000fe200000000ff */
[----:B------:R-:W5:Y:S01]  /*23b20*/  LDCU UR23, c[0x0][0x398] ;  /* 0x00007300ff1777ac */ /* 0x000f620008000800 */
[C---:B------:R-:W-:Y:S02]  /*23b30*/  VIADD R7, R0.reuse, 0xe7 ;  /* 0x000000e700077836 */ /* 0x040fe40000000000 */
[----:B------:R-:W-:Y:S01]  /*23b40*/  SHF.R.S32.HI R4, RZ, 0x8, R4 ;  /* 0x00000008ff047819 */ /* 0x000fe20000011404 */
[----:B------:R-:W-:Y:S02]  /*23b50*/  VIADD R5, R0, 0xe8 ;  /* 0x000000e800057836 */ /* 0x000fe40000000000 */
[----:B------:R-:W-:Y:S02]  /*23b60*/  ISETP.GE.AND P3, PT, R7, UR29, PT ;  /* 0x0000001d07007c0c */ /* 0x000fe4000bf66270 */
[----:B------:R1:W-:Y:S02]  /*23b70*/  @P4 STG.E.U8 desc[UR24][R54.64], R4 ;  /* 0x0000000436004986 */ /* 0x0003e4000c101118 */
[----:B----4-:R-:W-:Y:S01]  /*23b80*/  ISETP.LT.AND P4, PT, R2, UR18, !P3 ;  /* 0x0000001202007c0c */ /* 0x010fe2000df81270 */
[----:B------:R-:W4:Y:S01]  /*23b90*/  LDCU UR18, c[0x0][0x398] ;  /* 0x00007300ff1277ac */ /* 0x000f220008000800 */
[----:B0-----:R-:W-:Y:S01]  /*23ba0*/  ISETP.LT.AND P3, PT, R3, UR22, !P3 ;  /* 0x0000001603007c0c */ /* 0x001fe2000df61270 */
[----:B------:R-:W0:Y:S01]  /*23bb0*/  LDCU UR22, c[0x0][0x398] ;  /* 0x00007300ff1677ac */ /* 0x000e220008000800 */
[----:B-1----:R-:W4:Y:S01]  /*23bc0*/  LDL.LU.64 R54, [R1+0xaa8] ;  /* 0x000aa80001367983 */ /* 0x002f220000300a00 */
[----:B--2---:R-:W-:-:S02]  /*23bd0*/  F2FP.SATFINITE.E5M2.F32.PACK_AB_MERGE_C R42, R43, R42, RZ ;  /* 0x0000002a2b2a723e */ /* 0x004fc400048060ff */
[----:B---3--:R-:W-:-:S04]  /*23be0*/  F2FP.SATFINITE.E5M2.F32.PACK_AB_MERGE_C R6, R177, R176, RZ ;  /* 0x000000b0b106723e */ /* 0x008fc800048060ff */
[----:B------:R-:W-:Y:S01]  /*23bf0*/  PRMT R7, R6, 0x9910, RZ ;  /* 0x0000991006077816 */ /* 0x000fe200000000ff */
[----:B------:R1:W-:Y:S01]  /*23c00*/  @P5 STG.E.U8 desc[UR24][R56.64], R6 ;  /* 0x0000000638005986 */ /* 0x0003e2000c101118 */
[----:B------:R-:W-:Y:S01]  /*23c10*/  ISETP.GE.AND P5, PT, R5, UR4, PT ;  /* 0x0000000405007c0c */ /* 0x000fe2000bfa6270 */
[----:B------:R-:W2:Y:S02]  /*23c20*/  LDCU UR4, c[0x0][0x39c] ;  /* 0x00007380ff0477ac */ /* 0x000ea40008000800 */
[----:B------:R3:W-:Y:S01]  /*23c30*/  @P6 STG.E.U8 desc[UR24][R58.64], R42 ;  /* 0x0000002a3a006986 */ /* 0x0007e2000c101118 */
[----:B------:R-:W-:Y:S01]  /*23c40*/  ISETP.LT.AND P6, PT, R2, UR20, !P5 ;  /* 0x0000001402007c0c */ /* 0x000fe2000efc1270 */
[----:B------:R-:W-:Y:S01]  /*23c50*/  IMAD.MOV.U32 R5, RZ, RZ, R7 ;  /* 0x000000ffff057224 */ /* 0x000fe200078e0007 */
[----:B-----5:R-:W-:Y:S02]  /*23c60*/  ISETP.LT.AND P5, PT, R3, UR23, !P5 ;  /* 0x0000001703007c0c */ /* 0x020fe4000efa1270 */
[----:B------:R-:W-:-:S02]  /*23c70*/  PRMT R4, R42, 0x9910, RZ ;  /* 0x000099102a047816 */ /* 0x000fc400000000ff */
[----:B------:R-:W-:Y:S01]  /*23c80*/  F2FP.SATFINITE.E5M2.F32.PACK_AB_MERGE_C R44, R45, R44, RZ ;  /* 0x0000002c2d2c723e */ /* 0x000fe200048060ff */
[----:B-1----:R-:W5:Y:S01]  /*23c90*/  LDL.LU.64 R56, [R1+0xaa0] ;  /* 0x000aa00001387983 */ /* 0x002f620000300a00 */
[----:B------:R-:W-:Y:S02]  /*23ca0*/  SHF.R.S32.HI R5, RZ, 0x8, R5 ;  /* 0x00000008ff057819 */ /* 0x000fe40000011405 */
[----:B------:R-:W-:Y:S01]  /*23cb0*/  F2FP.SATFINITE.E5M2.F32.PACK_AB_MERGE_C R6, R252, R175, RZ ;  /* 0x000000affc06723e */ /* 0x000fe200048060ff */
[----:B---3--:R-:W3:Y:S01]  /*23cc0*/  LDL.LU.64 R58, [R1+0xa98] ;  /* 0x000a9800013a7983 */ /* 0x008ee20000300a00 */
[----:B------:R-:W-:Y:S01]  /*23cd0*/  SHF.R.S32.HI R4, RZ, 0x8, R4 ;  /* 0x00000008ff047819 */ /* 0x000fe20000011404 */
[C---:B------:R-:W-:Y:S01]  /*23ce0*/  VIADD R7, R0.reuse, 0xe9 ;  /* 0x000000e900077836 */ /* 0x040fe20000000000 */
[----:B------:R-:W1:Y:S01]  /*23cf0*/  LDCU UR20, c[0x0][0x398] ;  /* 0x00007300ff1477ac */ /* 0x000e620008000800 */
[----:B------:R0:W-:Y:S01]  /*23d00*/  @P4 STG.E.U8 desc[UR24][R60.64], R5 ;  /* 0x000000053c004986 */ /* 0x0001e2000c101118 */
[----:B------:R-:W1:Y:S03]  /*23d10*/  LDCU UR23, c[0x0][0x398] ;  /* 0x00007300ff1777ac */ /* 0x000e660008000800 */
[----:B------:R2:W-:Y:S04]  /*23d20*/  @P3 STG.E.U8 desc[UR24][R62.64], R4 ;  /* 0x000000043e003986 */ /* 0x0005e8000c101118 */
[----:B------:R1:W-:Y:S04]  /*23d30*/  @P6 STG.E.U8 desc[UR24][R64.64], R6 ;  /* 0x0000000640006986 */ /* 0x0003e8000c101118 */
[----:B0-----:R-:W3:Y:S04]  /*23d40*/  LDL.LU.64 R60, [R1+0xa90] ;  /* 0x000a9000013c7983 */ /* 0x001ee80000300a00 */
[----:B--2---:R-:W2:Y:S04]  /*23d50*/  LDL.LU.64 R62, [R1+0xa88] ;  /* 0x000a8800013e7983 */ /* 0x004ea80000300a00 */
[----:B-1----:R-:W2:Y:S04]  /*23d60*/  LDL.LU.64 R64, [R1+0xa80] ;  /* 0x000a800001407983 */ /* 0x002ea80000300a00 */
[----:B------:R0:W-:Y:S04]  /*23d70*/  @P5 STG.E.U8 desc[UR24][R66.64], R44 ;  /* 0x0000002c42005986 */ /* 0x0001e8000c101118 */
[----:B0-----:R-:W2:Y:S04]  /*23d80*/  LDL.LU.64 R66, [R1+0xa78] ;  /* 0x000a780001427983 */ /* 0x001ea80000300a00 */
[----:B------:R-:W2:Y:S04]  /*23d90*/  LDL.LU R190, [R1+0x1a8] ;  /* 0x0001a80001be7983 */ /* 0x000ea80000300800 */
[----:B------:R-:W2:Y:S04]  /*23da0*/  LDL.LU R191, [R1+0x1ac] ;  /* 0x0001ac0001bf7983 */ /* 0x000ea80000300800 */
[----:B------:R-:W3:Y:S04]  /*23db0*/  LDL.LU R188, [R1+0x1b0] ;  /* 0x0001b00001bc7983 */ /* 0x000ee80000300800 */
[----:B------:R-:W3:Y:S04]  /*23dc0*/  LDL.LU R189, [R1+0x1b4] ;  /* 0x0001b40001bd7983 */ /* 0x000ee80000300800 */
[----:B------:R-:W3:Y:S04]  /*23dd0*/  LDL.LU R186, [R1+0x1b8] ;  /* 0x0001b80001ba7983 */ /* 0x000ee80000300800 */
[----:B------:R-:W3:Y:S04]  /*23de0*/  LDL.LU R174, [R1+0x1bc] ;  /* 0x0001bc0001ae7983 */ /* 0x000ee80000300800 */
[----:B------:R-:W5:Y:S04]  /*23df0*/  LDL.LU R173, [R1+0x1c0] ;  /* 0x0001c00001ad7983 */ /* 0x000f680000300800 */
        /* <DEDUP_REMOVED lines=14> */
[----:B------:R-:W5:Y:S01]  /*23ee0*/  LDL.LU R252, [R1+0x1fc] ;  /* 0x0001fc0001fc7983 */ /* 0x000f620000300800 */
[C---:B------:R-:W-:Y:S01]  /*23ef0*/  VIADD R5, R0.reuse, 0xea ;  /* 0x000000ea00057836 */ /* 0x040fe20000000000 */
[----:B------:R-:W-:Y:S01]  /*23f00*/  ISETP.GE.AND P4, PT, R7, UR6, PT ;  /* 0x0000000607007c0c */ /* 0x000fe2000bf86270 */
[----:B------:R-:W-:Y:S01]  /*23f10*/  VIADD R4, R0, 0xeb ;  /* 0x000000eb00047836 */ /* 0x000fe20000000000 */
[----:B------:R-:W-:Y:S01]  /*23f20*/  PRMT R7, R6, 0x9910, RZ ;  /* 0x0000991006077816 */ /* 0x000fe200000000ff */
[----:B------:R-:W0:Y:S01]  /*23f30*/  LDCU UR6, c[0x0][0x39c] ;  /* 0x00007380ff0677ac */ /* 0x000e220008000800 */
[----:B------:R-:W-:-:S02]  /*23f40*/  ISETP.GE.AND P6, PT, R5, UR8, PT ;  /* 0x0000000805007c0c */ /* 0x000fc4000bfc6270 */
[----:B----4-:R-:W-:Y:S01]  /*23f50*/  ISETP.LT.AND P3, PT, R2, UR18, !P4 ;  /* 0x0000001202007c0c */ /* 0x010fe2000e761270 */
[----:B------:R-:W1:Y:S01]  /*23f60*/  LDCU UR8, c[0x0][0x398] ;  /* 0x00007300ff0877ac */ /* 0x000e620008000800 */
[----:B------:R-:W-:Y:S01]  /*23f70*/  IMAD.MOV.U32 R5, RZ, RZ, R7 ;  /* 0x000000ffff057224 */ /* 0x000fe200078e0007 */
[----:B------:R-:W-:Y:S02]  /*23f80*/  ISETP.LT.AND P4, PT, R3, UR22, !P4 ;  /* 0x0000001603007c0c */ /* 0x000fe4000e781270 */
[----:B------:R-:W-:Y:S01]  /*23f90*/  PRMT R7, R44, 0x9910, RZ ;  /* 0x000099102c077816 */ /* 0x000fe200000000ff */
[----:B------:R-:W4:Y:S01]  /*23fa0*/  LDCU UR18, c[0x0][0x398] ;  /* 0x00007300ff1277ac */ /* 0x000f220008000800 */
[----:B------:R-:W-:Y:S02]  /*23fb0*/  SHF.R.S32.HI R5, RZ, 0x8, R5 ;  /* 0x00000008ff057819 */ /* 0x000fe40000011405 */
[----:B------:R-:W-:Y:S01]  /*23fc0*/  ISETP.LT.AND P5, PT, R2, UR20, !P6 ;  /* 0x0000001402007c0c */ /* 0x000fe2000f7a1270 */
[----:B------:R-:W0:Y:S01]  /*23fd0*/  LDCU UR20, c[0x0][0x398] ;  /* 0x00007300ff1477ac */ /* 0x000e220008000800 */
[----:B------:R-:W-:-:S02]  /*23fe0*/  SHF.R.S32.HI R7, RZ, 0x8, R7 ;  /* 0x00000008ff077819 */ /* 0x000fc40000011407 */
[----:B------:R-:W-:Y:S01]  /*23ff0*/  @P3 STG.E.U8 desc[UR24][R250.64], R5 ;  /* 0x00000005fa003986 */ /* 0x000fe2000c101118 */
[----:B------:R-:W-:Y:S01]  /*24000*/  ISETP.GE.AND P3, PT, R4, UR11, PT ;  /* 0x0000000b04007c0c */ /* 0x000fe2000bf66270 */
[----:B------:R-:W0:Y:S01]  /*24010*/  LDCU UR11, c[0x0][0x398] ;  /* 0x00007300ff0b77ac */ /* 0x000e220008000800 */
[----:B------:R-:W-:Y:S01]  /*24020*/  ISETP.LT.AND P6, PT, R3, UR23, !P6 ;  /* 0x0000001703007c0c */ /* 0x000fe2000f7c1270 */
[----:B------:R0:W-:Y:S01]  /*24030*/  @P4 STG.E.U8 desc[UR24][R248.64], R7 ;  /* 0x00000007f8004986 */ /* 0x0001e2000c101118 */
[----:B-1----:R-:W-:Y:S01]  /*24040*/  ISETP.LT.AND P4, PT, R2, UR8, !P3 ;  /* 0x0000000802007c0c */ /* 0x002fe2000df81270 */
[----:B------:R-:W-:Y:S01]  /*24050*/  VIADD R4, R0, 0xec ;  /* 0x000000ec00047836 */ /* 0x000fe20000000000 */
[----:B------:R-:W-:Y:S01]  /*24060*/  F2FP.SATFINITE.E5M2.F32.PACK_AB_MERGE_C R47, R47, R46, RZ ;  /* 0x0000002e2f2f723e */ /* 0x000fe200048060ff */
[----:B------:R-:W1:Y:S01]  /*24070*/  LDCU UR8, c[0x0][0x39c] ;  /* 0x00007380ff0877ac */ /* 0x000e620008000800 */
[----:B----4-:R-:W-:Y:S01]  /*24080*/  ISETP.LT.AND P3, PT, R3, UR18, !P3 ;  /* 0x0000001203007c0c */ /* 0x010fe2000df61270 */
[----:B------:R-:W4:Y:S01]  /*24090*/  LDCU UR18, c[0x0][0x398] ;  /* 0x00007300ff1277ac */ /* 0x000f220008000800 */
[----:B0-----:R-:W-:-:S04]  /*240a0*/  PRMT R7, R47, 0x9910, RZ ;  /* 0x000099102f077816 */ /* 0x001fc800000000ff */
[----:B------:R-:W-:Y:S02]  /*240b0*/  SHF.R.S32.HI R7, RZ, 0x8, R7 ;  /* 0x00000008ff077819 */ /* 0x000fe40000011407 */
[----:B------:R-:W-:Y:S02]  /*240c0*/  F2FP.SATFINITE.E5M2.F32.PACK_AB_MERGE_C R49, R49, R48, RZ ;  /* 0x000000303131723e */ /* 0x000fe400048060ff */
[----:B------:R-:W-:Y:S02]  /*240d0*/  F2FP.SATFINITE.E5M2.F32.PACK_AB_MERGE_C R51, R51, R50, RZ ;  /* 0x000000323333723e */ /* 0x000fe400048060ff */
[----:B------:R-:W-:Y:S02]  /*240e0*/  F2FP.SATFINITE.E5M2.F32.PACK_AB_MERGE_C R53, R53, R52, RZ ;  /* 0x000000343535723e */ /* 0x000fe400048060ff */
[----:B------:R-:W-:Y:S02]  /*240f0*/  F2FP.SATFINITE.E5M2.F32.PACK_AB_MERGE_C R55, R55, R54, RZ ;  /* 0x000000363737723e */ /* 0x000fe400048060ff */
[----:B--2---:R-:W-:-:S04]  /*24100*/  F2FP.SATFINITE.E5M2.F32.PACK_AB_MERGE_C R9, R191, R190, RZ ;  /* 0x000000bebf09723e */ /* 0x004fc800048060ff */
[----:B------:R-:W-:Y:S01]  /*24110*/  PRMT R5, R9, 0x9910, RZ ;  /* 0x0000991009057816 */ /* 0x000fe200000000ff */
[----:B------:R3:W-:Y:S01]  /*24120*/  @P5 STG.E.U8 desc[UR24][R246.64], R9 ;  /* 0x00000009f6005986 */ /* 0x0007e2000c101118 */
[----:B------:R-:W-:Y:S01]  /*24130*/  ISETP.GE.AND P5, PT, R4, UR12, PT ;  /* 0x0000000c04007c0c */ /* 0x000fe2000bfa6270 */
[----:B------:R-:W0:Y:S01]  /*24140*/  LDCU UR12, c[0x0][0x398] ;  /* 0x00007300ff0c77ac */ /* 0x000e220008000800 */
[----:B------:R-:W-:Y:S01]  /*24150*/  SHF.R.S32.HI R5, RZ, 0x8, R5 ;  /* 0x00000008ff057819 */ /* 0x000fe20000011405 */
[----:B------:R-:W-:Y:S01]  /*24160*/  VIADD R4, R0, 0xed ;  /* 0x000000ed00047836 */ /* 0x000fe20000000000 */
[----:B------:R-:W-:Y:S01]  /*24170*/  @P6 STG.E.U8 desc[UR24][R244.64], R47 ;  /* 0x0000002ff4006986 */ /* 0x000fe2000c101118 */
[----:B------:R-:W-:Y:S01]  /*24180*/  ISETP.LT.AND P6, PT, R2, UR11, !P5 ;  /* 0x0000000b02007c0c */ /* 0x000fe2000efc1270 */
[----:B------:R-:W2:Y:S02]  /*24190*/  LDCU UR11, c[0x0][0x39c] ;  /* 0x00007380ff0b77ac */ /* 0x000ea40008000800 */
[----:B------:R1:W-:Y:S01]  /*241a0*/  @P4 STG.E.U8 desc[UR24][R242.64], R5 ;  /* 0x00000005f2004986 */ /* 0x0003e2000c101118 */
[----:B------:R-:W-:Y:S01]  /*241b0*/  ISETP.GE.AND P4, PT, R4, UR14, PT ;  /* 0x0000000e04007c0c */ /* 0x000fe2000bf86270 */
[----:B------:R-:W2:Y:S01]  /*241c0*/  LDCU UR14, c[0x0][0x398] ;  /* 0x00007300ff0e77ac */ /* 0x000ea20008000800 */
[----:B------:R-:W-:Y:S01]  /*241d0*/  ISETP.LT.AND P5, PT, R3, UR20, !P5 ;  /* 0x0000001403007c0c */ /* 0x000fe2000efa1270 */
[----:B------:R-:W-:Y:S01]  /*241e0*/  VIADD R4, R0, 0xee ;  /* 0x000000ee00047836 */ /* 0x000fe20000000000 */
[----:B---3--:R-:W-:Y:S01]  /*241f0*/  F2FP.SATFINITE.E5M2.F32.PACK_AB_MERGE_C R9, R189, R188, RZ ;  /* 0x000000bcbd09723e */ /* 0x008fe200048060ff */
[----:B------:R3:W-:Y:S01]  /*24200*/  @P3 STG.E.U8 desc[UR24][R240.64], R7 ;  /* 0x00000007f0003986 */ /* 0x0007e2000c101118 */
[----:B------:R-:W3:Y:S03]  /*24210*/  LDCU UR20, c[0x0][0x398] ;  /* 0x00007300ff1477ac */ /* 0x000ee60008000800 */
[----:B------:R3:W-:Y:S01]  /*24220*/  @P6 STG.E.U8 desc[UR24][R238.64], R9 ;  /* 0x00000009ee006986 */ /* 0x0007e2000c101118 */
[----:B0-----:R-:W-:Y:S01]  /*24230*/  ISETP.LT.AND P3, PT, R2, UR12, !P4 ;  /* 0x0000000c02007c0c */ /* 0x001fe2000e761270 */
[----:B------:R-:W0:Y:S01]  /*24240*/  LDCU UR12, c[0x0][0x398] ;  /* 0x00007300ff0c77ac */ /* 0x000e220008000800 */
[----:B------:R-:W-:-:S02]  /*24250*/  ISETP.GE.AND P6, PT, R4, UR16, PT ;  /* 0x0000001004007c0c */ /* 0x000fc4000bfc6270 */
[----:B-1----:R-:W-:Y:S01]  /*24260*/  PRMT R5, R9, 0x9910, RZ ;  /* 0x0000991009057816 */ /* 0x002fe200000000ff */
[----:B------:R-:W-:Y:S01]  /*24270*/  @P5 STG.E.U8 desc[UR24][R236.64], R49 ;  /* 0x00000031ec005986 */ /* 0x000fe2000c101118 */
[----:B----4-:R-:W-:Y:S01]  /*24280*/  ISETP.LT.AND P4, PT, R3, UR18, !P4 ;  /* 0x0000001203007c0c */ /* 0x010fe2000e781270 */
[----:B------:R-:W1:Y:S01]  /*24290*/  LDCU UR16, c[0x0][0x398] ;  /* 0x00007300ff1077ac */ /* 0x000e620008000800 */
[----:B--2---:R-:W-:Y:S01]  /*242a0*/  ISETP.LT.AND P5, PT, R2, UR14, !P6 ;  /* 0x0000000e02007c0c */ /* 0x004fe2000f7a1270 */
[----:B------:R-:W-:Y:S01]  /*242b0*/  VIADD R4, R0, 0xef ;  /* 0x000000ef00047836 */ /* 0x000fe20000000000 */
[----:B------:R-:W-:Y:S01]  /*242c0*/  SHF.R.S32.HI R5, RZ, 0x8, R5 ;  /* 0x00000008ff057819 */ /* 0x000fe20000011405 */
[----:B------:R-:W2:Y:S01]  /*242d0*/  LDCU UR14, c[0x0][0x398] ;  /* 0x00007300ff0e77ac */ /* 0x000ea20008000800 */
[----:B---3--:R-:W-:Y:S02]  /*242e0*/  PRMT R7, R49, 0x9910, RZ ;  /* 0x0000991031077816 */ /* 0x008fe400000000ff */
[----:B------:R-:W-:Y:S01]  /*242f0*/  F2FP.SATFINITE.E5M2.F32.PACK_AB_MERGE_C R9, R174, R186, RZ ;  /* 0x000000baae09723e */ /* 0x000fe200048060ff */
[----:B------:R3:W-:Y:S01]  /*24300*/  @P3 STG.E.U8 desc[UR24][R234.64], R5 ;  /* 0x00000005ea003986 */ /* 0x0007e2000c101118 */
[----:B------:R-:W-:Y:S01]  /*24310*/  SHF.R.S32.HI R7, RZ, 0x8, R7 ;  /* 0x00000008ff077819 */ /* 0x000fe20000011407 */
[----:B------:R-:W4:Y:S01]  /*24320*/  LDCU UR18, c[0x0][0x398] ;  /* 0x00007300ff1277ac */ /* 0x000f220008000800 */
[----:B------:R-:W-:Y:S01]  /*24330*/  ISETP.GE.AND P3, PT, R4, UR4, PT ;  /* 0x0000000404007c0c */ /* 0x000fe2000bf66270 */
[----:B------:R-:W-:Y:S01]  /*24340*/  VIADD R4, R0, 0xf0 ;  /* 0x000000f000047836 */ /* 0x000fe20000000000 */
[----:B------:R-:W-:Y:S01]  /*24350*/  ISETP.LT.AND P6, PT, R3, UR20, !P6 ;  /* 0x0000001403007c0c */ /* 0x000fe2000f7c1270 */
[----:B------:R2:W-:Y:S01]  /*24360*/  @P4 STG.E.U8 desc[UR24][R232.64], R7 ;  /* 0x00000007e8004986 */ /* 0x0005e2000c101118 */
[----:B0-----:R-:W-:Y:S01]  /*24370*/  ISETP.LT.AND P4, PT, R2, UR12, !P3 ;  /* 0x0000000c02007c0c */ /* 0x001fe2000df81270 */
[----:B------:R-:W0:Y:S02]  /*24380*/  LDCU UR12, c[0x0][0x398] ;  /* 0x00007300ff0c77ac */ /* 0x000e240008000800 */
[----:B------:R5:W-:Y:S01]  /*24390*/  @P5 STG.E.U8 desc[UR24][R230.64], R9 ;  /* 0x00000009e6005986 */ /* 0x000be2000c101118 */
[----:B------:R-:W-:Y:S01]  /*243a0*/  ISETP.GE.AND P5, PT, R4, UR6, PT ;  /* 0x0000000604007c0c */ /* 0x000fe2000bfa6270 */
[----:B------:R-:W0:Y:S01]  /*243b0*/  LDCU UR6, c[0x0][0x398] ;  /* 0x00007300ff0677ac */ /* 0x000e220008000800 */
[----:B---3--:R-:W-:-:S02]  /*243c0*/  PRMT R5, R9, 0x9910, RZ ;  /* 0x0000991009057816 */ /* 0x008fc400000000ff */
[----:B-1----:R-:W-:Y:S01]  /*243d0*/  ISETP.LT.AND P3, PT, R3, UR16, !P3 ;  /* 0x0000001003007c0c */ /* 0x002fe2000df61270 */
[----:B------:R-:W-:Y:S01]  /*243e0*/  VIADD R4, R0, 0xf1 ;  /* 0x000000f100047836 */ /* 0x000fe20000000000 */
[----:B------:R-:W-:Y:S01]  /*243f0*/  SHF.R.S32.HI R5, RZ, 0x8, R5 ;  /* 0x00000008ff057819 */ /* 0x000fe20000011405 */
[----:B------:R-:W1:Y:S01]  /*24400*/  LDCU UR4, c[0x0][0x39c] ;  /* 0x00007380ff0477ac */ /* 0x000e620008000800 */
[----:B--2---:R-:W-:Y:S01]  /*24410*/  PRMT R7, R51, 0x9910, RZ ;  /* 0x0000991033077816 */ /* 0x004fe200000000ff */
[----:B------:R-:W-:Y:S01]  /*24420*/  @P6 STG.E.U8 desc[UR24][R228.64], R51 ;  /* 0x00000033e4006986 */ /* 0x000fe2000c101118 */
[----:B------:R-:W-:Y:S01]  /*24430*/  ISETP.LT.AND P6, PT, R2, UR14, !P5 ;  /* 0x0000000e02007c0c */ /* 0x000fe2000efc1270 */
[----:B------:R-:W2:Y:S01]  /*24440*/  LDCU UR14, c[0x0][0x398] ;  /* 0x00007300ff0e77ac */ /* 0x000ea20008000800 */
[----:B------:R-:W-:Y:S01]  /*24450*/  SHF.R.S32.HI R7, RZ, 0x8, R7 ;  /* 0x00000008ff077819 */ /* 0x000fe20000011407 */
[----:B------:R3:W-:Y:S01]  /*24460*/  @P4 STG.E.U8 desc[UR24][R226.64], R5 ;  /* 0x00000005e2004986 */ /* 0x0007e2000c101118 */
[----:B------:R-:W-:Y:S01]  /*24470*/  ISETP.GE.AND P4, PT, R4, UR8, PT ;  /* 0x0000000804007c0c */ /* 0x000fe2000bf86270 */
[----:B------:R-:W1:Y:S01]  /*24480*/  LDCU UR8, c[0x0][0x398] ;  /* 0x00007300ff0877ac */ /* 0x000e620008000800 */
[----:B----4-:R-:W-:Y:S01]  /*24490*/  ISETP.LT.AND P5, PT, R3, UR18, !P5 ;  /* 0x0000001203007c0c */ /* 0x010fe2000efa1270 */
[----:B------:R4:W-:Y:S01]  /*244a0*/  @P3 STG.E.U8 desc[UR24][R224.64], R7 ;  /* 0x00000007e0003986 */ /* 0x0009e2000c101118 */
[----:B-----5:R-:W-:-:S02]  /*244b0*/  F2FP.SATFINITE.E5M2.F32.PACK_AB_MERGE_C R9, R187, R173, RZ ;  /* 0x000000adbb09723e */ /* 0x020fc400048060ff */
[----:B0-----:R-:W-:Y:S01]  /*244c0*/  ISETP.LT.AND P3, PT, R2, UR6, !P4 ;  /* 0x0000000602007c0c */ /* 0x001fe2000e761270 */
[----:B------:R-:W-:Y:S01]  /*244d0*/  VIADD R4, R0, 0xf2 ;  /* 0x000000f200047836 */ /* 0x000fe20000000000 */
[----:B------:R-:W0:Y:S01]  /*244e0*/  LDCU UR6, c[0x0][0x39c] ;  /* 0x00007380ff0677ac */ /* 0x000e220008000800 */
[----:B---3--:R-:W-:Y:S01]  /*244f0*/  PRMT R5, R9, 0x9910, RZ ;  /* 0x0000991009057816 */ /* 0x008fe200000000ff */
[----:B------:R3:W-:Y:S02]  /*24500*/  @P6 STG.E.U8 desc[UR24][R222.64], R9 ;  /* 0x00000009de006986 */ /* 0x0007e4000c101118 */
[----:B------:R-:W-:Y:S01]  /*24510*/  ISETP.GE.AND P6, PT, R4, UR11, PT ;  /* 0x0000000b04007c0c */ /* 0x000fe2000bfc6270 */
[----:B------:R-:W5:Y:S01]  /*24520*/  LDCU UR11, c[0x0][0x398] ;  /* 0x00007300ff0b77ac */ /* 0x000f620008000800 */
[----:B------:R-:W-:Y:S02]  /*24530*/  SHF.R.S32.HI R5, RZ, 0x8, R5 ;  /* 0x00000008ff057819 */ /* 0x000fe40000011405 */
[----:B------:R-:W-:Y:S01]  /*24540*/  ISETP.LT.AND P4, PT, R3, UR12, !P4 ;  /* 0x0000000c03007c0c */ /* 0x000fe2000e781270 */
[----:B------:R-:W0:Y:S01]  /*24550*/  LDCU UR12, c[0x0][0x398] ;  /* 0x00007300ff0c77ac */ /* 0x000e220008000800 */
[----:B------:R-:W-:Y:S01]  /*24560*/  @P5 STG.E.U8 desc[UR24][R220.64], R53 ;  /* 0x00000035dc005986 */ /* 0x000fe2000c101118 */
[----:B------:R-:W-:-:S03]  /*24570*/  VIADD R4, R0, 0xf3 ;  /* 0x000000f300047836 */ /* 0x000fc60000000000 */
[----:B------:R0:W-:Y:S01]  /*24580*/  @P3 STG.E.U8 desc[UR24][R218.64], R5 ;  /* 0x00000005da003986 */ /* 0x0001e2000c101118 */
[----:B-1----:R-:W-:Y:S01]  /*24590*/  ISETP.LT.AND P3, PT, R2, UR8, !P6 ;  /* 0x0000000802007c0c */ /* 0x002fe2000f761270 */
[----:B------:R-:W1:Y:S01]  /*245a0*/  LDCU UR8, c[0x0][0x398] ;  /* 0x00007300ff0877ac */ /* 0x000e620008000800 */
[----:B----4-:R-:W-:Y:S02]  /*245b0*/  PRMT R7, R53, 0x9910, RZ ;  /* 0x0000991035077816 */ /* 0x010fe400000000ff */
[----:B--2---:R-:W-:Y:S02]  /*245c0*/  ISETP.LT.AND P6, PT, R3, UR14, !P6 ;  /* 0x0000000e03007c0c */ /* 0x004fe4000f7c1270 */
[----:B------:R-:W-:Y:S02]  /*245d0*/  SHF.R.S32.HI R7, RZ, 0x8, R7 ;  /* 0x00000008ff077819 */ /* 0x000fe40000011407 */
[----:B------:R-:W-:Y:S01]  /*245e0*/  ISETP.GE.AND P5, PT, R4, UR4, PT ;  /* 0x0000000404007c0c */ /* 0x000fe2000bfa6270 */
[----:B------:R-:W-:Y:S01]  /*245f0*/  VIADD R4, R0, 0xf4 ;  /* 0x000000f400047836 */ /* 0x000fe20000000000 */
[----:B---3--:R-:W-:Y:S01]  /*24600*/  F2FP.SATFINITE.E5M2.F32.PACK_AB_MERGE_C R9, R185, R184, RZ ;  /* 0x000000b8b909723e */ /* 0x008fe200048060ff */
[----:B------:R2:W-:Y:S01]  /*24610*/  @P4 STG.E.U8 desc[UR24][R216.64], R7 ;  /* 0x00000007d8004986 */ /* 0x0005e2000c101118 */
[----:B------:R-:W3:Y:S02]  /*24620*/  LDCU UR4, c[0x0][0x398] ;  /* 0x00007300ff0477ac */ /* 0x000ee40008000800 */
[----:B0-----:R-:W-:Y:S01]  /*24630*/  ISETP.GE.AND P4, PT, R4, UR6, PT ;  /* 0x0000000604007c0c */ /* 0x001fe2000bf86270 */
[----:B------:R0:W-:Y:S01]  /*24640*/  @P3 STG.E.U8 desc[UR24][R214.64], R9 ;  /* 0x00000009d6003986 */ /* 0x0001e2000c101118 */
[----:B------:R-:W-:Y:S01]  /*24650*/  PRMT R4, R55, 0x9910, RZ ;  /* 0x0000991037047816 */ /* 0x000fe200000000ff */
[----:B------:R-:W4:Y:S01]  /*24660*/  LDCU UR6, c[0x0][0x398] ;  /* 0x00007300ff0677ac */ /* 0x000f220008000800 */
[----:B-----5:R-:W-:-:S02]  /*24670*/  ISETP.LT.AND P3, PT, R2, UR11, !P5 ;  /* 0x0000000b02007c0c */ /* 0x020fc4000ef61270 */
[----:B------:R-:W-:Y:S01]  /*24680*/  ISETP.LT.AND P5, PT, R3, UR12, !P5 ;  /* 0x0000000c03007c0c */ /* 0x000fe2000efa1270 */
[----:B------:R-:W-:Y:S01]  /*24690*/  @P6 STG.E.U8 desc[UR24][R212.64], R55 ;  /* 0x00000037d4006986 */ /* 0x000fe2000c101118 */
[----:B------:R-:W-:Y:S01]  /*246a0*/  PRMT R5, R9, 0x9910, RZ ;  /* 0x0000991009057816 */ /* 0x000fe200000000ff */
[----:B--2---:R-:W-:Y:S01]  /*246b0*/  IMAD.MOV.U32 R7, RZ, RZ, R4 ;  /* 0x000000ffff077224 */ /* 0x004fe200078e0004 */
[----:B-1----:R-:W-:Y:S01]  /*246c0*/  ISETP.LT.AND P6, PT, R2, UR8, !P4 ;  /* 0x0000000802007c0c */ /* 0x002fe2000e7c1270 */
[----:B------:R-:W1:Y:S01]  /*246d0*/  LDCU UR8, c[0x0][0x398] ;  /* 0x00007300ff0877ac */ /* 0x000e620008000800 */
[----:B------:R-:W-:Y:S01]  /*246e0*/  SHF.R.S32.HI R5, RZ, 0x8, R5 ;  /* 0x00000008ff057819 */ /* 0x000fe20000011405 */
[----:B------:R-:W-:Y:S01]  /*246f0*/  VIADD R4, R0, 0xf5 ;  /* 0x000000f500047836 */ /* 0x000fe20000000000 */
[----:B------:R-:W-:Y:S01]  /*24700*/  SHF.R.S32.HI R7, RZ, 0x8, R7 ;  /* 0x00000008ff077819 */ /* 0x000fe20000011407 */
[----:B------:R-:W2:Y:S01]  /*24710*/  LDCU UR12, c[0x0][0x398] ;  /* 0x00007300ff0c77ac */ /* 0x000ea20008000800 */
[----:B0-----:R-:W-:Y:S01]  /*24720*/  F2FP.SATFINITE.E5M2.F32.PACK_AB_MERGE_C R9, R182, R196, RZ ;  /* 0x000000c4b609723e */ /* 0x001fe200048060ff */
[----:B------:R0:W-:Y:S01]  /*24730*/  @P3 STG.E.U8 desc[UR24][R210.64], R5 ;  /* 0x00000005d2003986 */ /* 0x0001e2000c101118 */
[----:B------:R-:W-:Y:S01]  /*24740*/  ISETP.GE.AND P3, PT, R4, UR7, PT ;  /* 0x0000000704007c0c */ /* 0x000fe2000bf66270 */
[----:B------:R-:W5:Y:S02]  /*24750*/  LDCU UR7, c[0x0][0x398] ;  /* 0x00007300ff0777ac */ /* 0x000f640008000800 */
[----:B------:R1:W-:Y:S01]  /*24760*/  @P5 STG.E.U8 desc[UR24][R208.64], R7 ;  /* 0x00000007d0005986 */ /* 0x0003e2000c101118 */
[----:B---3--:R-:W-:Y:S01]  /*24770*/  ISETP.LT.AND P5, PT, R3, UR4, !P4 ;  /* 0x0000000403007c0c */ /* 0x008fe2000e7a1270 */
[----:B------:R-:W3:Y:S01]  /*24780*/  LDCU UR4, c[0x0][0x398] ;  /* 0x00007300ff0477ac */ /* 0x000ee20008000800 */
[----:B------:R-:W-:Y:S01]  /*24790*/  VIADD R4, R0, 0xf7 ;  /* 0x000000f700047836 */ /* 0x000fe20000000000 */
[----:B------:R2:W-:Y:S01]  /*247a0*/  @P6 STG.E.U8 desc[UR24][R206.64], R9 ;  /* 0x00000009ce006986 */ /* 0x0005e2000c101118 */
[----:B----4-:R-:W-:Y:S01]  /*247b0*/  ISETP.LT.AND P6, PT, R2, UR6, !P3 ;  /* 0x0000000602007c0c */ /* 0x010fe2000dfc1270 */
[----:B------:R-:W4:Y:S01]  /*247c0*/  LDCU UR6, c[0x0][0x398] ;  /* 0x00007300ff0677ac */ /* 0x000f220008000800 */
[----:B------:R-:W-:-:S02]  /*247d0*/  F2FP.SATFINITE.E5M2.F32.PACK_AB_MERGE_C R57, R57, R56, RZ ;  /* 0x000000383939723e */ /* 0x000fc400048060ff */
[----:B0-----:R-:W-:Y:S01]  /*247e0*/  PRMT R5, R9, 0x9910, RZ ;  /* 0x0000991009057816 */ /* 0x001fe200000000ff */
[----:B------:R-:W0:Y:S01]  /*247f0*/  LDCU UR11, c[0x0][0x398] ;  /* 0x00007300ff0b77ac */ /* 0x000e220008000800 */
[----:B------:R-:W-:Y:S01]  /*24800*/  ISETP.GE.AND P4, PT, R4, UR9, PT ;  /* 0x0000000904007c0c */ /* 0x000fe2000bf86270 */
[----:B------:R-:W-:Y:S01]  /*24810*/  VIADD R4, R0, 0xf6 ;  /* 0x000000f600047836 */ /* 0x000fe20000000000 */
[----:B-1----:R-:W-:Y:S01]  /*24820*/  ISETP.LT.AND P3, PT, R3, UR8, !P3 ;  /* 0x0000000803007c0c */ /* 0x002fe2000df61270 */
[----:B------:R-:W-:Y:S01]  /*24830*/  @P5 STG.E.U8 desc[UR24][R204.64], R57 ;  /* 0x00000039cc005986 */ /* 0x000fe2000c101118 */
[----:B------:R-:W-:Y:S01]  /*24840*/  SHF.R.S32.HI R5, RZ, 0x8, R5 ;  /* 0x00000008ff057819 */ /* 0x000fe20000011405 */
[----:B------:R-:W1:Y:S01]  /*24850*/  LDCU UR8, c[0x0][0x398] ;  /* 0x00007300ff0877ac */ /* 0x000e620008000800 */
[----:B------:R-:W-:Y:S02]  /*24860*/  PRMT R7, R57, 0x9910, RZ ;  /* 0x0000991039077816 */ /* 0x000fe400000000ff */
[----:B------:R-:W-:Y:S01]  /*24870*/  ISETP.GE.AND P5, PT, R4, UR5, PT ;  /* 0x0000000504007c0c */ /* 0x000fe2000bfa6270 */
[----:B------:R-:W0:Y:S01]  /*24880*/  LDCU UR5, c[0x0][0x398] ;  /* 0x00007300ff0577ac */ /* 0x000e220008000800 */
[----:B------:R1:W-:Y:S01]  /*24890*/  @P6 STG.E.U8 desc[UR24][R202.64], R5 ;  /* 0x00000005ca006986 */ /* 0x0003e2000c101118 */
[----:B------:R-:W-:-:S02]  /*248a0*/  SHF.R.S32.HI R7, RZ, 0x8, R7 ;  /* 0x00000008ff077819 */ /* 0x000fc40000011407 */
[C---:B-----5:R-:W-:Y:S02]  /*248b0*/  ISETP.LT.AND P6, PT, R2.reuse, UR7, !P5 ;  /* 0x0000000702007c0c */ /* 0x060fe4000efc1270 */
[----:B--2---:R-:W-:Y:S01]  /*248c0*/  F2FP.SATFINITE.E5M2.F32.PACK_AB_MERGE_C R9, R183, R197, RZ ;  /* 0x000000c5b709723e */ /* 0x004fe200048060ff */
[----:B------:R2:W-:Y:S01]  /*248d0*/  @P3 STG.E.U8 desc[UR24][R200.64], R7 ;  /* 0x00000007c8003986 */ /* 0x0005e2000c101118 */
[----:B---3--:R-:W-:Y:S01]  /*248e0*/  ISETP.LT.AND P5, PT, R3, UR4, !P5 ;  /* 0x0000000403007c0c */ /* 0x008fe2000efa1270 */
[----:B------:R-:W3:Y:S01]  /*248f0*/  LDCU UR4, c[0x0][0x398] ;  /* 0x00007300ff0477ac */ /* 0x000ee20008000800 */
[----:B----4-:R-:W-:Y:S02]  /*24900*/  ISETP.LT.AND P3, PT, R2, UR6, !P4 ;  /* 0x0000000602007c0c */ /* 0x010fe4000e761270 */
[----:B------:R-:W-:Y:S01]  /*24910*/  PRMT R6, R9, 0x9910, RZ ;  /* 0x0000991009067816 */ /* 0x000fe200000000ff */
[----:B------:R-:W4:Y:S01]  /*24920*/  LDCU UR6, c[0x0][0x398] ;  /* 0x00007300ff0677ac */ /* 0x000f220008000800 */
[----:B------:R-:W-:Y:S01]  /*24930*/  VIADD R4, R0, 0xf8 ;  /* 0x000000f800047836 */ /* 0x000fe20000000000 */
[----:B------:R-:W-:-:S02]  /*24940*/  F2FP.SATFINITE.E5M2.F32.PACK_AB_MERGE_C R59, R59, R58, RZ ;  /* 0x0000003a3b3b723e */ /* 0x000fc400048060ff */
[----:B-1----:R-:W-:Y:S01]  /*24950*/  IMAD.MOV.U32 R5, RZ, RZ, R6 ;  /* 0x000000ffff057224 */ /* 0x002fe200078e0006 */
[----:B------:R1:W-:Y:S01]  /*24960*/  @P6 STG.E.U8 desc[UR24][R168.64], R9 ;  /* 0x00000009a8006986 */ /* 0x0003e2000c101118 */
[----:B------:R-:W-:Y:S01]  /*24970*/  ISETP.GE.AND P6, PT, R4, UR13, PT ;  /* 0x0000000d04007c0c */ /* 0x000fe2000bfc6270 */
[----:B------:R-:W5:Y:S01]  /*24980*/  LDCU UR7, c[0x0][0x398] ;  /* 0x00007300ff0777ac */ /* 0x000f620008000800 */
[----:B0-----:R-:W-:Y:S01]  /*24990*/  ISETP.LT.AND P4, PT, R3, UR5, !P4 ;  /* 0x0000000503007c0c */ /* 0x001fe2000e781270 */
[----:B------:R-:W-:Y:S01]  /*249a0*/  @P5 STG.E.U8 desc[UR24][R166.64], R59 ;  /* 0x0000003ba6005986 */ /* 0x000fe2000c101118 */
[----:B------:R-:W-:Y:S01]  /*249b0*/  SHF.R.S32.HI R5, RZ, 0x8, R5 ;  /* 0x00000008ff057819 */ /* 0x000fe20000011405 */
[----:B------:R-:W0:Y:S01]  /*249c0*/  LDCU UR5, c[0x0][0x398] ;  /* 0x00007300ff0577ac */ /* 0x000e220008000800 */
[----:B------:R-:W-:Y:S02]  /*249d0*/  PRMT R4, R59, 0x9910, RZ ;  /* 0x000099103b047816 */ /* 0x000fe400000000ff */
[----:B---3--:R-:W-:Y:S01]  /*249e0*/  ISETP.LT.AND P5, PT, R2, UR4, !P6 ;  /* 0x0000000402007c0c */ /* 0x008fe2000f7a1270 */
[----:B------:R-:W3:Y:S01]  /*249f0*/  LDCU UR4, c[0x0][0x398] ;  /* 0x00007300ff0477ac */ /* 0x000ee20008000800 */
[----:B------:R5:W-:Y:S01]  /*24a00*/  @P3 STG.E.U8 desc[UR24][R164.64], R5 ;  /* 0x00000005a4003986 */ /* 0x000be2000c101118 */
[----:B----4-:R-:W-:Y:S01]  /*24a10*/  ISETP.LT.AND P6, PT, R3, UR6, !P6 ;  /* 0x0000000603007c0c */ /* 0x010fe2000f7c1270 */
[----:B------:R-:W4:Y:S01]  /*24a20*/  LDCU UR9, c[0x0][0x398] ;  /* 0x00007300ff0977ac */ /* 0x000f220008000800 */
[----:B--2---:R-:W-:Y:S01]  /*24a30*/  F2FP.SATFINITE.E5M2.F32.PACK_AB_MERGE_C R7, R181, R180, RZ ;  /* 0x000000b4b507723e */ /* 0x004fe200048060ff */
[----:B------:R-:W-:Y:S01]  /*24a40*/  VIADD R6, R0, 0xfa ;  /* 0x000000fa00067836 */ /* 0x000fe20000000000 */
[----:B------:R-:W-:Y:S01]  /*24a50*/  F2FP.SATFINITE.E5M2.F32.PACK_AB_MERGE_C R61, R61, R60, RZ ;  /* 0x0000003c3d3d723e */ /* 0x000fe200048060ff */
[----:B------:R-:W2:Y:S01]  /*24a60*/  LDCU UR6, c[0x0][0x398] ;  /* 0x00007300ff0677ac */ /* 0x000ea20008000800 */
[----:B-1----:R-:W-:-:S02]  /*24a70*/  F2FP.SATFINITE.E5M2.F32.PACK_AB_MERGE_C R9, R179, R178, RZ ;  /* 0x000000b2b309723e */ /* 0x002fc400048060ff */
[----:B------:R-:W-:Y:S01]  /*24a80*/  F2FP.SATFINITE.E5M2.F32.PACK_AB_MERGE_C R63, R63, R62, RZ ;  /* 0x0000003e3f3f723e */ /* 0x000fe200048060ff */
[----:B------:R-:W1:Y:S01]  /*24a90*/  LDCU UR13, c[0x0][0x398] ;  /* 0x00007300ff0d77ac */ /* 0x000e620008000800 */
[----:B-----5:R-:W-:Y:S01]  /*24aa0*/  SHF.R.S32.HI R5, RZ, 0x8, R4 ;  /* 0x00000008ff057819 */ /* 0x020fe20000011404 */
[----:B------:R-:W-:-:S04]  /*24ab0*/  VIADD R4, R0, 0xf9 ;  /* 0x000000f900047836 */ /* 0x000fc80000000000 */
[----:B------:R-:W-:Y:S01]  /*24ac0*/  @P4 STG.E.U8 desc[UR24][R162.64], R5 ;  /* 0x00000005a2004986 */ /* 0x000fe2000c101118 */
[----:B------:R-:W-:-:S03]  /*24ad0*/  ISETP.GE.AND P4, PT, R4, UR21, PT ;  /* 0x0000001504007c0c */ /* 0x000fc6000bf86270 */
[----:B------:R5:W-:Y:S01]  /*24ae0*/  @P5 STG.E.U8 desc[UR24][R160.64], R7 ;  /* 0x00000007a0005986 */ /* 0x000be2000c101118 */
[----:B------:R-:W-:Y:S01]  /*24af0*/  ISETP.LT.AND P5, PT, R2, UR7, !P4 ;  /* 0x0000000702007c0c */ /* 0x000fe2000e7a1270 */
[----:B------:R-:W1:Y:S01]  /*24b00*/  LDCU UR7, c[0x0][0x398] ;  /* 0x00007300ff0777ac */ /* 0x000e620008000800 */
[----:B------:R-:W-:Y:S02]  /*24b10*/  ISETP.GE.AND P3, PT, R6, UR17, PT ;  /* 0x0000001106007c0c */ /* 0x000fe4000bf66270 */
[----:B------:R-:W-:Y:S01]  /*24b20*/  PRMT R8, R61, 0x9910, RZ ;  /* 0x000099103d087816 */ /* 0x000fe200000000ff */
[----:B------:R-:W-:Y:S01]  /*24b30*/  @P6 STG.E.U8 desc[UR24][R158.64], R61 ;  /* 0x0000003d9e006986 */ /* 0x000fe2000c101118 */
[----:B0-----:R-:W-:Y:S02]  /*24b40*/  ISETP.LT.AND P4, PT, R3, UR5, !P4 ;  /* 0x0000000503007c0c */ /* 0x001fe4000e781270 */
[----:B------:R-:W-:Y:S01]  /*24b50*/  PRMT R4, R7, 0x9910, RZ ;  /* 0x0000991007047816 */ /* 0x000fe200000000ff */
[----:B------:R-:W-:Y:S01]  /*24b60*/  VIADD R6, R0, 0xfb ;  /* 0x000000fb00067836 */ /* 0x000fe20000000000 */
[----:B---3--:R-:W-:Y:S01]  /*24b70*/  ISETP.LT.AND P6, PT, R2, UR4, !P3 ;  /* 0x0000000402007c0c */ /* 0x008fe2000dfc1270 */
[----:B-----5:R-:W-:Y:S01]  /*24b80*/  IMAD.MOV.U32 R7, RZ, RZ, R8 ;  /* 0x000000ffff077224 */ /* 0x020fe200078e0008 */
[----:B------:R-:W-:Y:S01]  /*24b90*/  SHF.R.S32.HI R5, RZ, 0x8, R4 ;  /* 0x00000008ff057819 */ /* 0x000fe20000011404 */
[----:B------:R-:W0:Y:S03]  /*24ba0*/  LDCU UR4, c[0x0][0x398] ;  /* 0x00007300ff0477ac */ /* 0x000e260008000800 */
[----:B------:R-:W-:Y:S01]  /*24bb0*/  SHF.R.S32.HI R7, RZ, 0x8, R7 ;  /* 0x00000008ff077819 */ /* 0x000fe20000011407 */
[----:B------:R3:W-:Y:S01]  /*24bc0*/  @P5 STG.E.U8 desc[UR24][R156.64], R5 ;  /* 0x000000059c005986 */ /* 0x0007e2000c101118 */
[----:B------:R-:W-:Y:S01]  /*24bd0*/  ISETP.GE.AND P5, PT, R6, UR19, PT ;  /* 0x0000001306007c0c */ /* 0x000fe2000bfa6270 */
[----:B------:R-:W5:Y:S01]  /*24be0*/  LDCU UR5, c[0x0][0x398] ;  /* 0x00007300ff0577ac */ /* 0x000f620008000800 */
[----:B--2---:R-:W-:Y:S01]  /*24bf0*/  ISETP.LT.AND P3, PT, R3, UR6, !P3 ;  /* 0x0000000603007c0c */ /* 0x004fe2000df61270 */
[----:B------:R2:W-:Y:S01]  /*24c00*/  @P4 STG.E.U8 desc[UR24][R154.64], R7 ;  /* 0x000000079a004986 */ /* 0x0005e2000c101118 */
[----:B------:R-:W-:Y:S01]  /*24c10*/  PRMT R4, R63, 0x9910, RZ ;  /* 0x000099103f047816 */ /* 0x000fe200000000ff */
[----:B------:R-:W0:Y:S02]  /*24c20*/  LDCU UR6, c[0x0][0x398] ;  /* 0x00007300ff0677ac */ /* 0x000e240008000800 */
[----:B------:R5:W-:Y:S01]  /*24c30*/  @P6 STG.E.U8 desc[UR24][R152.64], R9 ;  /* 0x0000000998006986 */ /* 0x000be2000c101118 */
[C---:B-1----:R-:W-:Y:S01]  /*24c40*/  ISETP.LT.AND P6, PT, R2.reuse, UR7, !P0 ;  /* 0x0000000702007c0c */ /* 0x042fe2000c7c1270 */
[----:B------:R-:W1:Y:S01]  /*24c50*/  LDCU UR7, c[0x0][0x398] ;  /* 0x00007300ff0777ac */ /* 0x000e620008000800 */
[----:B------:R-:W-:-:S02]  /*24c60*/  ISETP.LT.AND P4, PT, R2, UR8, !P5 ;  /* 0x0000000802007c0c */ /* 0x000fc4000ef81270 */
[----:B----4-:R-:W-:Y:S02]  /*24c70*/  ISETP.LT.AND P5, PT, R3, UR9, !P5 ;  /* 0x0000000903007c0c */ /* 0x010fe4000efa1270 */
[----:B---3--:R-:W-:Y:S01]  /*24c80*/  PRMT R5, R9, 0x9910, RZ ;  /* 0x0000991009057816 */ /* 0x008fe200000000ff */
[----:B--2---:R-:W-:Y:S02]  /*24c90*/  IMAD.MOV.U32 R7, RZ, RZ, R4 ;  /* 0x000000ffff077224 */ /* 0x004fe400078e0004 */
[----:B------:R-:W-:Y:S01]  /*24ca0*/  VIADD R0, R0, 0xfd ;  /* 0x000000fd00007836 */ /* 0x000fe20000000000 */
[----:B------:R-:W-:Y:S01]  /*24cb0*/  SHF.R.S32.HI R5, RZ, 0x8, R5 ;  /* 0x00000008ff057819 */ /* 0x000fe20000011405 */
[----:B------:R-:W-:Y:S01]  /*24cc0*/  @P3 STG.E.U8 desc[UR24][R150.64], R63 ;  /* 0x0000003f96003986 */ /* 0x000fe2000c101118 */
[----:B------:R-:W-:Y:S02]  /*24cd0*/  SHF.R.S32.HI R7, RZ, 0x8, R7 ;  /* 0x00000008ff077819 */ /* 0x000fe40000011407 */
[----:B-----5:R-:W-:-:S02]  /*24ce0*/  F2FP.SATFINITE.E5M2.F32.PACK_AB_MERGE_C R9, R177, R176, RZ ;  /* 0x000000b0b109723e */ /* 0x020fc400048060ff */
[----:B------:R-:W-:Y:S01]  /*24cf0*/  ISETP.GE.AND P3, PT, R0, UR15, PT ;  /* 0x0000000f00007c0c */ /* 0x000fe2000bf66270 */
[----:B------:R2:W-:Y:S01]  /*24d00*/  @P4 STG.E.U8 desc[UR24][R148.64], R5 ;  /* 0x0000000594004986 */ /* 0x0005e2000c101118 */
[----:B------:R-:W-:Y:S02]  /*24d10*/  PRMT R0, R9, 0x9910, RZ ;  /* 0x0000991009007816 */ /* 0x000fe400000000ff */
[----:B0-----:R-:W-:Y:S01]  /*24d20*/  ISETP.LT.AND P0, PT, R3, UR4, !P0 ;  /* 0x0000000403007c0c */ /* 0x001fe2000c701270 */
[----:B------:R0:W-:Y:S01]  /*24d30*/  @P5 STG.E.U8 desc[UR24][R146.64], R7 ;  /* 0x0000000792005986 */ /* 0x0001e2000c101118 */
[C---:B------:R-:W-:Y:S02]  /*24d40*/  ISETP.LT.AND P5, PT, R2.reuse, UR5, !P3 ;  /* 0x0000000502007c0c */ /* 0x040fe4000dfa1270 */
[C---:B------:R-:W-:Y:S01]  /*24d50*/  ISETP.LT.AND P4, PT, R2.reuse, UR12, !P2 ;  /* 0x0000000c02007c0c */ /* 0x040fe2000d781270 */
[----:B------:R3:W-:Y:S01]  /*24d60*/  @P6 STG.E.U8 desc[UR24][R144.64], R9 ;  /* 0x0000000990006986 */ /* 0x0007e2000c101118 */
[----:B------:R-:W-:-:S02]  /*24d70*/  ISETP.LT.AND P6, PT, R2, UR11, !P1 ;  /* 0x0000000b02007c0c */ /* 0x000fc4000cfc1270 */
[----:B------:R-:W-:Y:S02]  /*24d80*/  F2FP.SATFINITE.E5M2.F32.PACK_AB_MERGE_C R65, R65, R64, RZ ;  /* 0x000000404141723e */ /* 0x000fe400048060ff */
[C---:B------:R-:W-:Y:S02]  /*24d90*/  ISETP.LT.AND P3, PT, R3.reuse, UR6, !P3 ;  /* 0x0000000603007c0c */ /* 0x040fe4000df61270 */
[C---:B------:R-:W-:Y:S02]  /*24da0*/  ISETP.LT.AND P2, PT, R3.reuse, UR13, !P2 ;  /* 0x0000000d03007c0c */ /* 0x040fe4000d741270 */
[----:B-1----:R-:W-:Y:S01]  /*24db0*/  ISETP.LT.AND P1, PT, R3, UR7, !P1 ;  /* 0x0000000703007c0c */ /* 0x002fe2000cf21270 */
[----:B------:R-:W-:Y:S01]  /*24dc0*/  IMAD.MOV.U32 R3, RZ, RZ, R0 ;  /* 0x000000ffff037224 */ /* 0x000fe200078e0000 */
[----:B------:R-:W-:Y:S02]  /*24dd0*/  F2FP.SATFINITE.E5M2.F32.PACK_AB_MERGE_C R11, R252, R175, RZ ;  /* 0x000000affc0b723e */ /* 0x000fe400048060ff */
[----:B--2---:R-:W-:-:S02]  /*24de0*/  PRMT R5, R65, 0x9910, RZ ;  /* 0x0000991041057816 */ /* 0x004fc400000000ff */
[----:B------:R-:W-:Y:S02]  /*24df0*/  F2FP.SATFINITE.E5M2.F32.PACK_AB_MERGE_C R67, R67, R66, RZ ;  /* 0x000000424343723e */ /* 0x000fe400048060ff */
[----:B------:R-:W-:Y:S02]  /*24e00*/  SHF.R.S32.HI R3, RZ, 0x8, R3 ;  /* 0x00000008ff037819 */ /* 0x000fe40000011403 */
[----:B0-----:R-:W-:Y:S02]  /*24e10*/  PRMT R7, R11, 0x9910, RZ ;  /* 0x000099100b077816 */ /* 0x001fe400000000ff */
[----:B------:R-:W-:Y:S02]  /*24e20*/  SHF.R.S32.HI R5, RZ, 0x8, R5 ;  /* 0x00000008ff057819 */ /* 0x000fe40000011405 */
[----:B---3--:R-:W-:Y:S01]  /*24e30*/  PRMT R9, R67, 0x9910, RZ ;  /* 0x0000991043097816 */ /* 0x008fe200000000ff */
[----:B------:R0:W-:Y:S01]  /*24e40*/  @P0 STG.E.U8 desc[UR24][R142.64], R65 ;  /* 0x000000418e000986 */ /* 0x0001e2000c101118 */
[----:B------:R-:W-:-:S02]  /*24e50*/  SHF.R.S32.HI R7, RZ, 0x8, R7 ;  /* 0x00000008ff077819 */ /* 0x000fc40000011407 */
[----:B------:R-:W-:Y:S01]  /*24e60*/  SHF.R.S32.HI R9, RZ, 0x8, R9 ;  /* 0x00000008ff097819 */ /* 0x000fe20000011409 */
[----:B------:R0:W-:Y:S04]  /*24e70*/  @P5 STG.E.U8 desc[UR24][R140.64], R3 ;  /* 0x000000038c005986 */ /* 0x0001e8000c101118 */
[----:B------:R0:W-:Y:S04]  /*24e80*/  @P3 STG.E.U8 desc[UR24][R138.64], R5 ;  /* 0x000000058a003986 */ /* 0x0001e8000c101118 */
[----:B------:R0:W-:Y:S04]  /*24e90*/  @P6 STG.E.U8 desc[UR24][R136.64], R11 ;  /* 0x0000000b88006986 */ /* 0x0001e8000c101118 */
[----:B------:R0:W-:Y:S04]  /*24ea0*/  @P1 STG.E.U8 desc[UR24][R134.64], R67 ;  /* 0x0000004386001986 */ /* 0x0001e8000c101118 */
[----:B------:R0:W-:Y:S04]  /*24eb0*/  @P4 STG.E.U8 desc[UR24][R132.64], R7 ;  /* 0x0000000784004986 */ /* 0x0001e8000c101118 */
[----:B------:R0:W-:Y:S01]  /*24ec0*/  @P2 STG.E.U8 desc[UR24][R198.64], R9 ;  /* 0x00000009c6002986 */ /* 0x0001e2000c101118 */
[----:B------:R-:W-:Y:S06]  /*24ed0*/  BAR.SYNC.DEFER_BLOCKING 0x0 ;  /* 0x0000000000007b1d */ /* 0x000fec0000010000 */
[----:B------:R-:W-:Y:S05]  /*24ee0*/  BRA.U UP0, `(.L_x_13) ;  /* 0x0000000100a07547 */ /* 0x000fea000b800000 */
[----:B------:R-:W1:Y:S01]  /*24ef0*/  S2UR UR5, SR_CgaCtaId ;  /* 0x00000000000579c3 */ /* 0x000e620000008800 */
[----:B------:R-:W-:Y:S01]  /*24f00*/  NOP ;  /* 0x0000000000007918 */ /* 0x000fe20000000000 */
[----:B------:R-:W-:Y:S01]  /*24f10*/  UMOV UR4, 0x50 ;  /* 0x0000005000047882 */ /* 0x000fe20000000000 */
[----:B------:R-:W-:Y:S02]  /*24f20*/  IMAD.U32 R0, RZ, RZ, UR10 ;  /* 0x0000000aff007e24 */ /* 0x000fe4000f8e00ff */
[----:B0-----:R-:W-:Y:S02]  /*24f30*/  IMAD.MOV.U32 R3, RZ, RZ, 0xffff ;  /* 0x0000ffffff037424 */ /* 0x001fe400078e00ff */
[----:B------:R-:W-:Y:S01]  /*24f40*/  IMAD.MOV.U32 R7, RZ, RZ, 0x1 ;  /* 0x00000001ff077424 */ /* 0x000fe200078e00ff */
[----:B------:R-:W-:-:S04]  /*24f50*/  LOP3.LUT R0, R0, 0xffff, RZ, 0xc0, !PT ;  /* 0x0000ffff00007812 */ /* 0x000fc800078ec0ff */
[----:B------:R-:W-:-:S05]  /*24f60*/  SHF.R.U32.HI R0, RZ, 0x5, R0 ;  /* 0x00000005ff007819 */ /* 0x000fca0000011600 */
[----:B------:R-:W-:Y:S01]  /*24f70*/  VIADD R2, R0, 0x10 ;  /* 0x0000001000027836 */ /* 0x000fe20000000000 */
[----:B------:R-:W-:Y:S01]  /*24f80*/  SHF.L.U32 R0, R3, R0, RZ ;  /* 0x0000000003007219 */ /* 0x000fe200000006ff */
[----:B-1----:R-:W-:-:S03]  /*24f90*/  ULEA UR6, UR5, UR4, 0x18 ;  /* 0x0000000405067291 */ /* 0x002fc6000f8ec0ff */
[----:B------:R-:W-:-:S04]  /*24fa0*/  SHF.L.U32 R3, R7, R2, RZ ;  /* 0x0000000207037219 */ /* 0x000fc800000006ff */
[----:B------:R-:W-:Y:S02]  /*24fb0*/  LOP3.LUT R0, R3, R0, RZ, 0xfc, !PT ;  /* 0x0000000003007212 */ /* 0x000fe400078efcff */
[----:B------:R-:W0:Y:S02]  /*24fc0*/  LDS R5, [UR6] ;  /* 0x00000006ff057984 */ /* 0x000e240008000800 */
[C---:B------:R-:W-:Y:S02]  /*24fd0*/  LOP3.LUT R2, R0.reuse, 0xffff, RZ, 0xc0, !PT ;  /* 0x0000ffff00027812 */ /* 0x040fe400078ec0ff */
[----:B0-----:R-:W-:-:S04]  /*24fe0*/  LOP3.LUT R3, R0, 0xffff, R5, 0x80, !PT ;  /* 0x0000ffff00037812 */ /* 0x001fc800078e8005 */
[----:B------:R-:W-:-:S13]  /*24ff0*/  ISETP.NE.AND P0, PT, R3, R2, PT ;  /* 0x000000020300720c */ /* 0x000fda0003f05270 */
[----:B------:R-:W-:Y:S05]  /*25000*/  @P0 BRA `(.L_x_14) ;  /* 0x0000000000500947 */ /* 0x000fea0003800000 */
[----:B------:R-:W-:Y:S02]  /*25010*/  SHF.R.U32.HI R5, RZ, 0x10, R5 ;  /* 0x00000010ff057819 */ /* 0x000fe40000011605 */
[----:B------:R-:W-:-:S04]  /*25020*/  SHF.R.U32.HI R2, RZ, 0x10, R0 ;  /* 0x00000010ff027819 */ /* 0x000fc80000011600 */
[----:B------:R-:W-:-:S04]  /*25030*/  LOP3.LUT R5, R5, R2, RZ, 0xc0, !PT ;  /* 0x0000000205057212 */ /* 0x000fc800078ec0ff */
[----:B------:R-:W-:-:S13]  /*25040*/  ISETP.NE.AND P0, PT, R5, R2, PT ;  /* 0x000000020500720c */ /* 0x000fda0003f05270 */
[----:B------:R-:W-:Y:S05]  /*25050*/  @P0 BRA `(.L_x_15) ;  /* 0x0000000000300947 */ /* 0x000fea0003800000 */
[----:B------:R-:W-:Y:S01]  /*25060*/  R2UR UR4, R0 ;  /* 0x00000000000472ca */ /* 0x000fe200000e0000 */
[----:B------:R-:W-:Y:S01]  /*25070*/  VOTEU.ANY UR5, UPT, PT ;  /* 0x0000000000057886 */ /* 0x000fe200038e0100 */
[----:B------:R-:W0:Y:S01]  /*25080*/  S2R R0, SR_LANEID ;  /* 0x0000000000007919 */ /* 0x000e220000000000 */
[----:B------:R-:W-:-:S10]  /*25090*/  UFLO.U32 UR5, UR5 ;  /* 0x00000005000572bd */ /* 0x000fd400080e0000 */
[----:B------:R-:W-:-:S06]  /*250a0*/  ULOP3.LUT UR4, URZ, UR4, URZ, 0x33, !UPT ;  /* 0x00000004ff047292 */ /* 0x000fcc000f8e33ff */
[----:B------:R-:W-:-:S04]  /*250b0*/  IMAD.U32 R2, RZ, RZ, UR4 ;  /* 0x00000004ff027e24 */ /* 0x000fc8000f8e00ff */
[----:B------:R-:W1:Y:S02]  /*250c0*/  REDUX UR7, R2 ;  /* 0x00000000020773c4 */ /* 0x000e640000000000 */
[----:B------:R2:W-:Y:S01]  /*250d0*/  UTCATOMSWS.AND URZ, UR4 ;  /* 0x0000000400ff79e3 */ /* 0x0005e20008000000 */
[----:B0-----:R-:W-:Y:S01]  /*250e0*/  ISETP.EQ.U32.AND P0, PT, R0, UR5, PT ;  /* 0x0000000500007c0c */ /* 0x001fe2000bf02070 */
[----:B-1----:R-:W-:-:S12]  /*250f0*/  IMAD.U32 R0, RZ, RZ, UR7 ;  /* 0x00000007ff007e24 */ /* 0x002fd8000f8e00ff */
[----:B------:R2:W-:Y:S01]  /*25100*/  @P0 ATOMS.AND RZ, [UR6], R0 ;  /* 0x00000000ffff098c */ /* 0x0005e2000a800006 */
[----:B------:R-:W-:Y:S05]  /*25110*/  BRA `(.L_x_13) ;  /* 0x0000000000147947 */ /* 0x000fea0003800000 */
.L_x_15:
[----:B------:R-:W-:-:S07]  /*25120*/  MOV R2, 0x25140 ;  /* 0x0002514000027802 */ /* 0x000fce0000000f00 */
[----:B------:R-:W-:Y:S05]  /*25130*/  CALL.REL.NOINC `($__internal_0_$__cuda_sm10x_tcgen05_guardrail_trap_col_being_dealloced_not_returned_by_alloc) ;  /* 0x00000000002c7944 */ /* 0x000fea0003c00000 */
[----:B------:R-:W-:Y:S05]  /*25140*/  BRA `(.L_x_13) ;  /* 0x0000000000087947 */ /* 0x000fea0003800000 */
.L_x_14:
[----:B------:R-:W-:-:S07]  /*25150*/  MOV R2, 0x25170 ;  /* 0x0002517000027802 */ /* 0x000fce0000000f00 */
[----:B------:R-:W-:Y:S05]  /*25160*/  CALL.REL.NOINC `($__internal_2_$__cuda_sm10x_tcgen05_guardrail_trap_unallocated_columns_being_dealloced) ;  /* 0x0000000000387944 */ /* 0x000fea0003c00000 */
.L_x_13:
[----:B------:R-:W-:Y:S01]  /*25170*/  NOP ;  /* 0x0000000000007918 */ /* 0x000fe20000000000 */
[----:B--2---:R-:W-:Y:S05]  /*25180*/  EXIT ;  /* 0x000000000000794d */ /* 0x004fea0003800000 */
.L_x_8:
[----:B------:R-:W0:Y:S02]  /*25190*/  SYNCS.PHASECHK.TRANS64.TRYWAIT P1, [UR13], R100 ;  /* 0x00000064ff0075a7 */ /* 0x000e24000802110d */
[----:B0-----:R-:W-:Y:S05]  /*251a0*/  @!P1 BRA `(.L_x_8) ;  /* 0xfffffffc00f89947 */ /* 0x001fea000383ffff */
[----:B------:R-:W-:Y:S05]  /*251b0*/  BRA `(.L_x_16) ;  /* 0xfffffe5c00b47947 */ /* 0x000fea000383ffff */
.L_x_12:
[----:B------:R-:W2:Y:S02]  /*251c0*/  SYNCS.PHASECHK.TRANS64.TRYWAIT P4, [UR13], R5 ;  /* 0x00000005ff0075a7 */ /* 0x000ea4000808110d */
[----:B--2---:R-:W-:Y:S05]  /*251d0*/  @!P4 BRA `(.L_x_12) ;  /* 0xfffffffc00f8c947 */ /* 0x004fea000383ffff */
[----:B------:R-:W-:Y:S05]  /*251e0*/  BRA `(.L_x_11) ;  /* 0xfffffe9400307947 */ /* 0x000fea000383ffff */
        .weak           $__internal_0_$__cuda_sm10x_tcgen05_guardrail_trap_col_being_dealloced_not_returned_by_alloc
        .type           $__internal_0_$__cuda_sm10x_tcgen05_guardrail_trap_col_being_dealloced_not_returned_by_alloc,@function
        .size           $__internal_0_$__cuda_sm10x_tcgen05_guardrail_trap_col_being_dealloced_not_returned_by_alloc,($__internal_1_$__cuda_sm10x_tcgen05_guardrail_trap_phase_invalid_during_alloc - $__internal_0_$__cuda_sm10x_tcgen05_guardrail_trap_col_being_dealloced_not_returned_by_alloc)
$__internal_0_$__cuda_sm10x_tcgen05_guardrail_trap_col_being_dealloced_not_returned_by_alloc:
[----:B------:R-:W-:Y:S05]  /*251f0*/  BPT.TRAP 0x1 ;  /* 0x000000040000795c */ /* 0x000fea0000300000 */
[----:B------:R-:W-:-:S04]  /*25200*/  IMAD.MOV.U32 R3, RZ, RZ, 0x0 ;  /* 0x00000000ff037424 */ /* 0x000fc800078e00ff */
[----:B------:R-:W-:Y:S05]  /*25210*/  RET.REL.NODEC R2 `(matmul_kernel) ;  /* 0xfffffdac02787950 */ /* 0x000fea0003c3ffff */
        .weak           $__internal_1_$__cuda_sm10x_tcgen05_guardrail_trap_phase_invalid_during_alloc
        .type           $__internal_1_$__cuda_sm10x_tcgen05_guardrail_trap_phase_invalid_during_alloc,@function
        .size           $__internal_1_$__cuda_sm10x_tcgen05_guardrail_trap_phase_invalid_during_alloc,($__internal_2_$__cuda_sm10x_tcgen05_guardrail_trap_unallocated_columns_being_dealloced - $__internal_1_$__cuda_sm10x_tcgen05_guardrail_trap_phase_invalid_during_alloc)
$__internal_1_$__cuda_sm10x_tcgen05_guardrail_trap_phase_invalid_during_alloc:
[----:B------:R-:W-:Y:S05]  /*25220*/  BPT.TRAP 0x1 ;  /* 0x000000040000795c */ /* 0x000fea0000300000 */
[----:B------:R-:W-:-:S04]  /*25230*/  IMAD.MOV.U32 R3, RZ, RZ, 0x0 ;  /* 0x00000000ff037424 */ /* 0x000fc800078e00ff */
[----:B------:R-:W-:Y:S05]  /*25240*/  RET.REL.NODEC R2 `(matmul_kernel) ;  /* 0xfffffdac026c7950 */ /* 0x000fea0003c3ffff */
        .weak           $__internal_2_$__cuda_sm10x_tcgen05_guardrail_trap_unallocated_columns_being_dealloced
        .type           $__internal_2_$__cuda_sm10x_tcgen05_guardrail_trap_unallocated_columns_being_dealloced,@function
        .size           $__internal_2_$__cuda_sm10x_tcgen05_guardrail_trap_unallocated_columns_being_dealloced,(.L_x_20 - $__internal_2_$__cuda_sm10x_tcgen05_guardrail_trap_unallocated_columns_being_dealloced)
$__internal_2_$__cuda_sm10x_tcgen05_guardrail_trap_unallocated_columns_being_dealloced:
[----:B------:R-:W-:Y:S05]  /*25250*/  BPT.TRAP 0x1 ;  /* 0x000000040000795c */ /* 0x000fea0000300000 */
[----:B------:R-:W-:-:S04]  /*25260*/  IMAD.MOV.U32 R3, RZ, RZ, 0x0 ;  /* 0x00000000ff037424 */ /* 0x000fc800078e00ff */
[----:B------:R-:W-:Y:S05]  /*25270*/  RET.REL.NODEC R2 `(matmul_kernel) ;  /* 0xfffffdac02607950 */ /* 0x000fea0003c3ffff */
.L_x_17:
[----:B------:R-:W-:-:S00]  /*25280*/  BRA `(.L_x_17) ;  /* 0xfffffffc00fc7947 */ /* 0x000fc0000383ffff */
[----:B------:R-:W-:-:S00]  /*25290*/  NOP ;  /* 0x0000000000007918 */ /* 0x000fc00000000000 */
        /* <DEDUP_REMOVED lines=14> */
.L_x_20:


//--------------------- .nv.shared.matmul_kernel  --------------------------
	.section	.nv.shared.matmul_kernel,"aw",@nobits
	.sectionflags	@""
	.align	16
	.zero		1024


//--------------------- .nv.shared.reserved.0     --------------------------
	.section	.nv.shared.reserved.0,"aw",@nobits
	.align	8
	.weak		__nv_reservedSMEM_offset_0_alias
	.size		__nv_reservedSMEM_offset_0_alias, 0, 64
	.other		__nv_reservedSMEM_offset_0_alias,@"STO_CUDA_RESERVED_SHARED STV_DEFAULT"
__nv_reservedSMEM_offset_0_alias:
	.zero		0
.nv.shared.reserved.0:
	.zero		64
	.weak		__nv_reservedSMEM_allocation_phase
	.type		__nv_reservedSMEM_allocation_phase,@object
	.size		__nv_reservedSMEM_allocation_phase,(.L_0 - __nv_reservedSMEM_allocation_phase)
__nv_reservedSMEM_allocation_phase:
	.zero		1
.L_0:
	.zero		7
	.weak		__nv_reservedSMEM_devtool_atexit_pc
	.type		__nv_reservedSMEM_devtool_atexit_pc,@object
	.size		__nv_reservedSMEM_devtool_atexit_pc,(__nv_reservedSMEM_allocation_mask - __nv_reservedSMEM_devtool_atexit_pc)
__nv_reservedSMEM_devtool_atexit_pc:
	.zero		8
	.weak		__nv_reservedSMEM_allocation_mask
	.type		__nv_reservedSMEM_allocation_mask,@object
	.size		__nv_reservedSMEM_allocation_mask,(.L_2 - __nv_reservedSMEM_allocation_mask)
__nv_reservedSMEM_allocation_mask:
	.zero		4
.L_2:


//--------------------- .nv.constant0.matmul_kernel --------------------------
	.section	.nv.constant0.matmul_kernel,"a",@progbits
	.sectionflags	@""
	.align	4
.nv.constant0.matmul_kernel:
	.zero		976


//--------------------- SYMBOLS --------------------------

	.type		.nv.reservedSmem.offset0,@object
	.size		.nv.reservedSmem.offset0,0x4
	.type		.nv.reservedSmem.cap,@object
	.size		.nv.reservedSmem.cap,0x4
